// auto-generated by cutlass_sweep.sparse_gemm — config: {"arch": "sm_90", "cluster_m": 1, "cluster_n": 1, "dtype": "e4m3", "tile_k": 64, "tile_m": 128, "tile_n": 256}
#include "cutlass/cutlass.h"
#include "cutlass/gemm/collective/collective_builder.hpp"
#include "cutlass/gemm/device/gemm_universal_adapter.h"
#include "cutlass/gemm/kernel/gemm_universal.hpp"
#include "cutlass/epilogue/collective/collective_builder.hpp"

using Elem = cutlass::float_e4m3_t;
using Acc  = float;
using TileShape    = cute::Shape<cute::_128, cute::_256, cute::_64>;
using ClusterShape = cute::Shape<cute::_1, cute::_1, cute::_1>;

using CollectiveEpilogue = typename cutlass::epilogue::collective::CollectiveBuilder<
    cutlass::arch::Sm90, cutlass::arch::OpClassSparseTensorOp,
    TileShape, ClusterShape,
    cutlass::epilogue::collective::EpilogueTileAuto,
    Acc, Acc,
    Acc, cutlass::layout::ColumnMajor, 128 / cutlass::sizeof_bits<Acc>::value,
    Acc, cutlass::layout::ColumnMajor, 128 / cutlass::sizeof_bits<Acc>::value,
    cutlass::epilogue::collective::EpilogueScheduleAuto
  >::CollectiveOp;

using CollectiveMainloop = typename cutlass::gemm::collective::CollectiveBuilder<
    cutlass::arch::Sm90, cutlass::arch::OpClassSparseTensorOp,
    Elem, cutlass::layout::RowMajor, 128 / cutlass::sizeof_bits<Elem>::value,
    Elem, cutlass::layout::ColumnMajor, 128 / cutlass::sizeof_bits<Elem>::value,
    Acc,
    TileShape, ClusterShape,
    cutlass::gemm::collective::StageCountAutoCarveout<static_cast<int>(sizeof(typename CollectiveEpilogue::SharedStorage))>,
    cutlass::gemm::collective::KernelScheduleAuto
  >::CollectiveOp;

using GemmKernel = cutlass::gemm::kernel::GemmUniversal<
    cute::Shape<int,int,int,int>,
    CollectiveMainloop,
    CollectiveEpilogue
>;
using Gemm = cutlass::gemm::device::GemmUniversalAdapter<GemmKernel>;

auto* _anchor = &cutlass::device_kernel<GemmKernel>;


// ===== COMPILED SASS (sm_90a) =====

	.target	sm_90a

	.elftype	@"ET_EXEC"


//--------------------- .note.nv.tkinfo           --------------------------
	.section	.note.nv.tkinfo,"",@"SHT_NOTE"
	.sectionflags	@"SHF_NOTE_NV_TKINFO"
	.tkinfo
        /*0018*/ 	.word	0x00000002
        /*0030*/ 	.string	""
        /*0030*/ 	.string	"ptxas"
        /*0030*/ 	.string	"Cuda compilation tools, release 13.0, V13.0.88"
        /*0030*/ 	.string	"Build cuda_13.0.r13.0/compiler.36424714_0"
        /*0030*/ 	.string	"-arch sm_90a -m 64 "



//--------------------- .note.nv.cuinfo           --------------------------
	.section	.note.nv.cuinfo,"",@"SHT_NOTE"
	.sectionflags	@"SHF_NOTE_NV_CUINFO"
        /*0018*/ 	.short	0x0002
        /*001a*/ 	.short	0x005a
        /*001c*/ 	.short	0x0082
	.zero		2


//--------------------- .nv.info                  --------------------------
	.section	.nv.info,"",@"SHT_CUDA_INFO"
	.align	4


	//----- nvinfo : EIATTR_REGCOUNT
	.align		4
        /*0000*/ 	.byte	0x04, 0x2f
        /*0002*/ 	.short	(.L_12 - .L_11)
	.align		4
.L_11:
        /*0004*/ 	.word	index@(_ZN7cutlass13device_kernelINS_4gemm6kernel13GemmUniversalIN4cute5tupleIJiiiiEEENS1_10collective13CollectiveMmaINS1_43MainloopSm90TmaGmmaWarpSpecializedSparseFP8ILi10ENS5_IJNS4_1CILi1EEESB_SB_EEENS1_35KernelTmaWarpSpecializedCooperativeEEENS5_IJNSA_ILi128EEENSA_ILi256EEENSA_ILi64EEEEEENS_12float_e4m3_tENS5_IJNS4_6LayoutINS5_IJiNS5_IJNSA_ILi2EEEiEEEiEEENS5_IJlNS5_IJSB_SL_EEElEEEEENSK_INS5_IJNS5_IJSH_iEEESR_iEEENS5_IJNS5_IJSH_NSA_ILi4096EEEEEENS5_IJSB_lEEElEEEEEEEESJ_NS5_IJlSB_lEEENS4_8TiledMMAINS4_8MMA_AtomIJNS4_4SM904GMMA6SPARSE32GMMA_64x256x64_F32E4M3E4M3_SS_TNILNS13_7ScaleInE1ELS16_1ELNS13_9SparseSelE0EEEEEENSK_INS5_IJSL_SB_SB_EEENS5_IJSB_NSA_ILi0EEES1B_EEEEENS5_IJNS4_10UnderscoreES1E_S1E_EEEEENS4_13SM90_TMA_LOADENS4_14ComposedLayoutINS4_7SwizzleILi1ELi4ELi3EEENS4_25smem_sparse_ptr_flag_bitsILi2ELi8EEENSK_INS5_IJNS5_IJSB_NSA_ILi8EEEEEENS5_IJSL_NSA_ILi32EEEEEEEEENS5_IJNS5_IJS1B_SH_EEESO_EEEEEEEvNS4_8identityES1H_NS1I_INS1J_ILi2ELi4ELi3EEENS4_18smem_ptr_flag_bitsILi8EEENSK_INS5_IJS1N_SH_EEENS5_IJSH_SB_EEEEEEEvS1W_EENS_8epilogue10collective6detail29Sm90TmaWarpSpecializedAdapterINS26_15DefaultEpilogueIfNS5_IJSB_llEEES2A_NS25_6thread17LinearCombinationIfLi1EffLNS2B_9ScaleType4KindE0ELNS_15FloatRoundStyleE2EfEENS1_15EpilogueDefaultEEEEEvvEEEEvNT_6ParamsE)
        /*0008*/ 	.word	0x000000a8


	//----- nvinfo : EIATTR_FRAME_SIZE
	.align		4
.L_12:
        /*000c*/ 	.byte	0x04, 0x11
        /*000e*/ 	.short	(.L_14 - .L_13)
	.align		4
.L_13:
        /*0010*/ 	.word	index@(_ZN7cutlass13device_kernelINS_4gemm6kernel13GemmUniversalIN4cute5tupleIJiiiiEEENS1_10collective13CollectiveMmaINS1_43MainloopSm90TmaGmmaWarpSpecializedSparseFP8ILi10ENS5_IJNS4_1CILi1EEESB_SB_EEENS1_35KernelTmaWarpSpecializedCooperativeEEENS5_IJNSA_ILi128EEENSA_ILi256EEENSA_ILi64EEEEEENS_12float_e4m3_tENS5_IJNS4_6LayoutINS5_IJiNS5_IJNSA_ILi2EEEiEEEiEEENS5_IJlNS5_IJSB_SL_EEElEEEEENSK_INS5_IJNS5_IJSH_iEEESR_iEEENS5_IJNS5_IJSH_NSA_ILi4096EEEEEENS5_IJSB_lEEElEEEEEEEESJ_NS5_IJlSB_lEEENS4_8TiledMMAINS4_8MMA_AtomIJNS4_4SM904GMMA6SPARSE32GMMA_64x256x64_F32E4M3E4M3_SS_TNILNS13_7ScaleInE1ELS16_1ELNS13_9SparseSelE0EEEEEENSK_INS5_IJSL_SB_SB_EEENS5_IJSB_NSA_ILi0EEES1B_EEEEENS5_IJNS4_10UnderscoreES1E_S1E_EEEEENS4_13SM90_TMA_LOADENS4_14ComposedLayoutINS4_7SwizzleILi1ELi4ELi3EEENS4_25smem_sparse_ptr_flag_bitsILi2ELi8EEENSK_INS5_IJNS5_IJSB_NSA_ILi8EEEEEENS5_IJSL_NSA_ILi32EEEEEEEEENS5_IJNS5_IJS1B_SH_EEESO_EEEEEEEvNS4_8identityES1H_NS1I_INS1J_ILi2ELi4ELi3EEENS4_18smem_ptr_flag_bitsILi8EEENSK_INS5_IJS1N_SH_EEENS5_IJSH_SB_EEEEEEEvS1W_EENS_8epilogue10collective6detail29Sm90TmaWarpSpecializedAdapterINS26_15DefaultEpilogueIfNS5_IJSB_llEEES2A_NS25_6thread17LinearCombinationIfLi1EffLNS2B_9ScaleType4KindE0ELNS_15FloatRoundStyleE2EfEENS1_15EpilogueDefaultEEEEEvvEEEEvNT_6ParamsE)
        /*0014*/ 	.word	0x000000f8


	//----- nvinfo : EIATTR_MIN_STACK_SIZE
	.align		4
.L_14:
        /*0018*/ 	.byte	0x04, 0x12
        /*001a*/ 	.short	(.L_16 - .L_15)
	.align		4
.L_15:
        /*001c*/ 	.word	index@(_ZN7cutlass13device_kernelINS_4gemm6kernel13GemmUniversalIN4cute5tupleIJiiiiEEENS1_10collective13CollectiveMmaINS1_43MainloopSm90TmaGmmaWarpSpecializedSparseFP8ILi10ENS5_IJNS4_1CILi1EEESB_SB_EEENS1_35KernelTmaWarpSpecializedCooperativeEEENS5_IJNSA_ILi128EEENSA_ILi256EEENSA_ILi64EEEEEENS_12float_e4m3_tENS5_IJNS4_6LayoutINS5_IJiNS5_IJNSA_ILi2EEEiEEEiEEENS5_IJlNS5_IJSB_SL_EEElEEEEENSK_INS5_IJNS5_IJSH_iEEESR_iEEENS5_IJNS5_IJSH_NSA_ILi4096EEEEEENS5_IJSB_lEEElEEEEEEEESJ_NS5_IJlSB_lEEENS4_8TiledMMAINS4_8MMA_AtomIJNS4_4SM904GMMA6SPARSE32GMMA_64x256x64_F32E4M3E4M3_SS_TNILNS13_7ScaleInE1ELS16_1ELNS13_9SparseSelE0EEEEEENSK_INS5_IJSL_SB_SB_EEENS5_IJSB_NSA_ILi0EEES1B_EEEEENS5_IJNS4_10UnderscoreES1E_S1E_EEEEENS4_13SM90_TMA_LOADENS4_14ComposedLayoutINS4_7SwizzleILi1ELi4ELi3EEENS4_25smem_sparse_ptr_flag_bitsILi2ELi8EEENSK_INS5_IJNS5_IJSB_NSA_ILi8EEEEEENS5_IJSL_NSA_ILi32EEEEEEEEENS5_IJNS5_IJS1B_SH_EEESO_EEEEEEEvNS4_8identityES1H_NS1I_INS1J_ILi2ELi4ELi3EEENS4_18smem_ptr_flag_bitsILi8EEENSK_INS5_IJS1N_SH_EEENS5_IJSH_SB_EEEEEEEvS1W_EENS_8epilogue10collective6detail29Sm90TmaWarpSpecializedAdapterINS26_15DefaultEpilogueIfNS5_IJSB_llEEES2A_NS25_6thread17LinearCombinationIfLi1EffLNS2B_9ScaleType4KindE0ELNS_15FloatRoundStyleE2EfEENS1_15EpilogueDefaultEEEEEvvEEEEvNT_6ParamsE)
        /*0020*/ 	.word	0x000000f8
.L_16:


//--------------------- .nv.compat                --------------------------
	.section	.nv.compat,"",@"SHT_CUDA_COMPAT_INFO"
	.align	4
        /*0000*/ 	.byte	0x02, 0x09, 0x01, 0x00, 0x02, 0x02, 0x04, 0x00, 0x02, 0x05, 0x05, 0x00, 0x03, 0x07, 0x01, 0x01
        /*0010*/ 	.byte	0x02, 0x03, 0x01, 0x00, 0x02, 0x06, 0x01, 0x00, 0x04, 0x0b, 0x08, 0x00, 0x00, 0x00, 0x00, 0x00
        /*0020*/ 	.byte	0x00, 0x00, 0x00, 0x00


//--------------------- .nv.info._ZN7cutlass13device_kernelINS_4gemm6kernel13GemmUniversalIN4cute5tupleIJiiiiEEENS1_10collective13CollectiveMmaINS1_43MainloopSm90TmaGmmaWarpSpecializedSparseFP8ILi10ENS5_IJNS4_1CILi1EEESB_SB_EEENS1_35KernelTmaWarpSpecializedCooperativeEEENS5_IJNSA_ILi128EEENSA_ILi256EEENSA_ILi64EEEEEENS_12float_e4m3_tENS5_IJNS4_6LayoutINS5_IJiNS5_IJNSA_ILi2EEEiEEEiEEENS5_IJlNS5_IJSB_SL_EEElEEEEENSK_INS5_IJNS5_IJSH_iEEESR_iEEENS5_IJNS5_IJSH_NSA_ILi4096EEEEEENS5_IJSB_lEEElEEEEEEEESJ_NS5_IJlSB_lEEENS4_8TiledMMAINS4_8MMA_AtomIJNS4_4SM904GMMA6SPARSE32GMMA_64x256x64_F32E4M3E4M3_SS_TNILNS13_7ScaleInE1ELS16_1ELNS13_9SparseSelE0EEEEEENSK_INS5_IJSL_SB_SB_EEENS5_IJSB_NSA_ILi0EEES1B_EEEEENS5_IJNS4_10UnderscoreES1E_S1E_EEEEENS4_13SM90_TMA_LOADENS4_14ComposedLayoutINS4_7SwizzleILi1ELi4ELi3EEENS4_25smem_sparse_ptr_flag_bitsILi2ELi8EEENSK_INS5_IJNS5_IJSB_NSA_ILi8EEEEEENS5_IJSL_NSA_ILi32EEEEEEEEENS5_IJNS5_IJS1B_SH_EEESO_EEEEEEEvNS4_8identityES1H_NS1I_INS1J_ILi2ELi4ELi3EEENS4_18smem_ptr_flag_bitsILi8EEENSK_INS5_IJS1N_SH_EEENS5_IJSH_SB_EEEEEEEvS1W_EENS_8epilogue10collective6detail29Sm90TmaWarpSpecializedAdapterINS26_15DefaultEpilogueIfNS5_IJSB_llEEES2A_NS25_6thread17LinearCombinationIfLi1EffLNS2B_9ScaleType4KindE0ELNS_15FloatRoundStyleE2EfEENS1_15EpilogueDefaultEEEEEvvEEEEvNT_6ParamsE --------------------------
	.section	.nv.info._ZN7cutlass13device_kernelINS_4gemm6kernel13GemmUniversalIN4cute5tupleIJiiiiEEENS1_10collective13CollectiveMmaINS1_43MainloopSm90TmaGmmaWarpSpecializedSparseFP8ILi10ENS5_IJNS4_1CILi1EEESB_SB_EEENS1_35KernelTmaWarpSpecializedCooperativeEEENS5_IJNSA_ILi128EEENSA_ILi256EEENSA_ILi64EEEEEENS_12float_e4m3_tENS5_IJNS4_6LayoutINS5_IJiNS5_IJNSA_ILi2EEEiEEEiEEENS5_IJlNS5_IJSB_SL_EEElEEEEENSK_INS5_IJNS5_IJSH_iEEESR_iEEENS5_IJNS5_IJSH_NSA_ILi4096EEEEEENS5_IJSB_lEEElEEEEEEEESJ_NS5_IJlSB_lEEENS4_8TiledMMAINS4_8MMA_AtomIJNS4_4SM904GMMA6SPARSE32GMMA_64x256x64_F32E4M3E4M3_SS_TNILNS13_7ScaleInE1ELS16_1ELNS13_9SparseSelE0EEEEEENSK_INS5_IJSL_SB_SB_EEENS5_IJSB_NSA_ILi0EEES1B_EEEEENS5_IJNS4_10UnderscoreES1E_S1E_EEEEENS4_13SM90_TMA_LOADENS4_14ComposedLayoutINS4_7SwizzleILi1ELi4ELi3EEENS4_25smem_sparse_ptr_flag_bitsILi2ELi8EEENSK_INS5_IJNS5_IJSB_NSA_ILi8EEEEEENS5_IJSL_NSA_ILi32EEEEEEEEENS5_IJNS5_IJS1B_SH_EEESO_EEEEEEEvNS4_8identityES1H_NS1I_INS1J_ILi2ELi4ELi3EEENS4_18smem_ptr_flag_bitsILi8EEENSK_INS5_IJS1N_SH_EEENS5_IJSH_SB_EEEEEEEvS1W_EENS_8epilogue10collective6detail29Sm90TmaWarpSpecializedAdapterINS26_15DefaultEpilogueIfNS5_IJSB_llEEES2A_NS25_6thread17LinearCombinationIfLi1EffLNS2B_9ScaleType4KindE0ELNS_15FloatRoundStyleE2EfEENS1_15EpilogueDefaultEEEEEvvEEEEvNT_6ParamsE,"",@"SHT_CUDA_INFO"
	.sectionflags	@""
	.align	4


	//----- nvinfo : EIATTR_CUDA_API_VERSION
	.align		4
        /*0000*/ 	.byte	0x04, 0x37
        /*0002*/ 	.short	(.L_18 - .L_17)
.L_17:
        /*0004*/ 	.word	0x00000082


	//----- nvinfo : EIATTR_KPARAM_INFO
	.align		4
.L_18:
        /*0008*/ 	.byte	0x04, 0x17
        /*000a*/ 	.short	(.L_20 - .L_19)
.L_19:
        /*000c*/ 	.word	0x00000000
        /*0010*/ 	.short	0x0000
        /*0012*/ 	.short	0x0070
        /*0014*/ 	.byte	0x00, 0xf0, 0x01, 0x14


	//----- nvinfo : EIATTR_SPARSE_MMA_MASK
	.align		4
.L_20:
        /*0018*/ 	.byte	0x03, 0x50
        /*001a*/ 	.short	0x0001


	//----- nvinfo : EIATTR_MAXREG_COUNT
	.align		4
        /*001c*/ 	.byte	0x03, 0x1b
        /*001e*/ 	.short	0x00a8


	//----- nvinfo : EIATTR_NUM_BARRIERS
	.align		4
        /*0020*/ 	.byte	0x02, 0x4c
        /*0022*/ 	.byte	0x01
	.zero		1


	//----- nvinfo : EIATTR_ANNOTATIONS
	.align		4
        /*0024*/ 	.byte	0x04, 0x55
        /*0026*/ 	.short	(.L_22 - .L_21)


	//   ....[0]....
.L_21:
        /*0028*/ 	.word	0x00000001
        /*002c*/ 	.byte	0xb0, 0x06, 0x00, 0x00, 0x01, 0x00, 0x00, 0x00, 0xd0, 0x06, 0x00, 0x00, 0x01, 0x00, 0x00, 0x00
        /* <DEDUP_REMOVED lines=187> */
        /*0bec*/ 	.byte	0xd0, 0x19, 0x01, 0x00


	//----- nvinfo : EIATTR_MERCURY_ISA_VERSION
	.align		4
.L_22:
        /*0bf0*/ 	.byte	0x03, 0x5f
        /*0bf2*/ 	.short	0x0101


	//----- nvinfo : EIATTR_INT_WARP_WIDE_INSTR_OFFSETS
	.align		4
        /*0bf4*/ 	.byte	0x04, 0x31
        /*0bf6*/ 	.short	(.L_24 - .L_23)


	//   ....[0]....
.L_23:
        /*0bf8*/ 	.word	0x00000580


	//   ....[1]....
        /*0bfc*/ 	.word	0x00000590


	//   ....[2]....
        /*0c00*/ 	.word	0x000006c0


	//----- nvinfo : EIATTR_COOP_GROUP_MASK_REGIDS
	.align		4
.L_24:
        /*0c04*/ 	.byte	0x04, 0x29
        /*0c06*/ 	.short	(.L_26 - .L_25)


	//   ....[0]....
.L_25:
        /*0c08*/ 	.word	0xffffffff


	//   ....[1]....
        /*0c0c*/ 	.word	0xffffffff


	//   ....[2]....
        /*0c10*/ 	.word	0xffffffff


	//   ....[3]....
        /*0c14*/ 	.word	0xffffffff


	//   ....[4]....
        /*0c18*/ 	.word	0xffffffff


	//----- nvinfo : EIATTR_COOP_GROUP_INSTR_OFFSETS
	.align		4
.L_26:
        /*0c1c*/ 	.byte	0x04, 0x28
        /*0c1e*/ 	.short	(.L_28 - .L_27)


	//   ....[0]....
.L_27:
        /*0c20*/ 	.word	0x00000070


	//   ....[1]....
        /*0c24*/ 	.word	0x00000080


	//   ....[2]....
        /*0c28*/ 	.word	0x000001d0


	//   ....[3]....
        /*0c2c*/ 	.word	0x000004d0


	//   ....[4]....
        /*0c30*/ 	.word	0x000016c0


	//----- nvinfo : EIATTR_REG_RECONFIG
	.align		4
.L_28:
        /*0c34*/ 	.byte	0x01, 0x54
	.zero		2


	//----- nvinfo : EIATTR_MBARRIER_INSTR_OFFSETS
	.align		4
        /*0c38*/ 	.byte	0x04, 0x39
        /*0c3a*/ 	.short	(.L_30 - .L_29)


	//   ....[0]....
.L_29:
        /*0c3c*/ 	.word	0x00000370
        /*0c40*/ 	.word	0x000000ff
        /*0c44*/ 	.word	0x00000000
        /*0c48*/ 	.short	0x0100
        /*0c4a*/ 	.byte	0x09
	.zero		1


	//   ....[1]....
        /*0c4c*/ 	.word	0x00000380
        /*0c50*/ 	.word	0x000000ff
        /*0c54*/ 	.word	0x00000050
        /*0c58*/ 	.short	0x0100
        /*0c5a*/ 	.byte	0x09
	.zero		1


	//   ....[2]....
        /*0c5c*/ 	.word	0x00000390
        /*0c60*/ 	.word	0x000000ff
        /*0c64*/ 	.word	0x00000008
        /*0c68*/ 	.short	0x0100
        /*0c6a*/ 	.byte	0x09
	.zero		1


	//   ....[3]....
        /*0c6c*/ 	.word	0x000003a0
        /*0c70*/ 	.word	0x000000ff
        /*0c74*/ 	.word	0x00000058
        /*0c78*/ 	.short	0x0100
        /*0c7a*/ 	.byte	0x09
	.zero		1


	//   ....[4]....
        /*0c7c*/ 	.word	0x000003b0
        /*0c80*/ 	.word	0x000000ff
        /*0c84*/ 	.word	0x00000010
        /*0c88*/ 	.short	0x0100
        /*0c8a*/ 	.byte	0x09
	.zero		1


	//   ....[5]....
        /*0c8c*/ 	.word	0x000003c0
        /*0c90*/ 	.word	0x000000ff
        /*0c94*/ 	.word	0x00000060
        /*0c98*/ 	.short	0x0100
        /*0c9a*/ 	.byte	0x09
	.zero		1


	//   ....[6]....
        /*0c9c*/ 	.word	0x000003d0
        /*0ca0*/ 	.word	0x000000ff
        /*0ca4*/ 	.word	0x00000018
        /*0ca8*/ 	.short	0x0100
        /*0caa*/ 	.byte	0x09
	.zero		1


	//   ....[7]....
        /*0cac*/ 	.word	0x000003e0
        /*0cb0*/ 	.word	0x000000ff
        /*0cb4*/ 	.word	0x00000068
        /*0cb8*/ 	.short	0x0100
        /*0cba*/ 	.byte	0x09
	.zero		1


	//   ....[8]....
        /*0cbc*/ 	.word	0x000003f0
        /*0cc0*/ 	.word	0x000000ff
        /*0cc4*/ 	.word	0x00000020
        /*0cc8*/ 	.short	0x0100
        /*0cca*/ 	.byte	0x09
	.zero		1


	//   ....[9]....
        /*0ccc*/ 	.word	0x00000400
        /*0cd0*/ 	.word	0x000000ff
        /*0cd4*/ 	.word	0x00000070
        /*0cd8*/ 	.short	0x0100
        /*0cda*/ 	.byte	0x09
	.zero		1


	//   ....[10]....
        /*0cdc*/ 	.word	0x00000410
        /*0ce0*/ 	.word	0x000000ff
        /*0ce4*/ 	.word	0x00000028
        /*0ce8*/ 	.short	0x0100
        /*0cea*/ 	.byte	0x09
	.zero		1


	//   ....[11]....
        /*0cec*/ 	.word	0x00000420
        /*0cf0*/ 	.word	0x000000ff
        /*0cf4*/ 	.word	0x00000078
        /*0cf8*/ 	.short	0x0100
        /*0cfa*/ 	.byte	0x09
	.zero		1


	//   ....[12]....
        /*0cfc*/ 	.word	0x00000430
        /*0d00*/ 	.word	0x000000ff
        /*0d04*/ 	.word	0x00000030
        /*0d08*/ 	.short	0x0100
        /*0d0a*/ 	.byte	0x09
	.zero		1


	//   ....[13]....
        /*0d0c*/ 	.word	0x00000440
        /*0d10*/ 	.word	0x000000ff
        /*0d14*/ 	.word	0x00000080
        /*0d18*/ 	.short	0x0100
        /*0d1a*/ 	.byte	0x09
	.zero		1


	//   ....[14]....
        /*0d1c*/ 	.word	0x00000450
        /*0d20*/ 	.word	0x000000ff
        /*0d24*/ 	.word	0x00000038
        /*0d28*/ 	.short	0x0100
        /*0d2a*/ 	.byte	0x09
	.zero		1


	//   ....[15]....
        /*0d2c*/ 	.word	0x00000460
        /*0d30*/ 	.word	0x000000ff
        /*0d34*/ 	.word	0x00000088
        /*0d38*/ 	.short	0x0100
        /*0d3a*/ 	.byte	0x09
	.zero		1


	//   ....[16]....
        /*0d3c*/ 	.word	0x00000470
        /*0d40*/ 	.word	0x000000ff
        /*0d44*/ 	.word	0x00000040
        /*0d48*/ 	.short	0x0100
        /*0d4a*/ 	.byte	0x09
	.zero		1


	//   ....[17]....
        /*0d4c*/ 	.word	0x00000480
        /*0d50*/ 	.word	0x000000ff
        /*0d54*/ 	.word	0x00000090
        /*0d58*/ 	.short	0x0100
        /*0d5a*/ 	.byte	0x09
	.zero		1


	//   ....[18]....
        /*0d5c*/ 	.word	0x00000490
        /*0d60*/ 	.word	0x000000ff
        /*0d64*/ 	.word	0x00000048
        /*0d68*/ 	.short	0x0100
        /*0d6a*/ 	.byte	0x09
	.zero		1


	//   ....[19]....
        /*0d6c*/ 	.word	0x000004a0
        /*0d70*/ 	.word	0x000000ff
        /*0d74*/ 	.word	0x00000098
        /*0d78*/ 	.short	0x0100
        /*0d7a*/ 	.byte	0x09
	.zero		1


	//   ....[20]....
        /*0d7c*/ 	.word	0x000006f0
        /*0d80*/ 	.word	0x000000ff
        /*0d84*/ 	.word	0x000000b0
        /*0d88*/ 	.short	0x0100
        /*0d8a*/ 	.byte	0x06
	.zero		1


	//   ....[21]....
        /*0d8c*/ 	.word	0x00000700
        /*0d90*/ 	.word	0x000000ff
        /*0d94*/ 	.word	0x000000b8
        /*0d98*/ 	.short	0x0100
        /*0d9a*/ 	.byte	0x06
	.zero		1


	//   ....[22]....
        /*0d9c*/ 	.word	0x00001cb0
        /*0da0*/ 	.word	0x000000ff
        /*0da4*/ 	.word	0x00000000
        /*0da8*/ 	.short	0x010a
        /*0daa*/ 	.byte	0x08
	.zero		1


	//   ....[23]....
        /*0dac*/ 	.word	0x00001cf0
        /*0db0*/ 	.word	0x000000ff
        /*0db4*/ 	.word	0x00000000
        /*0db8*/ 	.short	0x010a
        /*0dba*/ 	.byte	0x08
	.zero		1


	//   ....[24]....
        /*0dbc*/ 	.word	0x00002da0
        /*0dc0*/ 	.word	0x000000ff
        /*0dc4*/ 	.word	0x00000000
        /*0dc8*/ 	.short	0x0101
        /*0dca*/ 	.byte	0x07
	.zero		1


	//   ....[25]....
        /*0dcc*/ 	.word	0x00010830
        /*0dd0*/ 	.word	0x0000000d
        /*0dd4*/ 	.word	0x00000050
        /*0dd8*/ 	.short	0x010a
        /*0dda*/ 	.byte	0x3f
	.zero		1


	//   ....[26]....
        /*0ddc*/ 	.word	0x00010cb0
        /*0de0*/ 	.word	0x00000004
        /*0de4*/ 	.word	0x000000b8
        /*0de8*/ 	.short	0x0101
        /*0dea*/ 	.byte	0x3f
	.zero		1


	//   ....[27]....
        /*0dec*/ 	.word	0x00011420
        /*0df0*/ 	.word	0x00000007
        /*0df4*/ 	.word	0x00000000
        /*0df8*/ 	.short	0x010a
        /*0dfa*/ 	.byte	0x3f
	.zero		1


	//   ....[28]....
        /*0dfc*/ 	.word	0x000114a0
        /*0e00*/ 	.word	0x00000009
        /*0e04*/ 	.word	0x00000000
        /*0e08*/ 	.short	0x010a
        /*0e0a*/ 	.byte	0x3f
	.zero		1


	//   ....[29]....
        /*0e0c*/ 	.word	0x00011530
        /*0e10*/ 	.word	0x00000006
        /*0e14*/ 	.word	0x00000000
        /*0e18*/ 	.short	0x010a
        /*0e1a*/ 	.byte	0x3f
	.zero		1


	//   ....[30]....
        /*0e1c*/ 	.word	0x000115c0
        /*0e20*/ 	.word	0x00000009
        /*0e24*/ 	.word	0x00000000
        /*0e28*/ 	.short	0x010a
        /*0e2a*/ 	.byte	0x3f
	.zero		1


	//   ....[31]....
        /*0e2c*/ 	.word	0x00011650
        /*0e30*/ 	.word	0x00000006
        /*0e34*/ 	.word	0x00000000
        /*0e38*/ 	.short	0x010a
        /*0e3a*/ 	.byte	0x3f
	.zero		1


	//   ....[32]....
        /*0e3c*/ 	.word	0x000116e0
        /*0e40*/ 	.word	0x00000009
        /*0e44*/ 	.word	0x00000000
        /*0e48*/ 	.short	0x010a
        /*0e4a*/ 	.byte	0x3f
	.zero		1


	//   ....[33]....
        /*0e4c*/ 	.word	0x00011770
        /*0e50*/ 	.word	0x00000006
        /*0e54*/ 	.word	0x00000000
        /*0e58*/ 	.short	0x010a
        /*0e5a*/ 	.byte	0x3f
	.zero		1


	//   ....[34]....
        /*0e5c*/ 	.word	0x00011800
        /*0e60*/ 	.word	0x00000009
        /*0e64*/ 	.word	0x00000000
        /*0e68*/ 	.short	0x010a
        /*0e6a*/ 	.byte	0x3f
	.zero		1


	//   ....[35]....
        /*0e6c*/ 	.word	0x00011890
        /*0e70*/ 	.word	0x00000006
        /*0e74*/ 	.word	0x00000000
        /*0e78*/ 	.short	0x010a
        /*0e7a*/ 	.byte	0x3f
	.zero		1


	//   ....[36]....
        /*0e7c*/ 	.word	0x00011920
        /*0e80*/ 	.word	0x00000003
        /*0e84*/ 	.word	0x00000000
        /*0e88*/ 	.short	0x010a
        /*0e8a*/ 	.byte	0x3f
	.zero		1


	//   ....[37]....
        /*0e8c*/ 	.word	0x000119a0
        /*0e90*/ 	.word	0x00000000
        /*0e94*/ 	.word	0x00000000
        /*0e98*/ 	.short	0x010a
        /*0e9a*/ 	.byte	0x3f
	.zero		1


	//   ....[38]....
        /*0e9c*/ 	.word	0x00011a80
        /*0ea0*/ 	.word	0x0000000d
        /*0ea4*/ 	.word	0x00000050
        /*0ea8*/ 	.short	0x010a
        /*0eaa*/ 	.byte	0x3f
	.zero		1


	//   ....[39]....
        /*0eac*/ 	.word	0x00011b60
        /*0eb0*/ 	.word	0x00000007
        /*0eb4*/ 	.word	0x00000000
        /*0eb8*/ 	.short	0x010a
        /*0eba*/ 	.byte	0x3f
	.zero		1


	//   ....[40]....
        /*0ebc*/ 	.word	0x00011bb0
        /*0ec0*/ 	.word	0x00000009
        /*0ec4*/ 	.word	0x00000000
        /*0ec8*/ 	.short	0x010a
        /*0eca*/ 	.byte	0x3f
	.zero		1


	//   ....[41]....
        /*0ecc*/ 	.word	0x00011c00
        /*0ed0*/ 	.word	0x00000006
        /*0ed4*/ 	.word	0x00000000
        /*0ed8*/ 	.short	0x010a
        /*0eda*/ 	.byte	0x3f
	.zero		1


	//   ....[42]....
        /*0edc*/ 	.word	0x00011c50
        /*0ee0*/ 	.word	0x00000009
        /*0ee4*/ 	.word	0x00000000
        /*0ee8*/ 	.short	0x010a
        /*0eea*/ 	.byte	0x3f
	.zero		1


	//   ....[43]....
        /*0eec*/ 	.word	0x00011ca0
        /*0ef0*/ 	.word	0x00000006
        /*0ef4*/ 	.word	0x00000000
        /*0ef8*/ 	.short	0x010a
        /*0efa*/ 	.byte	0x3f
	.zero		1


	//   ....[44]....
        /*0efc*/ 	.word	0x00011cf0
        /*0f00*/ 	.word	0x00000009
        /*0f04*/ 	.word	0x00000000
        /*0f08*/ 	.short	0x010a
        /*0f0a*/ 	.byte	0x3f
	.zero		1


	//   ....[45]....
        /*0f0c*/ 	.word	0x00011d40
        /*0f10*/ 	.word	0x00000006
        /*0f14*/ 	.word	0x00000000
        /*0f18*/ 	.short	0x010a
        /*0f1a*/ 	.byte	0x3f
	.zero		1


	//   ....[46]....
        /*0f1c*/ 	.word	0x00011d90
        /*0f20*/ 	.word	0x00000009
        /*0f24*/ 	.word	0x00000000
        /*0f28*/ 	.short	0x010a
        /*0f2a*/ 	.byte	0x3f
	.zero		1


	//   ....[47]....
        /*0f2c*/ 	.word	0x00011de0
        /*0f30*/ 	.word	0x00000006
        /*0f34*/ 	.word	0x00000000
        /*0f38*/ 	.short	0x010a
        /*0f3a*/ 	.byte	0x3f
	.zero		1


	//----- nvinfo : EIATTR_NUM_MBARRIERS
	.align		4
.L_30:
        /*0f3c*/ 	.byte	0x03, 0x38
        /*0f3e*/ 	.short	0x0016


	//----- nvinfo : EIATTR_EXIT_INSTR_OFFSETS
	.align		4
        /*0f40*/ 	.byte	0x04, 0x1c
        /*0f42*/ 	.short	(.L_32 - .L_31)


	//   ....[0]....
.L_31:
        /*0f44*/ 	.word	0x00000760


	//   ....[1]....
        /*0f48*/ 	.word	0x000010b0


	//   ....[2]....
        /*0f4c*/ 	.word	0x0000fe50


	//   ....[3]....
        /*0f50*/ 	.word	0x000104a0


	//   ....[4]....
        /*0f54*/ 	.word	0x00011970


	//----- nvinfo : EIATTR_MAX_THREADS
	.align		4
.L_32:
        /*0f58*/ 	.byte	0x04, 0x05
        /*0f5a*/ 	.short	(.L_34 - .L_33)
.L_33:
        /*0f5c*/ 	.word	0x00000180
        /*0f60*/ 	.word	0x00000001
        /*0f64*/ 	.word	0x00000001


	//----- nvinfo : EIATTR_CRS_STACK_SIZE
	.align		4
.L_34:
        /*0f68*/ 	.byte	0x04, 0x1e
        /*0f6a*/ 	.short	(.L_36 - .L_35)
.L_35:
        /*0f6c*/ 	.word	0x00000000


	//----- nvinfo : EIATTR_CBANK_PARAM_SIZE
	.align		4
.L_36:
        /*0f70*/ 	.byte	0x03, 0x19
        /*0f72*/ 	.short	0x0570


	//----- nvinfo : EIATTR_PARAM_CBANK
	.align		4
        /*0f74*/ 	.byte	0x04, 0x0a
        /*0f76*/ 	.short	(.L_38 - .L_37)
	.align		4
.L_37:
        /*0f78*/ 	.word	index@(.nv.constant0._ZN7cutlass13device_kernelINS_4gemm6kernel13GemmUniversalIN4cute5tupleIJiiiiEEENS1_10collective13CollectiveMmaINS1_43MainloopSm90TmaGmmaWarpSpecializedSparseFP8ILi10ENS5_IJNS4_1CILi1EEESB_SB_EEENS1_35KernelTmaWarpSpecializedCooperativeEEENS5_IJNSA_ILi128EEENSA_ILi256EEENSA_ILi64EEEEEENS_12float_e4m3_tENS5_IJNS4_6LayoutINS5_IJiNS5_IJNSA_ILi2EEEiEEEiEEENS5_IJlNS5_IJSB_SL_EEElEEEEENSK_INS5_IJNS5_IJSH_iEEESR_iEEENS5_IJNS5_IJSH_NSA_ILi4096EEEEEENS5_IJSB_lEEElEEEEEEEESJ_NS5_IJlSB_lEEENS4_8TiledMMAINS4_8MMA_AtomIJNS4_4SM904GMMA6SPARSE32GMMA_64x256x64_F32E4M3E4M3_SS_TNILNS13_7ScaleInE1ELS16_1ELNS13_9SparseSelE0EEEEEENSK_INS5_IJSL_SB_SB_EEENS5_IJSB_NSA_ILi0EEES1B_EEEEENS5_IJNS4_10UnderscoreES1E_S1E_EEEEENS4_13SM90_TMA_LOADENS4_14ComposedLayoutINS4_7SwizzleILi1ELi4ELi3EEENS4_25smem_sparse_ptr_flag_bitsILi2ELi8EEENSK_INS5_IJNS5_IJSB_NSA_ILi8EEEEEENS5_IJSL_NSA_ILi32EEEEEEEEENS5_IJNS5_IJS1B_SH_EEESO_EEEEEEEvNS4_8identityES1H_NS1I_INS1J_ILi2ELi4ELi3EEENS4_18smem_ptr_flag_bitsILi8EEENSK_INS5_IJS1N_SH_EEENS5_IJSH_SB_EEEEEEEvS1W_EENS_8epilogue10collective6detail29Sm90TmaWarpSpecializedAdapterINS26_15DefaultEpilogueIfNS5_IJSB_llEEES2A_NS25_6thread17LinearCombinationIfLi1EffLNS2B_9ScaleType4KindE0ELNS_15FloatRoundStyleE2EfEENS1_15EpilogueDefaultEEEEEvvEEEEvNT_6ParamsE)
        /*0f7c*/ 	.short	0x0210
        /*0f7e*/ 	.short	0x0570


	//----- nvinfo : EIATTR_SW_WAR
	.align		4
.L_38:
        /*0f80*/ 	.byte	0x04, 0x36
        /*0f82*/ 	.short	(.L_40 - .L_39)
.L_39:
        /*0f84*/ 	.word	0x00000008
.L_40:


//--------------------- .nv.callgraph             --------------------------
	.section	.nv.callgraph,"",@"SHT_CUDA_CALLGRAPH"
	.align	4
	.sectionentsize	8
	.align		4
        /*0000*/ 	.word	0x00000000
	.align		4
        /*0004*/ 	.word	0xffffffff
	.align		4
        /*0008*/ 	.word	0x00000000
	.align		4
        /*000c*/ 	.word	0xfffffffe
	.align		4
        /*0010*/ 	.word	0x00000000
	.align		4
        /*0014*/ 	.word	0xfffffffd
	.align		4
        /*0018*/ 	.word	0x00000000
	.align		4
        /*001c*/ 	.word	0xfffffffc


//--------------------- .nv.constant4             --------------------------
	.section	.nv.constant4,"a",@progbits
	.align	8
	.align		8
.nv.constant4:
        /*0000*/ 	.dword	_ZN39_INTERNAL_69cfe755_4_k_cu_165aebeb_27834cuda3std3__45__cpo5beginE
	.align		8
        /*0008*/ 	.dword	_ZN39_INTERNAL_69cfe755_4_k_cu_165aebeb_27834cuda3std3__45__cpo3endE
	.align		8
        /*0010*/ 	.dword	_ZN39_INTERNAL_69cfe755_4_k_cu_165aebeb_27834cuda3std3__45__cpo6cbeginE
	.align		8
        /*0018*/ 	.dword	_ZN39_INTERNAL_69cfe755_4_k_cu_165aebeb_27834cuda3std3__45__cpo4cendE
	.align		8
        /*0020*/ 	.dword	_ZN39_INTERNAL_69cfe755_4_k_cu_165aebeb_27834cuda3std3__441_GLOBAL__N__69cfe755_4_k_cu_165aebeb_27836ignoreE
	.align		8
        /*0028*/ 	.dword	_ZN39_INTERNAL_69cfe755_4_k_cu_165aebeb_27834cuda3std3__419piecewise_constructE
	.align		8
        /*0030*/ 	.dword	_ZN39_INTERNAL_69cfe755_4_k_cu_165aebeb_27834cuda3std3__48in_placeE
	.align		8
        /*0038*/ 	.dword	_ZN39_INTERNAL_69cfe755_4_k_cu_165aebeb_27834cuda3std6ranges3__45__cpo4swapE
	.align		8
        /*0040*/ 	.dword	_ZN39_INTERNAL_69cfe755_4_k_cu_165aebeb_27834cuda3std6ranges3__45__cpo9iter_moveE
	.align		8
        /*0048*/ 	.dword	_ZN39_INTERNAL_69cfe755_4_k_cu_165aebeb_27834cute7productE
	.align		8
        /*0050*/ 	.dword	_ZN39_INTERNAL_69cfe755_4_k_cu_165aebeb_27834cute1_E


//--------------------- .text._ZN7cutlass13device_kernelINS_4gemm6kernel13GemmUniversalIN4cute5tupleIJiiiiEEENS1_10collective13CollectiveMmaINS1_43MainloopSm90TmaGmmaWarpSpecializedSparseFP8ILi10ENS5_IJNS4_1CILi1EEESB_SB_EEENS1_35KernelTmaWarpSpecializedCooperativeEEENS5_IJNSA_ILi128EEENSA_ILi256EEENSA_ILi64EEEEEENS_12float_e4m3_tENS5_IJNS4_6LayoutINS5_IJiNS5_IJNSA_ILi2EEEiEEEiEEENS5_IJlNS5_IJSB_SL_EEElEEEEENSK_INS5_IJNS5_IJSH_iEEESR_iEEENS5_IJNS5_IJSH_NSA_ILi4096EEEEEENS5_IJSB_lEEElEEEEEEEESJ_NS5_IJlSB_lEEENS4_8TiledMMAINS4_8MMA_AtomIJNS4_4SM904GMMA6SPARSE32GMMA_64x256x64_F32E4M3E4M3_SS_TNILNS13_7ScaleInE1ELS16_1ELNS13_9SparseSelE0EEEEEENSK_INS5_IJSL_SB_SB_EEENS5_IJSB_NSA_ILi0EEES1B_EEEEENS5_IJNS4_10UnderscoreES1E_S1E_EEEEENS4_13SM90_TMA_LOADENS4_14ComposedLayoutINS4_7SwizzleILi1ELi4ELi3EEENS4_25smem_sparse_ptr_flag_bitsILi2ELi8EEENSK_INS5_IJNS5_IJSB_NSA_ILi8EEEEEENS5_IJSL_NSA_ILi32EEEEEEEEENS5_IJNS5_IJS1B_SH_EEESO_EEEEEEEvNS4_8identityES1H_NS1I_INS1J_ILi2ELi4ELi3EEENS4_18smem_ptr_flag_bitsILi8EEENSK_INS5_IJS1N_SH_EEENS5_IJSH_SB_EEEEEEEvS1W_EENS_8epilogue10collective6detail29Sm90TmaWarpSpecializedAdapterINS26_15DefaultEpilogueIfNS5_IJSB_llEEES2A_NS25_6thread17LinearCombinationIfLi1EffLNS2B_9ScaleType4KindE0ELNS_15FloatRoundStyleE2EfEENS1_15EpilogueDefaultEEEEEvvEEEEvNT_6ParamsE --------------------------
	.section	.text._ZN7cutlass13device_kernelINS_4gemm6kernel13GemmUniversalIN4cute5tupleIJiiiiEEENS1_10collective13CollectiveMmaINS1_43MainloopSm90TmaGmmaWarpSpecializedSparseFP8ILi10ENS5_IJNS4_1CILi1EEESB_SB_EEENS1_35KernelTmaWarpSpecializedCooperativeEEENS5_IJNSA_ILi128EEENSA_ILi256EEENSA_ILi64EEEEEENS_12float_e4m3_tENS5_IJNS4_6LayoutINS5_IJiNS5_IJNSA_ILi2EEEiEEEiEEENS5_IJlNS5_IJSB_SL_EEElEEEEENSK_INS5_IJNS5_IJSH_iEEESR_iEEENS5_IJNS5_IJSH_NSA_ILi4096EEEEEENS5_IJSB_lEEElEEEEEEEESJ_NS5_IJlSB_lEEENS4_8TiledMMAINS4_8MMA_AtomIJNS4_4SM904GMMA6SPARSE32GMMA_64x256x64_F32E4M3E4M3_SS_TNILNS13_7ScaleInE1ELS16_1ELNS13_9SparseSelE0EEEEEENSK_INS5_IJSL_SB_SB_EEENS5_IJSB_NSA_ILi0EEES1B_EEEEENS5_IJNS4_10UnderscoreES1E_S1E_EEEEENS4_13SM90_TMA_LOADENS4_14ComposedLayoutINS4_7SwizzleILi1ELi4ELi3EEENS4_25smem_sparse_ptr_flag_bitsILi2ELi8EEENSK_INS5_IJNS5_IJSB_NSA_ILi8EEEEEENS5_IJSL_NSA_ILi32EEEEEEEEENS5_IJNS5_IJS1B_SH_EEESO_EEEEEEEvNS4_8identityES1H_NS1I_INS1J_ILi2ELi4ELi3EEENS4_18smem_ptr_flag_bitsILi8EEENSK_INS5_IJS1N_SH_EEENS5_IJSH_SB_EEEEEEEvS1W_EENS_8epilogue10collective6detail29Sm90TmaWarpSpecializedAdapterINS26_15DefaultEpilogueIfNS5_IJSB_llEEES2A_NS25_6thread17LinearCombinationIfLi1EffLNS2B_9ScaleType4KindE0ELNS_15FloatRoundStyleE2EfEENS1_15EpilogueDefaultEEEEEvvEEEEvNT_6ParamsE,"ax",@progbits
	.align	128
.text._ZN7cutlass13device_kernelINS_4gemm6kernel13GemmUniversalIN4cute5tupleIJiiiiEEENS1_10collective13CollectiveMmaINS1_43MainloopSm90TmaGmmaWarpSpecializedSparseFP8ILi10ENS5_IJNS4_1CILi1EEESB_SB_EEENS1_35KernelTmaWarpSpecializedCooperativeEEENS5_IJNSA_ILi128EEENSA_ILi256EEENSA_ILi64EEEEEENS_12float_e4m3_tENS5_IJNS4_6LayoutINS5_IJiNS5_IJNSA_ILi2EEEiEEEiEEENS5_IJlNS5_IJSB_SL_EEElEEEEENSK_INS5_IJNS5_IJSH_iEEESR_iEEENS5_IJNS5_IJSH_NSA_ILi4096EEEEEENS5_IJSB_lEEElEEEEEEEESJ_NS5_IJlSB_lEEENS4_8TiledMMAINS4_8MMA_AtomIJNS4_4SM904GMMA6SPARSE32GMMA_64x256x64_F32E4M3E4M3_SS_TNILNS13_7ScaleInE1ELS16_1ELNS13_9SparseSelE0EEEEEENSK_INS5_IJSL_SB_SB_EEENS5_IJSB_NSA_ILi0EEES1B_EEEEENS5_IJNS4_10UnderscoreES1E_S1E_EEEEENS4_13SM90_TMA_LOADENS4_14ComposedLayoutINS4_7SwizzleILi1ELi4ELi3EEENS4_25smem_sparse_ptr_flag_bitsILi2ELi8EEENSK_INS5_IJNS5_IJSB_NSA_ILi8EEEEEENS5_IJSL_NSA_ILi32EEEEEEEEENS5_IJNS5_IJS1B_SH_EEESO_EEEEEEEvNS4_8identityES1H_NS1I_INS1J_ILi2ELi4ELi3EEENS4_18smem_ptr_flag_bitsILi8EEENSK_INS5_IJS1N_SH_EEENS5_IJSH_SB_EEEEEEEvS1W_EENS_8epilogue10collective6detail29Sm90TmaWarpSpecializedAdapterINS26_15DefaultEpilogueIfNS5_IJSB_llEEES2A_NS25_6thread17LinearCombinationIfLi1EffLNS2B_9ScaleType4KindE0ELNS_15FloatRoundStyleE2EfEENS1_15EpilogueDefaultEEEEEvvEEEEvNT_6ParamsE:
        .type           _ZN7cutlass13device_kernelINS_4gemm6kernel13GemmUniversalIN4cute5tupleIJiiiiEEENS1_10collective13CollectiveMmaINS1_43MainloopSm90TmaGmmaWarpSpecializedSparseFP8ILi10ENS5_IJNS4_1CILi1EEESB_SB_EEENS1_35KernelTmaWarpSpecializedCooperativeEEENS5_IJNSA_ILi128EEENSA_ILi256EEENSA_ILi64EEEEEENS_12float_e4m3_tENS5_IJNS4_6LayoutINS5_IJiNS5_IJNSA_ILi2EEEiEEEiEEENS5_IJlNS5_IJSB_SL_EEElEEEEENSK_INS5_IJNS5_IJSH_iEEESR_iEEENS5_IJNS5_IJSH_NSA_ILi4096EEEEEENS5_IJSB_lEEElEEEEEEEESJ_NS5_IJlSB_lEEENS4_8TiledMMAINS4_8MMA_AtomIJNS4_4SM904GMMA6SPARSE32GMMA_64x256x64_F32E4M3E4M3_SS_TNILNS13_7ScaleInE1ELS16_1ELNS13_9SparseSelE0EEEEEENSK_INS5_IJSL_SB_SB_EEENS5_IJSB_NSA_ILi0EEES1B_EEEEENS5_IJNS4_10UnderscoreES1E_S1E_EEEEENS4_13SM90_TMA_LOADENS4_14ComposedLayoutINS4_7SwizzleILi1ELi4ELi3EEENS4_25smem_sparse_ptr_flag_bitsILi2ELi8EEENSK_INS5_IJNS5_IJSB_NSA_ILi8EEEEEENS5_IJSL_NSA_ILi32EEEEEEEEENS5_IJNS5_IJS1B_SH_EEESO_EEEEEEEvNS4_8identityES1H_NS1I_INS1J_ILi2ELi4ELi3EEENS4_18smem_ptr_flag_bitsILi8EEENSK_INS5_IJS1N_SH_EEENS5_IJSH_SB_EEEEEEEvS1W_EENS_8epilogue10collective6detail29Sm90TmaWarpSpecializedAdapterINS26_15DefaultEpilogueIfNS5_IJSB_llEEES2A_NS25_6thread17LinearCombinationIfLi1EffLNS2B_9ScaleType4KindE0ELNS_15FloatRoundStyleE2EfEENS1_15EpilogueDefaultEEEEEvvEEEEvNT_6ParamsE,@function
        .size           _ZN7cutlass13device_kernelINS_4gemm6kernel13GemmUniversalIN4cute5tupleIJiiiiEEENS1_10collective13CollectiveMmaINS1_43MainloopSm90TmaGmmaWarpSpecializedSparseFP8ILi10ENS5_IJNS4_1CILi1EEESB_SB_EEENS1_35KernelTmaWarpSpecializedCooperativeEEENS5_IJNSA_ILi128EEENSA_ILi256EEENSA_ILi64EEEEEENS_12float_e4m3_tENS5_IJNS4_6LayoutINS5_IJiNS5_IJNSA_ILi2EEEiEEEiEEENS5_IJlNS5_IJSB_SL_EEElEEEEENSK_INS5_IJNS5_IJSH_iEEESR_iEEENS5_IJNS5_IJSH_NSA_ILi4096EEEEEENS5_IJSB_lEEElEEEEEEEESJ_NS5_IJlSB_lEEENS4_8TiledMMAINS4_8MMA_AtomIJNS4_4SM904GMMA6SPARSE32GMMA_64x256x64_F32E4M3E4M3_SS_TNILNS13_7ScaleInE1ELS16_1ELNS13_9SparseSelE0EEEEEENSK_INS5_IJSL_SB_SB_EEENS5_IJSB_NSA_ILi0EEES1B_EEEEENS5_IJNS4_10UnderscoreES1E_S1E_EEEEENS4_13SM90_TMA_LOADENS4_14ComposedLayoutINS4_7SwizzleILi1ELi4ELi3EEENS4_25smem_sparse_ptr_flag_bitsILi2ELi8EEENSK_INS5_IJNS5_IJSB_NSA_ILi8EEEEEENS5_IJSL_NSA_ILi32EEEEEEEEENS5_IJNS5_IJS1B_SH_EEESO_EEEEEEEvNS4_8identityES1H_NS1I_INS1J_ILi2ELi4ELi3EEENS4_18smem_ptr_flag_bitsILi8EEENSK_INS5_IJS1N_SH_EEENS5_IJSH_SB_EEEEEEEvS1W_EENS_8epilogue10collective6detail29Sm90TmaWarpSpecializedAdapterINS26_15DefaultEpilogueIfNS5_IJSB_llEEES2A_NS25_6thread17LinearCombinationIfLi1EffLNS2B_9ScaleType4KindE0ELNS_15FloatRoundStyleE2EfEENS1_15EpilogueDefaultEEEEEvvEEEEvNT_6ParamsE,(.L_x_268 - _ZN7cutlass13device_kernelINS_4gemm6kernel13GemmUniversalIN4cute5tupleIJiiiiEEENS1_10collective13CollectiveMmaINS1_43MainloopSm90TmaGmmaWarpSpecializedSparseFP8ILi10ENS5_IJNS4_1CILi1EEESB_SB_EEENS1_35KernelTmaWarpSpecializedCooperativeEEENS5_IJNSA_ILi128EEENSA_ILi256EEENSA_ILi64EEEEEENS_12float_e4m3_tENS5_IJNS4_6LayoutINS5_IJiNS5_IJNSA_ILi2EEEiEEEiEEENS5_IJlNS5_IJSB_SL_EEElEEEEENSK_INS5_IJNS5_IJSH_iEEESR_iEEENS5_IJNS5_IJSH_NSA_ILi4096EEEEEENS5_IJSB_lEEElEEEEEEEESJ_NS5_IJlSB_lEEENS4_8TiledMMAINS4_8MMA_AtomIJNS4_4SM904GMMA6SPARSE32GMMA_64x256x64_F32E4M3E4M3_SS_TNILNS13_7ScaleInE1ELS16_1ELNS13_9SparseSelE0EEEEEENSK_INS5_IJSL_SB_SB_EEENS5_IJSB_NSA_ILi0EEES1B_EEEEENS5_IJNS4_10UnderscoreES1E_S1E_EEEEENS4_13SM90_TMA_LOADENS4_14ComposedLayoutINS4_7SwizzleILi1ELi4ELi3EEENS4_25smem_sparse_ptr_flag_bitsILi2ELi8EEENSK_INS5_IJNS5_IJSB_NSA_ILi8EEEEEENS5_IJSL_NSA_ILi32EEEEEEEEENS5_IJNS5_IJS1B_SH_EEESO_EEEEEEEvNS4_8identityES1H_NS1I_INS1J_ILi2ELi4ELi3EEENS4_18smem_ptr_flag_bitsILi8EEENSK_INS5_IJS1N_SH_EEENS5_IJSH_SB_EEEEEEEvS1W_EENS_8epilogue10collective6detail29Sm90TmaWarpSpecializedAdapterINS26_15DefaultEpilogueIfNS5_IJSB_llEEES2A_NS25_6thread17LinearCombinationIfLi1EffLNS2B_9ScaleType4KindE0ELNS_15FloatRoundStyleE2EfEENS1_15EpilogueDefaultEEEEEvvEEEEvNT_6ParamsE)
        .other          _ZN7cutlass13device_kernelINS_4gemm6kernel13GemmUniversalIN4cute5tupleIJiiiiEEENS1_10collective13CollectiveMmaINS1_43MainloopSm90TmaGmmaWarpSpecializedSparseFP8ILi10ENS5_IJNS4_1CILi1EEESB_SB_EEENS1_35KernelTmaWarpSpecializedCooperativeEEENS5_IJNSA_ILi128EEENSA_ILi256EEENSA_ILi64EEEEEENS_12float_e4m3_tENS5_IJNS4_6LayoutINS5_IJiNS5_IJNSA_ILi2EEEiEEEiEEENS5_IJlNS5_IJSB_SL_EEElEEEEENSK_INS5_IJNS5_IJSH_iEEESR_iEEENS5_IJNS5_IJSH_NSA_ILi4096EEEEEENS5_IJSB_lEEElEEEEEEEESJ_NS5_IJlSB_lEEENS4_8TiledMMAINS4_8MMA_AtomIJNS4_4SM904GMMA6SPARSE32GMMA_64x256x64_F32E4M3E4M3_SS_TNILNS13_7ScaleInE1ELS16_1ELNS13_9SparseSelE0EEEEEENSK_INS5_IJSL_SB_SB_EEENS5_IJSB_NSA_ILi0EEES1B_EEEEENS5_IJNS4_10UnderscoreES1E_S1E_EEEEENS4_13SM90_TMA_LOADENS4_14ComposedLayoutINS4_7SwizzleILi1ELi4ELi3EEENS4_25smem_sparse_ptr_flag_bitsILi2ELi8EEENSK_INS5_IJNS5_IJSB_NSA_ILi8EEEEEENS5_IJSL_NSA_ILi32EEEEEEEEENS5_IJNS5_IJS1B_SH_EEESO_EEEEEEEvNS4_8identityES1H_NS1I_INS1J_ILi2ELi4ELi3EEENS4_18smem_ptr_flag_bitsILi8EEENSK_INS5_IJS1N_SH_EEENS5_IJSH_SB_EEEEEEEvS1W_EENS_8epilogue10collective6detail29Sm90TmaWarpSpecializedAdapterINS26_15DefaultEpilogueIfNS5_IJSB_llEEES2A_NS25_6thread17LinearCombinationIfLi1EffLNS2B_9ScaleType4KindE0ELNS_15FloatRoundStyleE2EfEENS1_15EpilogueDefaultEEEEEvvEEEEvNT_6ParamsE,@"STO_CUDA_ENTRY STV_DEFAULT"
_ZN7cutlass13device_kernelINS_4gemm6kernel13GemmUniversalIN4cute5tupleIJiiiiEEENS1_10collective13CollectiveMmaINS1_43MainloopSm90TmaGmmaWarpSpecializedSparseFP8ILi10ENS5_IJNS4_1CILi1EEESB_SB_EEENS1_35KernelTmaWarpSpecializedCooperativeEEENS5_IJNSA_ILi128EEENSA_ILi256EEENSA_ILi64EEEEEENS_12float_e4m3_tENS5_IJNS4_6LayoutINS5_IJiNS5_IJNSA_ILi2EEEiEEEiEEENS5_IJlNS5_IJSB_SL_EEElEEEEENSK_INS5_IJNS5_IJSH_iEEESR_iEEENS5_IJNS5_IJSH_NSA_ILi4096EEEEEENS5_IJSB_lEEElEEEEEEEESJ_NS5_IJlSB_lEEENS4_8TiledMMAINS4_8MMA_AtomIJNS4_4SM904GMMA6SPARSE32GMMA_64x256x64_F32E4M3E4M3_SS_TNILNS13_7ScaleInE1ELS16_1ELNS13_9SparseSelE0EEEEEENSK_INS5_IJSL_SB_SB_EEENS5_IJSB_NSA_ILi0EEES1B_EEEEENS5_IJNS4_10UnderscoreES1E_S1E_EEEEENS4_13SM90_TMA_LOADENS4_14ComposedLayoutINS4_7SwizzleILi1ELi4ELi3EEENS4_25smem_sparse_ptr_flag_bitsILi2ELi8EEENSK_INS5_IJNS5_IJSB_NSA_ILi8EEEEEENS5_IJSL_NSA_ILi32EEEEEEEEENS5_IJNS5_IJS1B_SH_EEESO_EEEEEEEvNS4_8identityES1H_NS1I_INS1J_ILi2ELi4ELi3EEENS4_18smem_ptr_flag_bitsILi8EEENSK_INS5_IJS1N_SH_EEENS5_IJSH_SB_EEEEEEEvS1W_EENS_8epilogue10collective6detail29Sm90TmaWarpSpecializedAdapterINS26_15DefaultEpilogueIfNS5_IJSB_llEEES2A_NS25_6thread17LinearCombinationIfLi1EffLNS2B_9ScaleType4KindE0ELNS_15FloatRoundStyleE2EfEENS1_15EpilogueDefaultEEEEEvvEEEEvNT_6ParamsE:
[----:B------:R-:W0:Y:S02]  /*0000*/  LDC R1, c[0x0][0x28] ;  /* 0x00000a00ff017b82 */ /* 0x000e240000000800 */
[----:B0-----:R-:W-:Y:S01]  /*0010*/  VIADD R1, R1, 0xffffff08 ;  /* 0xffffff0801017836 */ /* 0x001fe20000000000 */
[----:B------:R-:W0:Y:S01]  /*0020*/  S2R R2, SR_TID.X ;  /* 0x0000000000027919 */ /* 0x000e220000002100 */
[----:B------:R-:W-:Y:S01]  /*0030*/  ELECT P0, URZ, PT ;  /* 0x00000000003f782f */ /* 0x000fe20003800000 */
[----:B------:R-:W-:Y:S01]  /*0040*/  BSSY B0, `(.L_x_0) ;  /* 0x0000018000007945 */ /* 0x000fe20003800000 */
[--C-:B0-----:R-:W-:Y:S02]  /*0050*/  SHF.R.U32.HI R0, RZ, 0x5, R2.reuse ;  /* 0x00000005ff007819 */ /* 0x101fe40000011602 */
[----:B------:R-:W-:-:S03]  /*0060*/  SHF.R.U32.HI R2, RZ, 0x7, R2 ;  /* 0x00000007ff027819 */ /* 0x000fc60000011602 */
[----:B------:R-:W0:Y:S04]  /*0070*/  SHFL.IDX PT, R3, R0, RZ, 0x1f ;  /* 0x00001fff00037589 */ /* 0x000e2800000e0000 */
[----:B------:R-:W1:Y:S01]  /*0080*/  SHFL.IDX PT, R2, R2, RZ, 0x1f ;  /* 0x00001fff02027589 */ /* 0x000e6200000e0000 */
[----:B0-----:R-:W-:Y:S02]  /*0090*/  R2UR UR4, R3 ;  /* 0x00000000030472ca */ /* 0x001fe400000e0000 */
[----:B-1----:R-:W-:-:S11]  /*00a0*/  R2UR UR6, R2 ;  /* 0x00000000020672ca */ /* 0x002fd600000e0000 */
[----:B------:R-:W-:Y:S02]  /*00b0*/  USHF.R.S32.HI UR5, URZ, 0x1f, UR4 ;  /* 0x0000001f3f057899 */ /* 0x000fe40008011404 */
[----:B------:R-:W-:Y:S02]  /*00c0*/  ISETP.NE.OR P0, PT, RZ, UR4, !P0 ;  /* 0x00000004ff007c0c */ /* 0x000fe4000c705670 */
[----:B------:R-:W-:-:S04]  /*00d0*/  ULEA.HI UR5, UR5, UR4, URZ, 0x2 ;  /* 0x0000000405057291 */ /* 0x000fc8000f8f103f */
[----:B------:R-:W-:-:S04]  /*00e0*/  ULOP3.LUT UR5, UR5, 0xfffffffc, URZ, 0xc0, !UPT ;  /* 0xfffffffc05057892 */ /* 0x000fc8000f8ec03f */
[----:B------:R-:W-:-:S03]  /*00f0*/  UIADD3 UR8, UR4, -UR5, URZ ;  /* 0x8000000504087290 */ /* 0x000fc6000fffe03f */
[----:B------:R-:W-:Y:S09]  /*0100*/  @P0 BRA `(.L_x_1) ;  /* 0x00000000002c0947 */ /* 0x000ff20003800000 */
[----:B------:R-:W-:Y:S02]  /*0110*/  ULDC.64 UR4, c[0x0][0x198] ;  /* 0x0000660000047ab9 */ /* 0x000fe40000000a00 */
[----:B------:R-:W-:Y:S02]  /*0120*/  UIADD3 UR10, UP0, UR4, 0xf0, URZ ;  /* 0x000000f0040a7890 */ /* 0x000fe4000ff1e03f */
[----:B------:R-:W-:Y:S02]  /*0130*/  UIADD3 UR12, UP1, UR4, 0x1f0, URZ ;  /* 0x000001f0040c7890 */ /* 0x000fe4000ff3e03f */
[----:B------:R-:W-:Y:S02]  /*0140*/  UIADD3 UR4, UP2, UR4, 0x2f0, URZ ;  /* 0x000002f004047890 */ /* 0x000fe4000ff5e03f */
[----:B------:R-:W-:Y:S02]  /*0150*/  UIADD3.X UR11, URZ, UR5, URZ, UP0, !UPT ;  /* 0x000000053f0b7290 */ /* 0x000fe400087fe43f */
[----:B------:R-:W-:-:S02]  /*0160*/  UIADD3.X UR13, URZ, UR5, URZ, UP1, !UPT ;  /* 0x000000053f0d7290 */ /* 0x000fc40008ffe43f */
[----:B------:R-:W-:-:S05]  /*0170*/  UIADD3.X UR5, URZ, UR5, URZ, UP2, !UPT ;  /* 0x000000053f057290 */ /* 0x000fca00097fe43f */
[----:B------:R0:W-:Y:S02]  /*0180*/  UTMACCTL.PF [UR10] ;  /* 0x000000000a0079b9 */ /* 0x0001e40008040000 */
[----:B------:R0:W-:Y:S02]  /*0190*/  UTMACCTL.PF [UR12] ;  /* 0x000000000c0079b9 */ /* 0x0001e40008040000 */
[----:B------:R0:W-:Y:S02]  /*01a0*/  UTMACCTL.PF [UR4] ;  /* 0x00000000040079b9 */ /* 0x0001e40008040000 */
[----:B0-----:R-:W-:Y:S01]  /*01b0*/  NOP ;  /* 0x0000000000007918 */ /* 0x001fe20000000000 */
.L_x_1:
[----:B------:R-:W-:Y:S05]  /*01c0*/  BSYNC B0 ;  /* 0x0000000000007941 */ /* 0x000fea0003800000 */
.L_x_0:
[----:B------:R-:W0:Y:S01]  /*01d0*/  SHFL.IDX PT, R2, R0, RZ, 0x1f ;  /* 0x00001fff00027589 */ /* 0x000e2200000e0000 */
[----:B------:R-:W-:Y:S01]  /*01e0*/  UISETP.NE.AND UP0, UPT, UR8, 0x3, UPT ;  /* 0x000000030800788c */ /* 0x000fe2000bf05270 */
[----:B------:R-:W-:Y:S01]  /*01f0*/  ISETP.NE.AND P1, PT, RZ, UR6, PT ;  /* 0x00000006ff007c0c */ /* 0x000fe2000bf25270 */
[----:B------:R-:W-:Y:S02]  /*0200*/  UIADD3 UR10, UR6, -0x1, URZ ;  /* 0xffffffff060a7890 */ /* 0x000fe4000fffe03f */
[----:B------:R-:W-:Y:S02]  /*0210*/  UISETP.EQ.OR UP0, UPT, UR8, URZ, !UP0 ;  /* 0x0000003f0800728c */ /* 0x000fe4000c702670 */
[----:B------:R-:W-:Y:S02]  /*0220*/  UISETP.GE.U32.AND UP1, UPT, UR10, 0x2, UPT ;  /* 0x000000020a00788c */ /* 0x000fe4000bf26070 */
[----:B------:R-:W-:-:S04]  /*0230*/  UISETP.EQ.AND UP0, UPT, UR6, URZ, UP0 ;  /* 0x0000003f0600728c */ /* 0x000fc80008702270 */
[----:B------:R-:W-:-:S04]  /*0240*/  USEL UR13, URZ, 0x1, !UP0 ;  /* 0x000000013f0d7887 */ /* 0x000fc8000c000000 */
[----:B------:R-:W-:Y:S01]  /*0250*/  USEL UR13, UR13, 0x2, UP1 ;  /* 0x000000020d0d7887 */ /* 0x000fe20008800000 */
[----:B0-----:R-:W-:-:S13]  /*0260*/  ISETP.NE.AND P0, PT, R2, RZ, PT ;  /* 0x000000ff0200720c */ /* 0x001fda0003f05270 */
[----:B------:R-:W-:Y:S05]  /*0270*/  @P0 BRA `(.L_x_2) ;  /* 0x0000000000940947 */ /* 0x000fea0003800000 */
[----:B------:R-:W-:Y:S01]  /*0280*/  ELECT P0, URZ, PT ;  /* 0x00000000003f782f */ /* 0x000fe20003800000 */
[----:B------:R-:W-:-:S12]  /*0290*/  BSSY B0, `(.L_x_2) ;  /* 0x0000023000007945 */ /* 0x000fd80003800000 */
[----:B------:R-:W-:Y:S05]  /*02a0*/  @!P0 BRA `(.L_x_3) ;  /* 0x0000000000848947 */ /* 0x000fea0003800000 */
[----:B------:R-:W0:Y:S01]  /*02b0*/  S2UR UR9, SR_CgaCtaId ;  /* 0x00000000000979c3 */ /* 0x000e220000008800 */
[----:B------:R-:W-:Y:S01]  /*02c0*/  UMOV UR4, 0x400 ;  /* 0x0000040000047882 */ /* 0x000fe20000000000 */
[----:B------:R-:W-:Y:S01]  /*02d0*/  UMOV UR5, 0x1 ;  /* 0x0000000100057882 */ /* 0x000fe20000000000 */
[----:B------:R-:W-:Y:S02]  /*02e0*/  UMOV UR6, 0x100 ;  /* 0x0000010000067882 */ /* 0x000fe40000000000 */
[----:B------:R-:W-:-:S04]  /*02f0*/  UIADD3 UR6, -UR6, 0x100000, URZ ;  /* 0x0010000006067890 */ /* 0x000fc8000fffe13f */
[----:B------:R-:W-:Y:S02]  /*0300*/  USHF.L.U32 UR7, UR6, 0xb, URZ ;  /* 0x0000000b06077899 */ /* 0x000fe4000800063f */
[----:B------:R-:W-:Y:S02]  /*0310*/  USHF.L.U32 UR6, UR6, 0x1, URZ ;  /* 0x0000000106067899 */ /* 0x000fe4000800063f */
[----:B0-----:R-:W-:Y:S02]  /*0320*/  ULEA UR9, UR9, UR4, 0x18 ;  /* 0x0000000409097291 */ /* 0x001fe4000f8ec03f */
[----:B------:R-:W-:-:S04]  /*0330*/  UIADD3 UR4, -UR5, 0x100000, URZ ;  /* 0x0010000005047890 */ /* 0x000fc8000fffe13f */
[----:B------:R-:W-:Y:S02]  /*0340*/  USHF.L.U32 UR5, UR4, 0xb, URZ ;  /* 0x0000000b04057899 */ /* 0x000fe4000800063f */
[----:B------:R-:W-:Y:S01]  /*0350*/  USHF.L.U32 UR4, UR4, 0x1, URZ ;  /* 0x0000000104047899 */ /* 0x000fe2000800063f */
[----:B------:R-:W0:Y:S11]  /*0360*/  FENCE.VIEW.ASYNC.S ;  /* 0x00000000000073c6 */ /* 0x000e360000000000 */
[----:B0-----:R0:W1:Y:S01]  /*0370*/  SYNCS.EXCH.64 URZ, [UR9], UR4 ;  /* 0x00000004093f75b2 */ /* 0x0010620008000100 */
[----:B------:R0:W2:Y:S01]  /*0380*/  SYNCS.EXCH.64 URZ, [UR9+0x50], UR6 ;  /* 0x00005006093f75b2 */ /* 0x0000a20008000100 */
[----:B------:R0:W3:Y:S01]  /*0390*/  SYNCS.EXCH.64 URZ, [UR9+0x8], UR4 ;  /* 0x00000804093f75b2 */ /* 0x0000e20008000100 */
[----:B------:R0:W4:Y:S01]  /*03a0*/  SYNCS.EXCH.64 URZ, [UR9+0x58], UR6 ;  /* 0x00005806093f75b2 */ /* 0x0001220008000100 */
[----:B------:R0:W0:Y:S01]  /*03b0*/  SYNCS.EXCH.64 URZ, [UR9+0x10], UR4 ;  /* 0x00001004093f75b2 */ /* 0x0000220008000100 */
        /* <DEDUP_REMOVED lines=15> */
[----:B------:R-:W-:Y:S01]  /*04b0*/  NOP ;  /* 0x0000000000007918 */ /* 0x000fe20000000000 */
.L_x_3:
[----:B0-----:R-:W-:Y:S05]  /*04c0*/  BSYNC B0 ;  /* 0x0000000000007941 */ /* 0x001fea0003800000 */
.L_x_2:
[----:B------:R-:W0:Y:S01]  /*04d0*/  SHFL.IDX PT, R0, R0, RZ, 0x1f ;  /* 0x00001fff00007589 */ /* 0x000e2200000e0000 */
[----:B------:R-:W5:Y:S01]  /*04e0*/  LDC R2, c[0x0][0x75c] ;  /* 0x0001d700ff027b82 */ /* 0x000f620000000800 */
[----:B------:R-:W-:Y:S01]  /*04f0*/  ELECT P0, URZ, PT ;  /* 0x00000000003f782f */ /* 0x000fe20003800000 */
[----:B------:R-:W-:Y:S01]  /*0500*/  IMAD.MOV.U32 R3, RZ, RZ, RZ ;  /* 0x000000ffff037224 */ /* 0x000fe200078e00ff */
[----:B------:R-:W-:Y:S01]  /*0510*/  UMOV UR4, 0x20 ;  /* 0x0000002000047882 */ /* 0x000fe20000000000 */
[----:B------:R-:W-:Y:S01]  /*0520*/  NOP ;  /* 0x0000000000007918 */ /* 0x000fe20000000000 */
[----:B------:R-:W-:Y:S01]  /*0530*/  NOP ;  /* 0x0000000000007918 */ /* 0x000fe20000000000 */
[----:B0-----:R-:W-:Y:S02]  /*0540*/  ISETP.NE.OR P0, PT, R0, RZ, !P0 ;  /* 0x000000ff0000720c */ /* 0x001fe40004705670 */
[----:B-----5:R-:W-:Y:S01]  /*0550*/  ISETP.NE.AND P3, PT, R2, 0x1, PT ;  /* 0x000000010200780c */ /* 0x020fe20003f65270 */
[----:B------:R-:W0:Y:S01]  /*0560*/  S2R R0, SR_CTAID.Y ;  /* 0x0000000000007919 */ /* 0x000e220000002600 */
[----:B------:R-:W5:Y:S09]  /*0570*/  S2R R2, SR_CTAID.X ;  /* 0x0000000000027919 */ /* 0x000f720000002500 */
[----:B------:R-:W-:Y:S01]  /*0580*/  VOTEU.ALL UP0, P0 ;  /* 0x00000000003f7886 */ /* 0x000fe20000000000 */
[----:B------:R-:W-:Y:S01]  /*0590*/  VOTEU.ALL UP1, P0 ;  /* 0x00000000003f7886 */ /* 0x000fe20000020000 */
[----:B------:R-:W5:Y:S01]  /*05a0*/  @P3 LDC R7, c[0x0][0x10] ;  /* 0x00000400ff073b82 */ /* 0x000f620000000800 */
[----:B------:R-:W-:-:S02]  /*05b0*/  @P3 IMAD.MOV.U32 R5, RZ, RZ, RZ ;  /* 0x000000ffff053224 */ /* 0x000fc400078e00ff */
[----:B------:R-:W-:Y:S01]  /*05c0*/  @P3 IMAD.MOV.U32 R11, RZ, RZ, RZ ;  /* 0x000000ffff0b3224 */ /* 0x000fe200078e00ff */
[----:B------:R-:W-:Y:S01]  /*05d0*/  @!UP0 UMOV UR6, 0x400 ;  /* 0x0000040000068882 */ /* 0x000fe20000000000 */
[----:B------:R-:W-:-:S04]  /*05e0*/  @!UP0 UIADD3 UR4, -UR4, 0x100000, URZ ;  /* 0x0010000004048890 */ /* 0x000fc8000fffe13f */
[----:B------:R-:W-:Y:S02]  /*05f0*/  @!UP0 USHF.L.U32 UR5, UR4, 0xb, URZ ;  /* 0x0000000b04058899 */ /* 0x000fe4000800063f */
[----:B------:R-:W-:Y:S01]  /*0600*/  @!UP0 USHF.L.U32 UR4, UR4, 0x1, URZ ;  /* 0x0000000104048899 */ /* 0x000fe2000800063f */
[----:B------:R-:W1:Y:S08]  /*0610*/  @!P3 LDC R9, c[0x0][0xc] ;  /* 0x00000300ff09bb82 */ /* 0x000e700000000800 */
[----:B------:R-:W2:Y:S01]  /*0620*/  @!UP0 S2UR UR7, SR_CgaCtaId ;  /* 0x00000000000789c3 */ /* 0x000ea20000008800 */
[----:B0-----:R-:W-:-:S04]  /*0630*/  @P3 IMAD.MOV.U32 R4, RZ, RZ, R0 ;  /* 0x000000ffff043224 */ /* 0x001fc800078e0000 */
[----:B-----5:R-:W-:-:S04]  /*0640*/  @P3 IMAD.WIDE.U32 R6, R2, R7, R4 ;  /* 0x0000000702063225 */ /* 0x020fc800078e0004 */
[----:B------:R-:W-:Y:S02]  /*0650*/  @P3 IMAD.MOV.U32 R16, RZ, RZ, R6 ;  /* 0x000000ffff103224 */ /* 0x000fe400078e0006 */
[----:B------:R-:W-:Y:S02]  /*0660*/  @P3 IMAD.IADD R17, R7, 0x1, R11 ;  /* 0x0000000107113824 */ /* 0x000fe400078e020b */
[----:B-1----:R-:W-:-:S04]  /*0670*/  @!P3 IMAD.WIDE.U32 R4, R9, R0, R2 ;  /* 0x000000000904b225 */ /* 0x002fc800078e0002 */
[----:B------:R-:W-:Y:S01]  /*0680*/  @!P3 IMAD.MOV.U32 R16, RZ, RZ, R4 ;  /* 0x000000ffff10b224 */ /* 0x000fe200078e0004 */
[----:B------:R-:W-:Y:S01]  /*0690*/  @!P3 MOV R17, R5 ;  /* 0x000000050011b202 */ /* 0x000fe20000000f00 */
[----:B--2---:R-:W-:-:S03]  /*06a0*/  @!UP0 ULEA UR6, UR7, UR6, 0x18 ;  /* 0x0000000607068291 */ /* 0x004fc6000f8ec03f */
[----:B------:R0:W-:Y:S01]  /*06b0*/  STL [R1+0x78], R16 ;  /* 0x0000781001007387 */ /* 0x0001e20000100800 */
[----:B------:R-:W-:-:S03]  /*06c0*/  VOTEU.ALL UP0, P0 ;  /* 0x00000000003f7886 */ /* 0x000fc60000000000 */
[----:B------:R0:W-:Y:S04]  /*06d0*/  STL [R1+0x74], R17 ;  /* 0x0000741101007387 */ /* 0x0001e80000100800 */
[----:B------:R-:W1:Y:S02]  /*06e0*/  FENCE.VIEW.ASYNC.S ;  /* 0x00000000000073c6 */ /* 0x000e640000000000 */
[----:B-1----:R0:W3:Y:S01]  /*06f0*/  @!UP0 SYNCS.EXCH.64 URZ, [UR6+0xb0], UR4 ;  /* 0x0000b004063f85b2 */ /* 0x0020e20008000100 */
[----:B------:R0:W3:Y:S01]  /*0700*/  @!UP1 SYNCS.EXCH.64 URZ, [UR6+0xb8], UR4 ;  /* 0x0000b804063f95b2 */ /* 0x0000e20008000100 */
[----:B------:R-:W-:Y:S01]  /*0710*/  NOP ;  /* 0x0000000000007918 */ /* 0x000fe20000000000 */
[----:B---34-:R-:W-:Y:S06]  /*0720*/  BAR.SYNC.DEFER_BLOCKING 0x0 ;  /* 0x0000000000007b1d */ /* 0x018fec0000010000 */
[----:B0-----:R-:W-:Y:S05]  /*0730*/  @!P1 BRA `(.L_x_4) ;  /* 0x000000f400c89947 */ /* 0x001fea0003800000 */
[----:B------:R-:W-:-:S06]  /*0740*/  UISETP.GT.U32.AND UP0, UPT, UR10, 0x1, UPT ;  /* 0x000000010a00788c */ /* 0x000fcc000bf04070 */
[----:B------:R-:W-:-:S13]  /*0750*/  PLOP3.LUT P0, PT, PT, PT, UP0, 0x80, 0x0 ;  /* 0x000000000000781c */ /* 0x000fda0003f0f008 */
[----:B------:R-:W-:Y:S05]  /*0760*/  @P0 EXIT ;  /* 0x000000000000094d */ /* 0x000fea0003800000 */
[----:B------:R-:W-:Y:S01]  /*0770*/  IMAD.MOV.U32 R6, RZ, RZ, -0x1 ;  /* 0xffffffffff067424 */ /* 0x000fe200078e00ff */
[----:B------:R-:W-:Y:S01]  /*0780*/  ULDC.64 UR4, c[0x0][0x750] ;  /* 0x0001d40000047ab9 */ /* 0x000fe20000000a00 */
[----:B------:R-:W-:Y:S01]  /*0790*/  IMAD.MOV.U32 R5, RZ, RZ, -0x1 ;  /* 0xffffffffff057424 */ /* 0x000fe200078e00ff */
[----:B------:R-:W-:Y:S01]  /*07a0*/  ISETP.GE.U32.AND P0, PT, R16, UR4, PT ;  /* 0x0000000410007c0c */ /* 0x000fe2000bf06070 */
[----:B------:R-:W-:Y:S01]  /*07b0*/  UMOV UR23, 0xffffffff ;  /* 0xffffffff00177882 */ /* 0x000fe20000000000 */
[----:B------:R0:W-:Y:S01]  /*07c0*/  STL [R1+0x84], R6 ;  /* 0x0000840601007387 */ /* 0x0001e20000100800 */
[----:B------:R-:W-:Y:S02]  /*07d0*/  PRMT R4, RZ, 0x7610, R4 ;  /* 0x00007610ff047816 */ /* 0x000fe40000000004 */
[----:B------:R-:W-:Y:S01]  /*07e0*/  ISETP.GE.U32.AND.EX P0, PT, R17, UR5, PT, P0 ;  /* 0x0000000511007c0c */ /* 0x000fe2000bf06100 */
[----:B------:R0:W-:-:S12]  /*07f0*/  STL [R1+0x7c], R5 ;  /* 0x00007c0501007387 */ /* 0x0001d80000100800 */
[----:B0-----:R-:W-:Y:S05]  /*0800*/  @P0 BRA `(.L_x_5) ;  /* 0x0000000400680947 */ /* 0x001fea0003800000 */
[----:B------:R-:W0:Y:S01]  /*0810*/  LDC.64 R12, c[0x0][0x728] ;  /* 0x0001ca00ff0c7b82 */ /* 0x000e220000000a00 */
[----:B------:R-:W-:Y:S02]  /*0820*/  IMAD.MOV.U32 R4, RZ, RZ, R16 ;  /* 0x000000ffff047224 */ /* 0x000fe400078e0010 */
[----:B------:R-:W-:-:S05]  /*0830*/  IMAD.MOV.U32 R5, RZ, RZ, R17 ;  /* 0x000000ffff057224 */ /* 0x000fca00078e0011 */
[----:B------:R-:W1:Y:S08]  /*0840*/  LDC R10, c[0x0][0x730] ;  /* 0x0001cc00ff0a7b82 */ /* 0x000e700000000800 */
[----:B------:R-:W2:Y:S01]  /*0850*/  LDC.64 R14, c[0x0][0x720] ;  /* 0x0001c800ff0e7b82 */ /* 0x000ea20000000a00 */
[----:B0-----:R-:W-:-:S04]  /*0860*/  ISETP.NE.U32.AND P0, PT, R12, RZ, PT ;  /* 0x000000ff0c00720c */ /* 0x001fc80003f05070 */
[----:B------:R-:W-:-:S13]  /*0870*/  ISETP.NE.AND.EX P0, PT, R13, RZ, PT, P0 ;  /* 0x000000ff0d00720c */ /* 0x000fda0003f05300 */
[----:B-12---:R-:W-:Y:S05]  /*0880*/  @!P0 BRA `(.L_x_6) ;  /* 0x0000000000288947 */ /* 0x006fea0003800000 */
[----:B------:R-:W0:Y:S02]  /*0890*/  LDC R9, c[0x0][0x734] ;  /* 0x0001cd00ff097b82 */ /* 0x000e240000000800 */
[----:B0-----:R-:W-:-:S05]  /*08a0*/  IADD3 R9, P0, R16, R9, RZ ;  /* 0x0000000910097210 */ /* 0x001fca0007f1e0ff */
[----:B------:R-:W-:-:S04]  /*08b0*/  IMAD.X R11, RZ, RZ, R17, P0 ;  /* 0x000000ffff0b7224 */ /* 0x000fc800000e0611 */
[----:B------:R-:W-:-:S04]  /*08c0*/  IMAD.WIDE.U32 R4, R11, R12, RZ ;  /* 0x0000000c0b047225 */ /* 0x000fc800078e00ff */
[----:B------:R-:W-:-:S04]  /*08d0*/  IMAD.WIDE.U32 R6, P0, R9, R13, R4 ;  /* 0x0000000d09067225 */ /* 0x000fc80007800004 */
[----:B------:R-:W-:-:S04]  /*08e0*/  IMAD.WIDE.U32 R4, R9, R12, RZ ;  /* 0x0000000c09047225 */ /* 0x000fc800078e00ff */
[----:B------:R-:W-:Y:S01]  /*08f0*/  IMAD.X R9, RZ, RZ, RZ, P0 ;  /* 0x000000ffff097224 */ /* 0x000fe200000e06ff */
[----:B------:R-:W-:Y:S01]  /*0900*/  IADD3 RZ, P0, R5, R6, RZ ;  /* 0x0000000605ff7210 */ /* 0x000fe20007f1e0ff */
[----:B------:R-:W-:-:S04]  /*0910*/  IMAD.MOV.U32 R8, RZ, RZ, R7 ;  /* 0x000000ffff087224 */ /* 0x000fc800078e0007 */
[----:B------:R-:W-:-:S08]  /*0920*/  IMAD.WIDE.U32.X R4, R11, R13, R8, P0 ;  /* 0x0000000d0b047225 */ /* 0x000fd000000e0408 */
.L_x_6:
[-CC-:B------:R-:W-:Y:S01]  /*0930*/  SHF.R.U64 R24, R4, R10.reuse, R5.reuse ;  /* 0x0000000a04187219 */ /* 0x180fe20000001205 */
[----:B------:R-:W0:Y:S01]  /*0940*/  LDC R8, c[0x0][0x718] ;  /* 0x0001c600ff087b82 */ /* 0x000e220000000800 */
[----:B------:R-:W-:Y:S01]  /*0950*/  SHF.R.U32.HI R4, RZ, R10, R5 ;  /* 0x0000000aff047219 */ /* 0x000fe20000011605 */
[----:B------:R-:W-:Y:S01]  /*0960*/  ULDC UR4, c[0x0][0x150] ;  /* 0x0000540000047ab9 */ /* 0x000fe20000000800 */
[----:B------:R-:W-:Y:S01]  /*0970*/  IADD3 R9, P0, RZ, -R24, RZ ;  /* 0x80000018ff097210 */ /* 0x000fe20007f1e0ff */
[----:B------:R-:W-:Y:S01]  /*0980*/  IMAD.MOV.U32 R5, RZ, RZ, R17 ;  /* 0x000000ffff057224 */ /* 0x000fe200078e0011 */
[----:B------:R-:W-:-:S03]  /*0990*/  I2FP.F32.U32 R3, R2 ;  /* 0x0000000200037245 */ /* 0x000fc60000201000 */
[----:B------:R-:W1:Y:S01]  /*09a0*/  LDC.64 R18, c[0x0][0x740] ;  /* 0x0001d000ff127b82 */ /* 0x000e620000000a00 */
[----:B------:R-:W-:Y:S01]  /*09b0*/  IMAD.X R11, RZ, RZ, ~R4, P0 ;  /* 0x000000ffff0b7224 */ /* 0x000fe200000e0e04 */
[----:B------:R-:W-:Y:S01]  /*09c0*/  MOV R4, R16 ;  /* 0x0000001000047202 */ /* 0x000fe20000000f00 */
[----:B------:R-:W-:Y:S01]  /*09d0*/  FMUL R3, R3, UR4 ;  /* 0x0000000403037c20 */ /* 0x000fe20008400000 */
[----:B------:R-:W-:Y:S01]  /*09e0*/  ULDC UR4, c[0x0][0x154] ;  /* 0x0000550000047ab9 */ /* 0x000fe20000000800 */
[-C--:B------:R-:W-:Y:S02]  /*09f0*/  IMAD R6, R11, R14.reuse, RZ ;  /* 0x0000000e0b067224 */ /* 0x080fe400078e02ff */
[C---:B------:R-:W-:Y:S01]  /*0a00*/  IMAD.WIDE.U32 R4, R9.reuse, R14, R4 ;  /* 0x0000000e09047225 */ /* 0x040fe200078e0004 */
[----:B------:R-:W2:Y:S01]  /*0a10*/  LDC R10, c[0x0][0x708] ;  /* 0x0001c200ff0a7b82 */ /* 0x000ea20000000800 */
[----:B------:R-:W3:Y:S02]  /*0a20*/  F2I.U32.TRUNC.NTZ R3, R3 ;  /* 0x0000000300037305 */ /* 0x000ee4000020f000 */
[----:B------:R-:W-:-:S04]  /*0a30*/  IMAD R9, R9, R15, R6 ;  /* 0x0000000f09097224 */ /* 0x000fc800078e0206 */
[----:B------:R-:W-:Y:S01]  /*0a40*/  IMAD.IADD R5, R5, 0x1, R9 ;  /* 0x0000000105057824 */ /* 0x000fe200078e0209 */
[----:B------:R-:W4:Y:S01]  /*0a50*/  LDC R7, c[0x0][0x144] ;  /* 0x00005100ff077b82 */ /* 0x000f220000000800 */
[----:B------:R-:W-:-:S03]  /*0a60*/  IMAD.MOV.U32 R9, RZ, RZ, 0x1 ;  /* 0x00000001ff097424 */ /* 0x000fc600078e00ff */
[----:B0-----:R-:W-:Y:S02]  /*0a70*/  SHF.R.U64 R12, R4, R8, R5 ;  /* 0x00000008040c7219 */ /* 0x001fe40000001205 */
[----:B------:R-:W-:Y:S02]  /*0a80*/  I2FP.F32.U32 R4, R0 ;  /* 0x0000000000047245 */ /* 0x000fe40000201000 */
[----:B------:R-:W0:Y:S01]  /*0a90*/  LDC R14, c[0x0][0x758] ;  /* 0x0001d600ff0e7b82 */ /* 0x000e220000000800 */
[----:B-1----:R-:W-:Y:S01]  /*0aa0*/  ISETP.NE.U32.AND P0, PT, R18, RZ, PT ;  /* 0x000000ff1200720c */ /* 0x002fe20003f05070 */
[----:B---3--:R-:W-:Y:S02]  /*0ab0*/  IMAD.MOV R6, RZ, RZ, -R3 ;  /* 0x000000ffff067224 */ /* 0x008fe400078e0a03 */
[----:B------:R-:W-:Y:S01]  /*0ac0*/  FMUL R4, R4, UR4 ;  /* 0x0000000404047c20 */ /* 0x000fe20008400000 */
[----:B------:R-:W-:Y:S01]  /*0ad0*/  SHF.R.U32.HI R3, RZ, R8, R5 ;  /* 0x00000008ff037219 */ /* 0x000fe20000011605 */
[----:B------:R-:W-:Y:S01]  /*0ae0*/  IMAD.MOV.U32 R5, RZ, RZ, -0x1 ;  /* 0xffffffffff057424 */ /* 0x000fe200078e00ff */
[----:B------:R-:W-:Y:S01]  /*0af0*/  ISETP.NE.AND.EX P0, PT, R19, RZ, PT, P0 ;  /* 0x000000ff1300720c */ /* 0x000fe20003f05300 */
[----:B------:R1:W3:Y:S01]  /*0b00*/  F2I.U32.TRUNC.NTZ R11, R4 ;  /* 0x00000004000b7305 */ /* 0x0002e2000020f000 */
[----:B------:R-:W1:Y:S01]  /*0b10*/  LDC R13, c[0x0][0x148] ;  /* 0x00005200ff0d7b82 */ /* 0x000e620000000800 */
[----:B--2---:R-:W-:-:S02]  /*0b20*/  SHF.R.U64 R23, R12, R10, R3 ;  /* 0x0000000a0c177219 */ /* 0x004fc40000001203 */
[----:B------:R-:W-:-:S05]  /*0b30*/  SHF.R.U32.HI R3, RZ, R10, R3 ;  /* 0x0000000aff037219 */ /* 0x000fca0000011603 */
[----:B------:R-:W2:Y:S01]  /*0b40*/  LDC R17, c[0x0][0x700] ;  /* 0x0001c000ff117b82 */ /* 0x000ea20000000800 */
[----:B----4-:R-:W-:-:S07]  /*0b50*/  IMAD R8, R7, R6, R2 ;  /* 0x0000000607087224 */ /* 0x010fce00078e0202 */
[----:B------:R-:W4:Y:S01]  /*0b60*/  LDC R16, c[0x0][0x748] ;  /* 0x0001d200ff107b82 */ /* 0x000f220000000800 */
[-C--:B0-----:R-:W-:Y:S02]  /*0b70*/  SHF.L.U32 R2, R5, R14.reuse, RZ ;  /* 0x0000000e05027219 */ /* 0x081fe400000006ff */
[--C-:B------:R-:W-:Y:S02]  /*0b80*/  SHF.R.U64 R22, R23, R14, R3.reuse ;  /* 0x0000000e17167219 */ /* 0x100fe40000001203 */
[----:B------:R-:W-:Y:S02]  /*0b90*/  LOP3.LUT R10, RZ, R2, RZ, 0x33, !PT ;  /* 0x00000002ff0a7212 */ /* 0x000fe400078e33ff */
[-C--:B------:R-:W-:Y:S01]  /*0ba0*/  SHF.R.U32.HI R3, RZ, R14.reuse, R3 ;  /* 0x0000000eff037219 */ /* 0x080fe20000011603 */
[----:B------:R-:W0:Y:S01]  /*0bb0*/  LDC R21, c[0x0][0x738] ;  /* 0x0001ce00ff157b82 */ /* 0x000e220000000800 */
[----:B------:R-:W-:Y:S01]  /*0bc0*/  SHF.L.U32 R9, R9, R14, RZ ;  /* 0x0000000e09097219 */ /* 0x000fe200000006ff */
[----:B------:R-:W-:-:S06]  /*0bd0*/  IMAD.MOV.U32 R2, RZ, RZ, R22 ;  /* 0x000000ffff027224 */ /* 0x000fcc00078e0016 */
[----:B------:R-:W0:Y:S01]  /*0be0*/  LDC R20, c[0x0][0x710] ;  /* 0x0001c400ff147b82 */ /* 0x000e220000000800 */
[----:B-1-3--:R-:W-:Y:S05]  /*0bf0*/  @!P0 BRA `(.L_x_7) ;  /* 0x0000000000288947 */ /* 0x00afea0003800000 */
[----:B------:R-:W1:Y:S02]  /*0c00*/  LDC R7, c[0x0][0x74c] ;  /* 0x0001d300ff077b82 */ /* 0x000e640000000800 */
[----:B-1----:R-:W-:-:S05]  /*0c10*/  IADD3 R7, P0, R22, R7, RZ ;  /* 0x0000000716077210 */ /* 0x002fca0007f1e0ff */
[----:B------:R-:W-:-:S04]  /*0c20*/  IMAD.X R15, RZ, RZ, R3, P0 ;  /* 0x000000ffff0f7224 */ /* 0x000fc800000e0603 */
[----:B------:R-:W-:-:S04]  /*0c30*/  IMAD.WIDE.U32 R2, R15, R18, RZ ;  /* 0x000000120f027225 */ /* 0x000fc800078e00ff */
[----:B------:R-:W-:-:S04]  /*0c40*/  IMAD.WIDE.U32 R4, P0, R7, R19, R2 ;  /* 0x0000001307047225 */ /* 0x000fc80007800002 */
[----:B------:R-:W-:Y:S01]  /*0c50*/  IMAD.WIDE.U32 R2, R7, R18, RZ ;  /* 0x0000001207027225 */ /* 0x000fe200078e00ff */
[----:B------:R-:W-:-:S03]  /*0c60*/  MOV R6, R5 ;  /* 0x0000000500067202 */ /* 0x000fc60000000f00 */
[----:B------:R-:W-:Y:S01]  /*0c70*/  IMAD.X R7, RZ, RZ, RZ, P0 ;  /* 0x000000ffff077224 */ /* 0x000fe200000e06ff */
[----:B------:R-:W-:-:S05]  /*0c80*/  IADD3 RZ, P0, R3, R4, RZ ;  /* 0x0000000403ff7210 */ /* 0x000fca0007f1e0ff */
[----:B------:R-:W-:-:S08]  /*0c90*/  IMAD.WIDE.U32.X R2, R15, R19, R6, P0 ;  /* 0x000000130f027225 */ /* 0x000fd000000e0406 */
.L_x_7:
[----:B----4-:R-:W-:Y:S01]  /*0ca0*/  SHF.R.U64 R2, R2, R16, R3 ;  /* 0x0000001002027219 */ /* 0x010fe20000001203 */
[----:B--2---:R-:W-:Y:S01]  /*0cb0*/  VIADD R3, R17, 0xffffffff ;  /* 0xffffffff11037836 */ /* 0x004fe20000000000 */
[----:B------:R-:W-:Y:S01]  /*0cc0*/  LOP3.LUT R10, R23, R10, RZ, 0xc0, !PT ;  /* 0x0000000a170a7212 */ /* 0x000fe200078ec0ff */
[----:B------:R-:W-:Y:S01]  /*0cd0*/  IMAD.MOV R11, RZ, RZ, -R11 ;  /* 0x000000ffff0b7224 */ /* 0x000fe200078e0a0b */
[----:B------:R-:W-:Y:S01]  /*0ce0*/  R2UR UR23, R24 ;  /* 0x00000000181772ca */ /* 0x000fe200000e0000 */
[----:B------:R-:W-:Y:S01]  /*0cf0*/  IMAD.MOV R4, RZ, RZ, -R2 ;  /* 0x000000ffff047224 */ /* 0x000fe200078e0a02 */
[----:B------:R-:W-:Y:S01]  /*0d00*/  LOP3.LUT R3, R12, R3, RZ, 0xc0, !PT ;  /* 0x000000030c037212 */ /* 0x000fe200078ec0ff */
[----:B------:R-:W-:Y:S02]  /*0d10*/  @P3 IMAD R8, R13, R11, R0 ;  /* 0x0000000b0d083224 */ /* 0x000fe400078e0200 */
[----:B------:R-:W-:Y:S02]  /*0d20*/  IMAD R9, R9, R2, R10 ;  /* 0x0000000209097224 */ /* 0x000fe400078e020a */
[----:B0-----:R-:W-:-:S02]  /*0d30*/  IMAD R0, R4, R21, R22 ;  /* 0x0000001504007224 */ /* 0x001fc400078e0216 */
[----:B------:R-:W-:Y:S02]  /*0d40*/  IMAD R8, R9, R20, R8 ;  /* 0x0000001409087224 */ /* 0x000fe400078e0208 */
[----:B------:R-:W-:Y:S02]  /*0d50*/  IMAD R3, R0, R17, R3 ;  /* 0x0000001100037224 */ /* 0x000fe400078e0203 */
[----:B------:R-:W-:-:S03]  /*0d60*/  IMAD.MOV.U32 R4, RZ, RZ, 0x1 ;  /* 0x00000001ff047424 */ /* 0x000fc600078e00ff */
[----:B------:R-:W-:Y:S02]  /*0d70*/  SEL R2, R3, R8, !P3 ;  /* 0x0000000803027207 */ /* 0x000fe40005800000 */
[----:B------:R-:W-:-:S03]  /*0d80*/  SEL R0, R8, R3, !P3 ;  /* 0x0000000308007207 */ /* 0x000fc60005800000 */
[----:B------:R0:W-:Y:S04]  /*0d90*/  STL [R1+0x7c], R2 ;  /* 0x00007c0201007387 */ /* 0x0001e80000100800 */
[----:B------:R0:W-:Y:S02]  /*0da0*/  STL [R1+0x84], R0 ;  /* 0x0000840001007387 */ /* 0x0001e40000100800 */
.L_x_5:
[----:B------:R-:W-:-:S08]  /*0db0*/  NOP ;  /* 0x0000000000007918 */ /* 0x000fd00000000000 */
[----:B------:R-:W1:Y:S02]  /*0dc0*/  USETMAXREG.TRY_ALLOC.CTAPOOL UP0, 0xe8 ;  /* 0x000000e8000079c8 */ /* 0x000e640008000600 */
[----:B-1----:R-:W-:-:S13]  /*0dd0*/  PLOP3.LUT P0, PT, PT, PT, UP0, 0x80, 0x0 ;  /* 0x000000000000781c */ /* 0x002fda0003f0f008 */
[----:B------:R-:W-:Y:S05]  /*0de0*/  @!P0 BRA `(.L_x_5) ;  /* 0xfffffffc00f08947 */ /* 0x000fea000383ffff */
[----:B------:R-:W-:Y:S01]  /*0df0*/  ULDC.64 UR4, c[0x0][0x698] ;  /* 0x0001a60000047ab9 */ /* 0x000fe20000000a00 */
[----:B------:R-:W-:Y:S01]  /*0e00*/  ULDC.64 UR18, c[0x0][0x208] ;  /* 0x0000820000127ab9 */ /* 0x000fe20000000a00 */
[----:B------:R-:W-:-:S04]  /*0e10*/  ISETP.NE.U32.AND P0, PT, RZ, UR4, PT ;  /* 0x00000004ff007c0c */ /* 0x000fc8000bf05070 */
[----:B------:R-:W-:-:S13]  /*0e20*/  ISETP.NE.AND.EX P0, PT, RZ, UR5, PT, P0 ;  /* 0x00000005ff007c0c */ /* 0x000fda000bf05300 */
[----:B------:R-:W-:Y:S05]  /*0e30*/  @!P0 BRA `(.L_x_8) ;  /* 0x0000000000208947 */ /* 0x000fea0003800000 */
[----:B0-----:R-:W0:Y:S02]  /*0e40*/  LDC.64 R2, c[0x0][0x698] ;  /* 0x0001a600ff027b82 */ /* 0x001e240000000a00 */
[----:B0-----:R-:W2:Y:S02]  /*0e50*/  LDG.E.64 R2, desc[UR18][R2.64] ;  /* 0x0000001202027981 */ /* 0x001ea4000c1e1b00 */
[----:B--2---:R-:W-:-:S04]  /*0e60*/  ISETP.NE.U32.AND P0, PT, R2, RZ, PT ;  /* 0x000000ff0200720c */ /* 0x004fc80003f05070 */
[----:B------:R-:W-:-:S13]  /*0e70*/  ISETP.NE.AND.EX P0, PT, R3, RZ, PT, P0 ;  /* 0x000000ff0300720c */ /* 0x000fda0003f05300 */
[----:B------:R-:W-:Y:S05]  /*0e80*/  @!P0 BRA `(.L_x_8) ;  /* 0x00000000000c8947 */ /* 0x000fea0003800000 */
[----:B------:R-:W2:Y:S02]  /*0e90*/  LD.E R2, desc[UR18][R2.64] ;  /* 0x0000001202027980 */ /* 0x000ea4000c101900 */
[----:B--2---:R-:W-:Y:S01]  /*0ea0*/  R2UR UR21, R2 ;  /* 0x00000000021572ca */ /* 0x004fe200000e0000 */
[----:B------:R-:W-:-:S14]  /*0eb0*/  BRA `(.L_x_9) ;  /* 0x0000000000247947 */ /* 0x000fdc0003800000 */
.L_x_8:
[----:B------:R-:W-:Y:S02]  /*0ec0*/  ULDC.64 UR4, c[0x0][0x688] ;  /* 0x0001a20000047ab9 */ /* 0x000fe40000000a00 */
[----:B------:R-:W-:-:S04]  /*0ed0*/  ISETP.NE.U32.AND P0, PT, RZ, UR4, PT ;  /* 0x00000004ff007c0c */ /* 0x000fc8000bf05070 */
[----:B------:R-:W-:-:S13]  /*0ee0*/  ISETP.NE.AND.EX P0, PT, RZ, UR5, PT, P0 ;  /* 0x00000005ff007c0c */ /* 0x000fda000bf05300 */
[----:B------:R-:W-:Y:S05]  /*0ef0*/  @!P0 BRA `(.L_x_10) ;  /* 0x0000000000108947 */ /* 0x000fea0003800000 */
[----:B0-----:R-:W0:Y:S02]  /*0f00*/  LDC.64 R2, c[0x0][0x688] ;  /* 0x0001a200ff027b82 */ /* 0x001e240000000a00 */
[----:B0-----:R-:W2:Y:S02]  /*0f10*/  LDG.E R2, desc[UR18][R2.64] ;  /* 0x0000001202027981 */ /* 0x001ea4000c1e1900 */
[----:B--2---:R-:W-:Y:S01]  /*0f20*/  R2UR UR21, R2 ;  /* 0x00000000021572ca */ /* 0x004fe200000e0000 */
[----:B------:R-:W-:-:S14]  /*0f30*/  BRA `(.L_x_9) ;  /* 0x0000000000047947 */ /* 0x000fdc0003800000 */
.L_x_10:
[----:B------:R-:W-:-:S05]  /*0f40*/  ULDC UR21, c[0x0][0x680] ;  /* 0x0001a00000157ab9 */ /* 0x000fca0000000800 */
.L_x_9:
[----:B------:R-:W-:Y:S02]  /*0f50*/  ULDC.64 UR4, c[0x0][0x6a0] ;  /* 0x0001a80000047ab9 */ /* 0x000fe40000000a00 */
        /* <DEDUP_REMOVED lines=11> */
.L_x_11:
        /* <DEDUP_REMOVED lines=8> */
.L_x_13:
[----:B------:R-:W-:-:S05]  /*1090*/  ULDC UR20, c[0x0][0x684] ;  /* 0x0001a10000147ab9 */ /* 0x000fca0000000800 */
.L_x_12:
[----:B------:R-:W-:-:S13]  /*10a0*/  LOP3.LUT P0, RZ, R4, 0xff, RZ, 0xc0, !PT ;  /* 0x000000ff04ff7812 */ /* 0x000fda000780c0ff */
[----:B------:R-:W-:Y:S05]  /*10b0*/  @!P0 EXIT ;  /* 0x000000000000894d */ /* 0x000fea0003800000 */
[----:B------:R-:W-:Y:S01]  /*10c0*/  ULDC UR4, c[0x0][0x28c] ;  /* 0x0000a30000047ab9 */ /* 0x000fe20000000800 */
[----:B------:R-:W-:Y:S02]  /*10d0*/  ULOP3.LUT UR22, UR13, 0x1, URZ, 0xfc, !UPT ;  /* 0x000000010d167892 */ /* 0x000fe4000f8efc3f */
[----:B------:R-:W-:-:S04]  /*10e0*/  UIADD3 UR4, UR4, 0x3f, URZ ;  /* 0x0000003f04047890 */ /* 0x000fc8000fffe03f */
[----:B------:R-:W-:-:S04]  /*10f0*/  USHF.R.S32.HI UR5, URZ, 0x1f, UR4 ;  /* 0x0000001f3f057899 */ /* 0x000fc80008011404 */
[----:B------:R-:W-:-:S03]  /*1100*/  ULEA.HI UR5, UR5, UR4, URZ, 0x6 ;  /* 0x0000000405057291 */ /* 0x000fc6000f8f303f */
[----:B------:R-:W-:Y:S01]  /*1110*/  UMOV UR4, URZ ;  /* 0x0000003f00047c82 */ /* 0x000fe20008000000 */
[----:B------:R-:W-:-:S03]  /*1120*/  USHF.R.S32.HI UR12, URZ, 0x6, UR5 ;  /* 0x000000063f0c7899 */ /* 0x000fc60008011405 */
[----:B------:R-:W-:-:S09]  /*1130*/  UMOV UR5, URZ ;  /* 0x0000003f00057c82 */ /* 0x000fd20008000000 */
.L_x_220:
[----:B0-----:R-:W0:Y:S01]  /*1140*/  S2R R0, SR_TID.X ;  /* 0x0000000000007919 */ /* 0x001e220000002100 */
[----:B------:R-:W-:Y:S01]  /*1150*/  UISETP.LT.AND UP0, UPT, URZ, UR12, UPT ;  /* 0x0000000c3f00728c */ /* 0x000fe2000bf01270 */
[----:B------:R-:W-:Y:S02]  /*1160*/  CS2R R228, SRZ ;  /* 0x0000000000e47805 */ /* 0x000fe4000001ff00 */
[----:B------:R-:W-:Y:S01]  /*1170*/  CS2R R226, SRZ ;  /* 0x0000000000e27805 */ /* 0x000fe2000001ff00 */
[----:B------:R-:W-:Y:S01]  /*1180*/  STL [R1+0x70], RZ ;  /* 0x000070ff01007387 */ /* 0x000fe20000100800 */
[----:B------:R-:W-:Y:S01]  /*1190*/  USEL UR6, URZ, UR12, UP0 ;  /* 0x0000000c3f067287 */ /* 0x000fe20008000000 */
[----:B------:R-:W-:Y:S02]  /*11a0*/  CS2R R224, SRZ ;  /* 0x0000000000e07805 */ /* 0x000fe4000001ff00 */
[----:B------:R-:W-:Y:S01]  /*11b0*/  CS2R R222, SRZ ;  /* 0x0000000000de7805 */ /* 0x000fe2000001ff00 */
[----:B------:R-:W-:Y:S01]  /*11c0*/  STL [R1+0x6c], RZ ;  /* 0x00006cff01007387 */ /* 0x000fe20000100800 */
[----:B------:R-:W-:Y:S01]  /*11d0*/  UIADD3 UR7, UR12, -UR6, URZ ;  /* 0x800000060c077290 */ /* 0x000fe2000fffe03f */
[----:B------:R-:W-:-:S02]  /*11e0*/  CS2R R220, SRZ ;  /* 0x0000000000dc7805 */ /* 0x000fc4000001ff00 */
[----:B------:R-:W-:Y:S01]  /*11f0*/  CS2R R218, SRZ ;  /* 0x0000000000da7805 */ /* 0x000fe2000001ff00 */
[----:B------:R-:W-:Y:S01]  /*1200*/  STL [R1+0x68], RZ ;  /* 0x000068ff01007387 */ /* 0x000fe20000100800 */
[----:B------:R-:W-:Y:S01]  /*1210*/  UISETP.GE.AND UP0, UPT, UR7, 0x1, UPT ;  /* 0x000000010700788c */ /* 0x000fe2000bf06270 */
[----:B------:R-:W-:Y:S01]  /*1220*/  CS2R R216, SRZ ;  /* 0x0000000000d87805 */ /* 0x000fe2000001ff00 */
[----:B------:R-:W-:Y:S01]  /*1230*/  UMOV UR6, URZ ;  /* 0x0000003f00067c82 */ /* 0x000fe20008000000 */
[----:B------:R-:W-:Y:S01]  /*1240*/  STL [R1+0x64], RZ ;  /* 0x000064ff01007387 */ /* 0x000fe20000100800 */
[----:B------:R-:W-:Y:S02]  /*1250*/  CS2R R214, SRZ ;  /* 0x0000000000d67805 */ /* 0x000fe4000001ff00 */
[----:B------:R-:W-:Y:S02]  /*1260*/  CS2R R212, SRZ ;  /* 0x0000000000d47805 */ /* 0x000fe4000001ff00 */
[----:B------:R-:W-:Y:S01]  /*1270*/  PLOP3.LUT P0, PT, PT, PT, UP0, 0x80, 0x0 ;  /* 0x000000000000781c */ /* 0x000fe20003f0f008 */
[----:B------:R-:W-:Y:S01]  /*1280*/  STL [R1+0x60], RZ ;  /* 0x000060ff01007387 */ /* 0x000fe20000100800 */
[----:B------:R-:W-:-:S02]  /*1290*/  CS2R R210, SRZ ;  /* 0x0000000000d27805 */ /* 0x000fc4000001ff00 */
[----:B------:R-:W-:Y:S02]  /*12a0*/  CS2R R208, SRZ ;  /* 0x0000000000d07805 */ /* 0x000fe4000001ff00 */
[----:B------:R-:W-:Y:S01]  /*12b0*/  CS2R R206, SRZ ;  /* 0x0000000000ce7805 */ /* 0x000fe2000001ff00 */
[----:B------:R-:W-:Y:S01]  /*12c0*/  STL [R1+0x5c], RZ ;  /* 0x00005cff01007387 */ /* 0x000fe20000100800 */
[----:B------:R-:W-:Y:S02]  /*12d0*/  CS2R R204, SRZ ;  /* 0x0000000000cc7805 */ /* 0x000fe4000001ff00 */
[----:B------:R-:W-:Y:S02]  /*12e0*/  CS2R R202, SRZ ;  /* 0x0000000000ca7805 */ /* 0x000fe4000001ff00 */
[----:B------:R-:W-:Y:S01]  /*12f0*/  CS2R R200, SRZ ;  /* 0x0000000000c87805 */ /* 0x000fe2000001ff00 */
[----:B------:R-:W-:Y:S01]  /*1300*/  STL [R1+0x58], RZ ;  /* 0x000058ff01007387 */ /* 0x000fe20000100800 */
[----:B------:R-:W-:-:S02]  /*1310*/  CS2R R198, SRZ ;  /* 0x0000000000c67805 */ /* 0x000fc4000001ff00 */
[----:B------:R-:W-:Y:S02]  /*1320*/  CS2R R196, SRZ ;  /* 0x0000000000c47805 */ /* 0x000fe4000001ff00 */
[----:B------:R-:W-:Y:S01]  /*1330*/  CS2R R194, SRZ ;  /* 0x0000000000c27805 */ /* 0x000fe2000001ff00 */
[----:B------:R-:W-:Y:S01]  /*1340*/  STL [R1+0x54], RZ ;  /* 0x000054ff01007387 */ /* 0x000fe20000100800 */
[----:B0-----:R-:W-:Y:S02]  /*1350*/  LOP3.LUT R0, R0, 0x80, RZ, 0xc0, !PT ;  /* 0x0000008000007812 */ /* 0x001fe400078ec0ff */
[----:B------:R-:W-:Y:S02]  /*1360*/  CS2R R192, SRZ ;  /* 0x0000000000c07805 */ /* 0x000fe4000001ff00 */
[----:B------:R-:W-:Y:S01]  /*1370*/  CS2R R190, SRZ ;  /* 0x0000000000be7805 */ /* 0x000fe2000001ff00 */
[----:B------:R-:W-:Y:S01]  /*1380*/  STL [R1+0x50], RZ ;  /* 0x000050ff01007387 */ /* 0x000fe20000100800 */
[----:B------:R-:W-:-:S02]  /*1390*/  SHF.R.U32.HI R0, RZ, 0x7, R0 ;  /* 0x00000007ff007819 */ /* 0x000fc40000011600 */
        /* <DEDUP_REMOVED lines=23> */
[----:B------:R-:W-:Y:S01]  /*1510*/  CS2R R154, SRZ ;  /* 0x00000000009a7805 */ /* 0x000fe2000001ff00 */
[----:B------:R-:W-:Y:S01]  /*1520*/  IMAD.MOV.U32 R153, RZ, RZ, RZ ;  /* 0x000000ffff997224 */ /* 0x000fe200078e00ff */
        /* <DEDUP_REMOVED lines=14> */
[----:B-1----:R-:W-:Y:S02]  /*1610*/  CS2R R2, SRZ ;  /* 0x0000000000027805 */ /* 0x002fe4000001ff00 */
        /* <DEDUP_REMOVED lines=10> */
[----:B------:R-:W0:Y:S01]  /*16c0*/  SHFL.IDX PT, R0, R0, RZ, 0x1f ;  /* 0x00001fff00007589 */ /* 0x000e2200000e0000 */
[----:B------:R-:W-:-:S02]  /*16d0*/  CS2R R40, SRZ ;  /* 0x0000000000287805 */ /* 0x000fc4000001ff00 */
[----:B------:R-:W-:Y:S02]  /*16e0*/  CS2R R42, SRZ ;  /* 0x00000000002a7805 */ /* 0x000fe4000001ff00 */
[----:B------:R-:W-:Y:S01]  /*16f0*/  CS2R R44, SRZ ;  /* 0x00000000002c7805 */ /* 0x000fe2000001ff00 */
[----:B------:R1:W-:Y:S01]  /*1700*/  STL [R1+0x1c], RZ ;  /* 0x00001cff01007387 */ /* 0x0003e20000100800 */
[----:B------:R-:W-:Y:S02]  /*1710*/  CS2R R46, SRZ ;  /* 0x00000000002e7805 */ /* 0x000fe4000001ff00 */
[----:B------:R-:W-:Y:S02]  /*1720*/  CS2R R48, SRZ ;  /* 0x0000000000307805 */ /* 0x000fe4000001ff00 */
[----:B------:R-:W-:Y:S01]  /*1730*/  CS2R R50, SRZ ;  /* 0x0000000000327805 */ /* 0x000fe2000001ff00 */
[----:B------:R1:W-:Y:S01]  /*1740*/  STL [R1+0x18], RZ ;  /* 0x000018ff01007387 */ /* 0x0003e20000100800 */
        /* <DEDUP_REMOVED lines=16> */
[----:B0-----:R-:W-:-:S02]  /*1850*/  R2UR UR8, R0 ;  /* 0x00000000000872ca */ /* 0x001fc400000e0000 */
[----:B------:R-:W-:Y:S02]  /*1860*/  CS2R R76, SRZ ;  /* 0x00000000004c7805 */ /* 0x000fe4000001ff00 */
[----:B------:R-:W-:Y:S01]  /*1870*/  CS2R R78, SRZ ;  /* 0x00000000004e7805 */ /* 0x000fe2000001ff00 */
[----:B------:R1:W-:Y:S01]  /*1880*/  STL [R1+0x4], RZ ;  /* 0x000004ff01007387 */ /* 0x0003e20000100800 */
[----:B------:R-:W-:Y:S02]  /*1890*/  CS2R R80, SRZ ;  /* 0x0000000000507805 */ /* 0x000fe4000001ff00 */
[----:B------:R-:W-:Y:S02]  /*18a0*/  CS2R R82, SRZ ;  /* 0x0000000000527805 */ /* 0x000fe4000001ff00 */
[----:B------:R-:W-:Y:S01]  /*18b0*/  CS2R R84, SRZ ;  /* 0x0000000000547805 */ /* 0x000fe2000001ff00 */
[----:B------:R1:W-:Y:S01]  /*18c0*/  STL [R1], RZ ;  /* 0x000000ff01007387 */ /* 0x0003e20000100800 */
[----:B------:R-:W-:-:S02]  /*18d0*/  CS2R R86, SRZ ;  /* 0x0000000000567805 */ /* 0x000fc4000001ff00 */
[----:B------:R-:W-:Y:S02]  /*18e0*/  CS2R R88, SRZ ;  /* 0x0000000000587805 */ /* 0x000fe4000001ff00 */
[----:B------:R-:W-:Y:S02]  /*18f0*/  CS2R R90, SRZ ;  /* 0x00000000005a7805 */ /* 0x000fe4000001ff00 */
[----:B------:R-:W-:Y:S02]  /*1900*/  CS2R R92, SRZ ;  /* 0x00000000005c7805 */ /* 0x000fe4000001ff00 */
[----:B------:R-:W-:Y:S02]  /*1910*/  CS2R R94, SRZ ;  /* 0x00000000005e7805 */ /* 0x000fe4000001ff00 */
[----:B------:R-:W-:Y:S02]  /*1920*/  CS2R R96, SRZ ;  /* 0x0000000000607805 */ /* 0x000fe4000001ff00 */
        /* <DEDUP_REMOVED lines=26> */
[----:B------:R-:W-:Y:S01]  /*1ad0*/  CS2R R150, SRZ ;  /* 0x0000000000967805 */ /* 0x000fe2000001ff00 */
[----:B-1----:R-:W-:Y:S06]  /*1ae0*/  @!P0 BRA `(.L_x_14) ;  /* 0x0000001000ec8947 */ /* 0x002fec0003800000 */
[----:B------:R-:W0:Y:S01]  /*1af0*/  S2UR UR10, SR_CgaCtaId ;  /* 0x00000000000a79c3 */ /* 0x000e220000008800 */
[----:B------:R-:W-:Y:S01]  /*1b00*/  ULEA.HI UR6, UR8, UR8, URZ, 0x1 ;  /* 0x0000000808067291 */ /* 0x000fe2000f8f083f */
[----:B------:R-:W-:Y:S01]  /*1b10*/  IMAD.MOV.U32 R229, RZ, RZ, RZ ;  /* 0x000000ffffe57224 */ /* 0x000fe200078e00ff */
[----:B------:R-:W-:Y:S01]  /*1b20*/  UMOV UR9, 0x400 ;  /* 0x0000040000097882 */ /* 0x000fe20000000000 */
[----:B------:R-:W-:Y:S01]  /*1b30*/  IMAD.U32 R0, RZ, RZ, UR4 ;  /* 0x00000004ff007e24 */ /* 0x000fe2000f8e00ff */
[----:B------:R-:W-:Y:S01]  /*1b40*/  ULOP3.LUT UR6, UR6, 0x1ffffe, URZ, 0xc0, !UPT ;  /* 0x001ffffe06067892 */ /* 0x000fe2000f8ec03f */
[----:B------:R-:W-:Y:S01]  /*1b50*/  UMOV UR14, UR7 ;  /* 0x00000007000e7c82 */ /* 0x000fe20008000000 */
[----:B------:R-:W-:Y:S02]  /*1b60*/  UPLOP3.LUT UP0, UPT, UPT, UPT, UPT, 0x40, 0x0 ;  /* 0x000000000000789c */ /* 0x000fe40003f0e870 */
[----:B------:R-:W-:Y:S01]  /*1b70*/  UIADD3 UR6, UR8, -UR6, URZ ;  /* 0x8000000608067290 */ /* 0x000fe2000fffe03f */
[----:B------:R-:W-:Y:S01]  /*1b80*/  UMOV UR16, UR5 ;  /* 0x0000000500107c82 */ /* 0x000fe20008000000 */
[----:B------:R-:W-:Y:S01]  /*1b90*/  UMOV UR17, UR5 ;  /* 0x0000000500117c82 */ /* 0x000fe20008000000 */
[----:B------:R-:W-:Y:S01]  /*1ba0*/  UMOV UR7, URZ ;  /* 0x0000003f00077c82 */ /* 0x000fe20008000000 */
[----:B------:R-:W-:Y:S01]  /*1bb0*/  ULDC UR25, c[0x0][0x644] ;  /* 0x0001910000197ab9 */ /* 0x000fe20000000800 */
[----:B0-----:R-:W-:-:S04]  /*1bc0*/  ULEA UR9, UR10, UR9, 0x18 ;  /* 0x000000090a097291 */ /* 0x001fc8000f8ec03f */
[----:B------:R-:W-:-:S04]  /*1bd0*/  ULEA UR6, UR6, UR9, 0xb ;  /* 0x0000000906067291 */ /* 0x000fc8000f8e583f */
[----:B------:R-:W-:-:S04]  /*1be0*/  UIADD3 UR6, UR6, 0x180, URZ ;  /* 0x0000018006067890 */ /* 0x000fc8000fffe03f */
[----:B------:R-:W-:-:S03]  /*1bf0*/  USHF.R.U32.HI UR8, URZ, 0x4, UR6 ;  /* 0x000000043f087899 */ /* 0x000fc60008011606 */
[----:B------:R-:W-:Y:S01]  /*1c00*/  UMOV UR6, URZ ;  /* 0x0000003f00067c82 */ /* 0x000fe20008000000 */
[----:B------:R-:W-:-:S12]  /*1c10*/  ULOP3.LUT UR15, UR8, 0x3fff, URZ, 0xc0, !UPT ;  /* 0x00003fff080f7892 */ /* 0x000fd8000f8ec03f */
.L_x_22:
[----:B------:R-:W-:-:S06]  /*1c20*/  UISETP.NE.AND UP1, UPT, UR22, 0x3, UPT ;  /* 0x000000031600788c */ /* 0x000fcc000bf25270 */
[----:B------:R-:W-:-:S13]  /*1c30*/  PLOP3.LUT P1, PT, PT, PT, UP1, 0x80, 0x0 ;  /* 0x000000000000781c */ /* 0x000fda0003f2f018 */
[----:B0-----:R-:W-:Y:S05]  /*1c40*/  @!P1 BRA `(.L_x_15) ;  /* 0x0000000000049947 */ /* 0x001fea0003800000 */
[----:B------:R-:W-:Y:S01]  /*1c50*/  BPT.TRAP 0x1 ;  /* 0x000000040000795c */ /* 0x000fe20000300000 */
.L_x_15:
[----:B------:R-:W0:Y:S01]  /*1c60*/  S2UR UR9, SR_CgaCtaId ;  /* 0x00000000000979c3 */ /* 0x000e220000008800 */
[----:B------:R-:W-:Y:S01]  /*1c70*/  UMOV UR8, 0x400 ;  /* 0x0000040000087882 */ /* 0x000fe20000000000 */
[----:B------:R-:W-:Y:S01]  /*1c80*/  SHF.L.U32 R152, R0, 0x1f, RZ ;  /* 0x0000001f00987819 */ /* 0x000fe200000006ff */
[----:B0-----:R-:W-:-:S04]  /*1c90*/  ULEA UR24, UR9, UR8, 0x18 ;  /* 0x0000000809187291 */ /* 0x001fc8000f8ec03f */
[----:B------:R-:W-:-:S09]  /*1ca0*/  ULEA UR8, UR16, UR24, 0x3 ;  /* 0x0000001810087291 */ /* 0x000fd2000f8e183f */
[----:B------:R0:W1:Y:S01]  /*1cb0*/  SYNCS.PHASECHK.TRANS64.TRYWAIT P0, [UR8], R152 ;  /* 0x00000098ff0075a7 */ /* 0x0000620008000148 */
[----:B------:R-:W-:Y:S05]  /*1cc0*/  @!P1 BRA `(.L_x_16) ;  /* 0x0000000000049947 */ /* 0x000fea0003800000 */
[----:B------:R-:W-:Y:S01]  /*1cd0*/  BPT.TRAP 0x1 ;  /* 0x000000040000795c */ /* 0x000fe20000300000 */
.L_x_16:
[----:B-1----:R-:W-:Y:S05]  /*1ce0*/  @P0 BRA `(.L_x_17) ;  /* 0x0000000000080947 */ /* 0x002fea0003800000 */
[----:B------:R-:W1:Y:S02]  /*1cf0*/  SYNCS.PHASECHK.TRANS64.TRYWAIT P0, [UR8], R152 ;  /* 0x00000098ff0075a7 */ /* 0x000e640008000148 */
[----:B-1----:R-:W-:Y:S05]  /*1d00*/  @!P0 BRA `(.L_x_18) ;  /* 0x000000fc001c8947 */ /* 0x002fea0003800000 */
.L_x_17:
[----:B------:R-:W-:Y:S04]  /*1d10*/  STL [R1+0x8c], R2 ;  /* 0x00008c0201007387 */ /* 0x000fe80000100800 */
[----:B-----5:R1:W-:Y:S02]  /*1d20*/  STL [R1+0x88], R0 ;  /* 0x0000880001007387 */ /* 0x0203e40000100800 */
[----:B-1----:R-:W0:Y:S02]  /*1d30*/  S2R R0, SR_TID.X ;  /* 0x0000000000007919 */ /* 0x002e240000002100 */
[C---:B0-----:R-:W-:Y:S01]  /*1d40*/  IMAD.SHL.U32 R152, R0.reuse, 0x20, RZ ;  /* 0x0000002000987824 */ /* 0x041fe200078e00ff */
[C---:B------:R-:W-:Y:S01]  /*1d50*/  SHF.L.U32 R2, R0.reuse, 0x9, RZ ;  /* 0x0000000900027819 */ /* 0x040fe200000006ff */
[----:B------:R-:W-:-:S03]  /*1d60*/  IMAD.SHL.U32 R0, R0, 0x10, RZ ;  /* 0x0000001000007824 */ /* 0x000fc600078e00ff */
[----:B------:R-:W-:-:S04]  /*1d70*/  LOP3.LUT R152, R152, 0x1c00, RZ, 0xc0, !PT ;  /* 0x00001c0098987812 */ /* 0x000fc800078ec0ff */
[----:B------:R-:W-:Y:S02]  /*1d80*/  LOP3.LUT R152, R152, 0x200, R2, 0xf8, !PT ;  /* 0x0000020098987812 */ /* 0x000fe400078ef802 */
[----:B------:R0:W5:Y:S02]  /*1d90*/  LDL.LU R2, [R1+0x8c] ;  /* 0x00008c0001027983 */ /* 0x0001640000300800 */
[----:B------:R-:W-:-:S04]  /*1da0*/  LOP3.LUT R152, R152, 0x1c0, R0, 0xf8, !PT ;  /* 0x000001c098987812 */ /* 0x000fc800078ef800 */
[----:B------:R-:W-:Y:S02]  /*1db0*/  LOP3.LUT R152, R152, 0x20, R0, 0xf8, !PT ;  /* 0x0000002098987812 */ /* 0x000fe400078ef800 */
[----:B------:R0:W5:Y:S01]  /*1dc0*/  LDL.LU R0, [R1+0x88] ;  /* 0x0000880001007983 */ /* 0x0001620000300800 */
[----:B------:R-:W-:Y:S02]  /*1dd0*/  USHF.L.U32 UR8, UR16, 0xa, URZ ;  /* 0x0000000a10087899 */ /* 0x000fe4000800063f */
[----:B------:R-:W-:Y:S02]  /*1de0*/  UIADD3 UR9, UR24, 0xa180, URZ ;  /* 0x0000a18018097890 */ /* 0x000fe4000fffe03f */
[----:B------:R-:W-:Y:S02]  /*1df0*/  USEL UR7, UR7, URZ, !UP0 ;  /* 0x0000003f07077287 */ /* 0x000fe4000c000000 */
[----:B------:R-:W-:Y:S01]  /*1e00*/  LEA.HI R152, R152, UR8, RZ, 0x1d ;  /* 0x0000000898987c11 */ /* 0x000fe2000f8fe8ff */
[----:B------:R-:W-:-:S02]  /*1e10*/  USHF.R.U32.HI UR9, URZ, 0x4, UR9 ;  /* 0x000000043f097899 */ /* 0x000fc40008011609 */
[----:B------:R-:W-:Y:S02]  /*1e20*/  ULOP3.LUT UR10, UR15, 0x10000, URZ, 0xfc, !UPT ;  /* 0x000100000f0a7892 */ /* 0x000fe4000f8efc3f */
[----:B------:R-:W-:Y:S01]  /*1e30*/  ULOP3.LUT UR9, UR9, 0x3fff, URZ, 0xc0, !UPT ;  /* 0x00003fff09097892 */ /* 0x000fe2000f8ec03f */
[----:B------:R-:W1:Y:S01]  /*1e40*/  LDS R152, [R152+UR24+0x32180] ;  /* 0x0321801898987984 */ /* 0x000e620008000800 */
[----:B------:R-:W-:Y:S02]  /*1e50*/  UISETP.NE.U32.AND UP0, UPT, UR7, URZ, UPT ;  /* 0x0000003f0700728c */ /* 0x000fe4000bf05070 */
[----:B------:R-:W-:Y:S02]  /*1e60*/  ULOP3.LUT UR9, UR9, 0x10000, URZ, 0xfc, !UPT ;  /* 0x0001000009097892 */ /* 0x000fe4000f8efc3f */
[----:B------:R-:W-:Y:S02]  /*1e70*/  ULEA UR7, UR16, UR10, 0x8 ;  /* 0x0000000a10077291 */ /* 0x000fe4000f8e403f */
[----:B------:R-:W-:Y:S01]  /*1e80*/  UIADD3 UR10, UR8, UR9, URZ ;  /* 0x00000009080a7290 */ /* 0x000fe2000fffe03f */
[----:B------:R-:W-:-:S02]  /*1e90*/  UMOV UR11, 0x80000020 ;  /* 0x80000020000b7882 */ /* 0x000fc40000000000 */
[----:B------:R-:W-:Y:S01]  /*1ea0*/  UMOV UR9, 0xc0000010 ;  /* 0xc000001000097882 */ /* 0x000fe20000000000 */
[----:B------:R-:W-:Y:S01]  /*1eb0*/  UIADD3 UR6, UR6, 0x1, URZ ;  /* 0x0000000106067890 */ /* 0x000fe2000fffe03f */
[----:B------:R-:W-:Y:S01]  /*1ec0*/  UMOV UR8, UR7 ;  /* 0x0000000700087c82 */ /* 0x000fe20008000000 */
[----:B-1----:R-:W-:-:S06]  /*1ed0*/  WARPGROUP.ARRIVE ;  /* 0x00000000000079c5 */ /* 0x002fcc0000000000 */
[----:B------:R-:W-:Y:S01]  /*1ee0*/  QGMMA.SP.64x256x64.F32.E4M3.E4M3 R24, gdesc[UR8], R24, UP0, R152, gsb0 ;  /* 0x07e09800081879f3 */ /* 0x000fe2000b800a18 */
[----:B------:R-:W-:-:S04]  /*1ef0*/  UISETP.NE.AND UP0, UPT, UR6, UR25, UPT ;  /* 0x000000190600728c */ /* 0x000fc8000bf05270 */
[----:B------:R-:W-:-:S04]  /*1f00*/  USEL UR7, URZ, 0x1, UP0 ;  /* 0x000000013f077887 */ /* 0x000fc80008000000 */
[----:B------:R-:W-:-:S06]  /*1f10*/  UISETP.NE.AND UP0, UPT, UR7, URZ, UPT ;  /* 0x0000003f0700728c */ /* 0x000fcc000bf05270 */
[----:B------:R-:W-:Y:S01]  /*1f20*/  PLOP3.LUT P0, PT, PT, PT, UP0, 0x80, 0x0 ;  /* 0x000000000000781c */ /* 0x000fe20003f0f008 */
[----:B------:R-:W-:-:S12]  /*1f30*/  WARPGROUP.DEPBAR.LE gsb0, 0x0 ;  /* 0x00008000000079c5 */ /* 0x000fd80000010000 */
[----:B0-----:R-:W-:Y:S05]  /*1f40*/  @!P0 BRA `(.L_x_19) ;  /* 0x0000000c00788947 */ /* 0x001fea0003800000 */
[----:B-----5:R-:W-:Y:S01]  /*1f50*/  FADD R2, R24, R2 ;  /* 0x0000000218027221 */ /* 0x020fe20000000000 */
[----:B------:R-:W-:-:S01]  /*1f60*/  FADD R3, R25, R3 ;  /* 0x0000000319037221 */ /* 0x000fc20000000000 */
[----:B------:R0:W-:Y:S01]  /*1f70*/  STL [R1+0x88], R0 ;  /* 0x0000880001007387 */ /* 0x0001e20000100800 */
[----:B------:R-:W-:-:S01]  /*1f80*/  FADD R4, R26, R4 ;  /* 0x000000041a047221 */ /* 0x000fc20000000000 */
[----:B------:R-:W-:Y:S01]  /*1f90*/  FADD R5, R27, R5 ;  /* 0x000000051b057221 */ /* 0x000fe20000000000 */
[----:B------:R-:W-:-:S01]  /*1fa0*/  FADD R6, R28, R6 ;  /* 0x000000061c067221 */ /* 0x000fc20000000000 */
[----:B------:R-:W-:Y:S01]  /*1fb0*/  FADD R7, R29, R7 ;  /* 0x000000071d077221 */ /* 0x000fe20000000000 */
[----:B0-----:R-:W2:Y:S04]  /*1fc0*/  LDL.LU R0, [R1+0x2c] ;  /* 0x00002c0001007983 */ /* 0x001ea80000300800 */
[----:B------:R0:W-:Y:S01]  /*1fd0*/  STL [R1+0x8c], R2 ;  /* 0x00008c0201007387 */ /* 0x0001e20000100800 */
[----:B------:R-:W-:-:S01]  /*1fe0*/  FADD R8, R30, R8 ;  /* 0x000000081e087221 */ /* 0x000fc20000000000 */
[----:B------:R-:W-:-:S02]  /*1ff0*/  FADD R9, R31, R9 ;  /* 0x000000091f097221 */ /* 0x000fc40000000000 */
[----:B0-----:R-:W3:Y:S04]  /*2000*/  LDL.LU R2, [R1+0x28] ;  /* 0x0000280001027983 */ /* 0x001ee80000300800 */
[----:B------:R0:W-:Y:S01]  /*2010*/  STL [R1+0x90], R3 ;  /* 0x0000900301007387 */ /* 0x0001e20000100800 */
[----:B------:R-:W-:-:S03]  /*2020*/  FADD R10, R32, R10 ;  /* 0x0000000a200a7221 */ /* 0x000fc60000000000 */
[----:B0-----:R-:W4:Y:S04]  /*2030*/  LDL.LU R3, [R1+0x24] ;  /* 0x0000240001037983 */ /* 0x001f280000300800 */
[----:B------:R0:W-:Y:S01]  /*2040*/  STL [R1+0x94], R4 ;  /* 0x0000940401007387 */ /* 0x0001e20000100800 */
[----:B------:R-:W-:-:S03]  /*2050*/  FADD R11, R33, R11 ;  /* 0x0000000b210b7221 */ /* 0x000fc60000000000 */
[----:B0-----:R-:W4:Y:S04]  /*2060*/  LDL.LU R4, [R1+0x20] ;  /* 0x0000200001047983 */ /* 0x001f280000300800 */
[----:B------:R0:W-:Y:S01]  /*2070*/  STL [R1+0x98], R5 ;  /* 0x0000980501007387 */ /* 0x0001e20000100800 */
[----:B------:R-:W-:-:S03]  /*2080*/  FADD R12, R34, R12 ;  /* 0x0000000c220c7221 */ /* 0x000fc60000000000 */
[----:B0-----:R-:W4:Y:S04]  /*2090*/  LDL.LU R5, [R1+0x1c] ;  /* 0x00001c0001057983 */ /* 0x001f280000300800 */
[----:B------:R0:W-:Y:S04]  /*20a0*/  STL [R1+0x9c], R6 ;  /* 0x00009c0601007387 */ /* 0x0001e80000100800 */
        /* <DEDUP_REMOVED lines=12> */
[----:B0-----:R-:W4:Y:S01]  /*2170*/  LDL.LU R12, [R1] ;  /* 0x00000000010c7983 */ /* 0x001f220000300800 */
[----:B------:R-:W-:-:S01]  /*2180*/  FADD R13, R35, R13 ;  /* 0x0000000d230d7221 */ /* 0x000fc20000000000 */
[----:B------:R-:W-:Y:S01]  /*2190*/  FADD R14, R36, R14 ;  /* 0x0000000e240e7221 */ /* 0x000fe20000000000 */
[----:B------:R-:W-:-:S01]  /*21a0*/  FADD R15, R37, R15 ;  /* 0x0000000f250f7221 */ /* 0x000fc20000000000 */
[----:B------:R-:W-:Y:S01]  /*21b0*/  FADD R16, R38, R16 ;  /* 0x0000001026107221 */ /* 0x000fe20000000000 */
[----:B------:R-:W-:-:S01]  /*21c0*/  FADD R17, R39, R17 ;  /* 0x0000001127117221 */ /* 0x000fc20000000000 */
[----:B------:R-:W-:Y:S01]  /*21d0*/  STL [R1+0xb8], R13 ;  /* 0x0000b80d01007387 */ /* 0x000fe20000100800 */
        /* <DEDUP_REMOVED lines=15> */
[----:B------:R0:W-:Y:S01]  /*22d0*/  STL [R1+0xc8], R17 ;  /* 0x0000c81101007387 */ /* 0x0001e20000100800 */
[----:B------:R-:W-:-:S01]  /*22e0*/  FADD R159, R52, R159 ;  /* 0x0000009f349f7221 */ /* 0x000fc20000000000 */
[----:B------:R-:W-:Y:S01]  /*22f0*/  FADD R160, R53, R160 ;  /* 0x000000a035a07221 */ /* 0x000fe20000000000 */
        /* <DEDUP_REMOVED lines=68> */
[----:B--2---:R-:W-:-:S01]  /*2740*/  FADD R0, R133, R0 ;  /* 0x0000000085007221 */ /* 0x004fc20000000000 */
[----:B---3--:R-:W-:Y:S01]  /*2750*/  FADD R2, R132, R2 ;  /* 0x0000000284027221 */ /* 0x008fe20000000000 */
[----:B----4-:R-:W-:-:S01]  /*2760*/  FADD R3, R131, R3 ;  /* 0x0000000383037221 */ /* 0x010fc20000000000 */
        /* <DEDUP_REMOVED lines=8> */
[----:B------:R-:W-:-:S05]  /*27f0*/  FADD R12, R122, R12 ;  /* 0x0000000c7a0c7221 */ /* 0x000fca0000000000 */
[----:B------:R1:W-:Y:S04]  /*2800*/  STL [R1], R12 ;  /* 0x0000000c01007387 */ /* 0x0003e80000100800 */
[----:B------:R2:W-:Y:S04]  /*2810*/  STL [R1+0x4], R11 ;  /* 0x0000040b01007387 */ /* 0x0005e80000100800 */
[----:B------:R3:W-:Y:S04]  /*2820*/  STL [R1+0x8], R10 ;  /* 0x0000080a01007387 */ /* 0x0007e80000100800 */
[----:B------:R4:W-:Y:S04]  /*2830*/  STL [R1+0xc], R9 ;  /* 0x00000c0901007387 */ /* 0x0009e80000100800 */
[----:B------:R4:W-:Y:S04]  /*2840*/  STL [R1+0x10], R8 ;  /* 0x0000100801007387 */ /* 0x0009e80000100800 */
[----:B------:R4:W-:Y:S04]  /*2850*/  STL [R1+0x14], R7 ;  /* 0x0000140701007387 */ /* 0x0009e80000100800 */
[----:B------:R4:W-:Y:S04]  /*2860*/  STL [R1+0x18], R6 ;  /* 0x0000180601007387 */ /* 0x0009e80000100800 */
[----:B------:R4:W-:Y:S04]  /*2870*/  STL [R1+0x1c], R5 ;  /* 0x00001c0501007387 */ /* 0x0009e80000100800 */
[----:B------:R4:W-:Y:S04]  /*2880*/  STL [R1+0x20], R4 ;  /* 0x0000200401007387 */ /* 0x0009e80000100800 */
[----:B0-----:R-:W4:Y:S04]  /*2890*/  LDL.LU R17, [R1+0x30] ;  /* 0x0000300001117983 */ /* 0x001f280000300800 */
[----:B------:R0:W-:Y:S04]  /*28a0*/  STL [R1+0x24], R3 ;  /* 0x0000240301007387 */ /* 0x0001e80000100800 */
[----:B------:R-:W4:Y:S04]  /*28b0*/  LDL.LU R16, [R1+0x34] ;  /* 0x0000340001107983 */ /* 0x000f280000300800 */
[----:B------:R0:W-:Y:S04]  /*28c0*/  STL [R1+0x28], R2 ;  /* 0x0000280201007387 */ /* 0x0001e80000100800 */
[----:B------:R-:W4:Y:S04]  /*28d0*/  LDL.LU R15, [R1+0x38] ;  /* 0x00003800010f7983 */ /* 0x000f280000300800 */
[----:B------:R0:W-:Y:S04]  /*28e0*/  STL [R1+0x2c], R0 ;  /* 0x00002c0001007387 */ /* 0x0001e80000100800 */
[----:B------:R-:W4:Y:S04]  /*28f0*/  LDL.LU R14, [R1+0x3c] ;  /* 0x00003c00010e7983 */ /* 0x000f280000300800 */
[----:B------:R-:W4:Y:S04]  /*2900*/  LDL.LU R13, [R1+0x40] ;  /* 0x00004000010d7983 */ /* 0x000f280000300800 */
[----:B-1----:R-:W4:Y:S04]  /*2910*/  LDL.LU R12, [R1+0x44] ;  /* 0x00004400010c7983 */ /* 0x002f280000300800 */
[----:B--2---:R-:W2:Y:S04]  /*2920*/  LDL.LU R11, [R1+0x48] ;  /* 0x00004800010b7983 */ /* 0x004ea80000300800 */
[----:B---3--:R-:W3:Y:S04]  /*2930*/  LDL.LU R10, [R1+0x4c] ;  /* 0x00004c00010a7983 */ /* 0x008ee80000300800 */
[----:B----4-:R-:W4:Y:S04]  /*2940*/  LDL.LU R9, [R1+0x50] ;  /* 0x0000500001097983 */ /* 0x010f280000300800 */
[----:B------:R-:W4:Y:S04]  /*2950*/  LDL.LU R8, [R1+0x54] ;  /* 0x0000540001087983 */ /* 0x000f280000300800 */
[----:B------:R-:W4:Y:S04]  /*2960*/  LDL.LU R7, [R1+0x58] ;  /* 0x0000580001077983 */ /* 0x000f280000300800 */
[----:B------:R-:W4:Y:S04]  /*2970*/  LDL.LU R6, [R1+0x5c] ;  /* 0x00005c0001067983 */ /* 0x000f280000300800 */
[----:B------:R-:W4:Y:S04]  /*2980*/  LDL.LU R5, [R1+0x60] ;  /* 0x0000600001057983 */ /* 0x000f280000300800 */
[----:B------:R-:W4:Y:S04]  /*2990*/  LDL.LU R4, [R1+0x64] ;  /* 0x0000640001047983 */ /* 0x000f280000300800 */
[----:B0-----:R-:W4:Y:S04]  /*29a0*/  LDL.LU R3, [R1+0x68] ;  /* 0x0000680001037983 */ /* 0x001f280000300800 */
[----:B------:R-:W4:Y:S04]  /*29b0*/  LDL.LU R2, [R1+0x6c] ;  /* 0x00006c0001027983 */ /* 0x000f280000300800 */
[----:B------:R-:W4:Y:S01]  /*29c0*/  LDL.LU R0, [R1+0x70] ;  /* 0x0000700001007983 */ /* 0x000f220000300800 */
[----:B------:R-:W-:-:S05]  /*29d0*/  FADD R17, R134, R17 ;  /* 0x0000001186117221 */ /* 0x000fca0000000000 */
[----:B------:R0:W-:Y:S01]  /*29e0*/  STL [R1+0x30], R17 ;  /* 0x0000301101007387 */ /* 0x0001e20000100800 */
[----:B------:R-:W-:-:S03]  /*29f0*/  FADD R16, R135, R16 ;  /* 0x0000001087107221 */ /* 0x000fc60000000000 */
[----:B0-----:R0:W5:Y:S01]  /*2a00*/  LDL.LU R17, [R1+0xc8] ;  /* 0x0000c80001117983 */ /* 0x0011620000300800 */
[----:B------:R-:W-:-:S03]  /*2a10*/  FADD R15, R136, R15 ;  /* 0x0000000f880f7221 */ /* 0x000fc60000000000 */
[----:B------:R1:W-:Y:S01]  /*2a20*/  STL [R1+0x34], R16 ;  /* 0x0000341001007387 */ /* 0x0003e20000100800 */
[----:B------:R-:W-:-:S01]  /*2a30*/  FADD R14, R137, R14 ;  /* 0x0000000e890e7221 */ /* 0x000fc20000000000 */
[----:B------:R-:W-:Y:S02]  /*2a40*/  FADD R13, R138, R13 ;  /* 0x0000000d8a0d7221 */ /* 0x000fe40000000000 */
[----:B-1----:R0:W5:Y:S01]  /*2a50*/  LDL.LU R16, [R1+0xc4] ;  /* 0x0000c40001107983 */ /* 0x0021620000300800 */
[----:B------:R-:W-:-:S03]  /*2a60*/  FADD R12, R139, R12 ;  /* 0x0000000c8b0c7221 */ /* 0x000fc60000000000 */
[----:B------:R1:W-:Y:S01]  /*2a70*/  STL [R1+0x38], R15 ;  /* 0x0000380f01007387 */ /* 0x0003e20000100800 */
[----:B--2---:R-:W-:-:S03]  /*2a80*/  FADD R11, R140, R11 ;  /* 0x0000000b8c0b7221 */ /* 0x004fc60000000000 */
[----:B-1----:R0:W5:Y:S01]  /*2a90*/  LDL.LU R15, [R1+0xc0] ;  /* 0x0000c000010f7983 */ /* 0x0021620000300800 */
[----:B---3--:R-:W-:-:S03]  /*2aa0*/  FADD R10, R141, R10 ;  /* 0x0000000a8d0a7221 */ /* 0x008fc60000000000 */
[----:B------:R1:W-:Y:S01]  /*2ab0*/  STL [R1+0x3c], R14 ;  /* 0x00003c0e01007387 */ /* 0x0003e20000100800 */
[----:B----4-:R-:W-:-:S01]  /*2ac0*/  FADD R9, R142, R9 ;  /* 0x000000098e097221 */ /* 0x010fc20000000000 */
[----:B------:R-:W-:Y:S02]  /*2ad0*/  FADD R8, R143, R8 ;  /* 0x000000088f087221 */ /* 0x000fe40000000000 */
[----:B-1----:R0:W5:Y:S04]  /*2ae0*/  LDL.LU R14, [R1+0xbc] ;  /* 0x0000bc00010e7983 */ /* 0x0021680000300800 */
[----:B------:R1:W-:Y:S01]  /*2af0*/  STL [R1+0x40], R13 ;  /* 0x0000400d01007387 */ /* 0x0003e20000100800 */
[----:B------:R-:W-:-:S01]  /*2b00*/  FADD R7, R144, R7 ;  /* 0x0000000790077221 */ /* 0x000fc20000000000 */
[----:B------:R-:W-:-:S02]  /*2b10*/  FADD R6, R145, R6 ;  /* 0x0000000691067221 */ /* 0x000fc40000000000 */
[----:B-1----:R0:W5:Y:S04]  /*2b20*/  LDL.LU R13, [R1+0xb8] ;  /* 0x0000b800010d7983 */ /* 0x0021680000300800 */
[----:B------:R1:W-:Y:S01]  /*2b30*/  STL [R1+0x44], R12 ;  /* 0x0000440c01007387 */ /* 0x0003e20000100800 */
[----:B------:R-:W-:-:S03]  /*2b40*/  FADD R5, R146, R5 ;  /* 0x0000000592057221 */ /* 0x000fc60000000000 */
        /* <DEDUP_REMOVED lines=13> */
[----:B------:R1:W-:Y:S04]  /*2c20*/  STL [R1+0x58], R7 ;  /* 0x0000580701007387 */ /* 0x0003e80000100800 */
        /* <DEDUP_REMOVED lines=12> */
[----:B-1----:R0:W5:Y:S01]  /*2cf0*/  LDL.LU R0, [R1+0x88] ;  /* 0x0000880001007983 */ /* 0x0021620000300800 */
[----:B------:R-:W-:-:S01]  /*2d00*/  FADD R229, R229, R151 ;  /* 0x00000097e5e57221 */ /* 0x000fc20000000000 */
[----:B------:R-:W-:-:S02]  /*2d10*/  WARPGROUP.DEPBAR.LE gsb0, 0x0 ;  /* 0x00008000000079c5 */ /* 0x000fc40000010000 */
[----:B------:R-:W-:-:S05]  /*2d20*/  UMOV UR6, URZ ;  /* 0x0000003f00067c82 */ /* 0x000fca0008000000 */
.L_x_19:
[----:B------:R-:W-:Y:S05]  /*2d30*/  @!P1 BRA `(.L_x_20) ;  /* 0x0000000000049947 */ /* 0x000fea0003800000 */
[----:B------:R-:W-:Y:S01]  /*2d40*/  BPT.TRAP 0x1 ;  /* 0x000000040000795c */ /* 0x000fe20000300000 */
.L_x_20:
[----:B------:R-:W-:Y:S02]  /*2d50*/  UISETP.GT.U32.AND UP1, UPT, UR13, 0x1, UPT ;  /* 0x000000010d00788c */ /* 0x000fe4000bf24070 */
[----:B------:R-:W-:-:S04]  /*2d60*/  ULEA UR7, UR17, UR24, 0x3 ;  /* 0x0000001811077291 */ /* 0x000fc8000f8e183f */
[----:B------:R-:W-:Y:S01]  /*2d70*/  UIADD3 UR7, UR7, 0x50, URZ ;  /* 0x0000005007077890 */ /* 0x000fe2000fffe03f */
[----:B------:R-:W-:-:S03]  /*2d80*/  PLOP3.LUT P0, PT, PT, PT, UP1, 0x80, 0x0 ;  /* 0x000000000000781c */ /* 0x000fc60003f0f018 */
[----:B------:R-:W-:-:S09]  /*2d90*/  UPRMT UR7, URZ, 0x654, UR7 ;  /* 0x000006543f077896 */ /* 0x000fd20008000007 */
[----:B------:R-:W-:Y:S01]  /*2da0*/  SYNCS.ARRIVE.TRANS64.RED.A1T0 RZ, [UR7], RZ ;  /* 0x000000ffffff79a7 */ /* 0x000fe20008100407 */
[----:B------:R-:W-:Y:S05]  /*2db0*/  @P0 BRA `(.L_x_21) ;  /* 0x0000000000040947 */ /* 0x000fea0003800000 */
[----:B------:R-:W-:Y:S01]  /*2dc0*/  BPT.TRAP 0x1 ;  /* 0x000000040000795c */ /* 0x000fe20000300000 */
.L_x_21:
[----:B------:R-:W-:Y:S02]  /*2dd0*/  UISETP.GT.AND UP3, UPT, UR14, 0x1, UPT ;  /* 0x000000010e00788c */ /* 0x000fe4000bf64270 */
[----:B------:R-:W-:Y:S02]  /*2de0*/  UIADD3 UR16, UR16, 0x1, URZ ;  /* 0x0000000110107890 */ /* 0x000fe4000fffe03f */
[----:B------:R-:W-:Y:S02]  /*2df0*/  UIADD3 UR17, UR17, 0x1, URZ ;  /* 0x0000000111117890 */ /* 0x000fe4000fffe03f */
[----:B------:R-:W-:Y:S01]  /*2e00*/  PLOP3.LUT P0, PT, PT, PT, UP3, 0x80, 0x0 ;  /* 0x000000000000781c */ /* 0x000fe20003f0f038 */
[----:B------:R-:W-:Y:S02]  /*2e10*/  UISETP.NE.AND UP1, UPT, UR16, 0xa, UPT ;  /* 0x0000000a1000788c */ /* 0x000fe4000bf25270 */
[----:B------:R-:W-:Y:S02]  /*2e20*/  UISETP.NE.AND UP2, UPT, UR17, 0xa, UPT ;  /* 0x0000000a1100788c */ /* 0x000fe4000bf45270 */
[----:B------:R-:W-:-:S02]  /*2e30*/  USEL UR7, URZ, 0x1, UP1 ;  /* 0x000000013f077887 */ /* 0x000fc40008800000 */
[----:B------:R-:W-:Y:S02]  /*2e40*/  UIADD3 UR14, UR14, -0x1, URZ ;  /* 0xffffffff0e0e7890 */ /* 0x000fe4000fffe03f */
[----:B------:R-:W-:Y:S02]  /*2e50*/  USEL UR16, UR16, URZ, UP1 ;  /* 0x0000003f10107287 */ /* 0x000fe40008800000 */
[----:B-----5:R-:W-:Y:S01]  /*2e60*/  LOP3.LUT R0, R0, UR7, RZ, 0x3c, !PT ;  /* 0x0000000700007c12 */ /* 0x020fe2000f8e3cff */
[----:B------:R-:W-:Y:S01]  /*2e70*/  USEL UR17, UR17, URZ, UP2 ;  /* 0x0000003f11117287 */ /* 0x000fe20009000000 */
[----:B------:R-:W-:Y:S01]  /*2e80*/  UMOV UR7, 0x1 ;  /* 0x0000000100077882 */ /* 0x000fe20000000000 */
[----:B------:R-:W-:Y:S10]  /*2e90*/  @P0 BRA `(.L_x_22) ;  /* 0xffffffec00600947 */ /* 0x000ff4000383ffff */
.L_x_14:
[----:B------:R-:W-:Y:S04]  /*2ea0*/  STL [R1+0x80], R229 ;  /* 0x000080e501007387 */ /* 0x000fe80000100800 */
[----:B------:R-:W2:Y:S04]  /*2eb0*/  LDL.LU R0, [R1+0x70] ;  /* 0x0000700001007983 */ /* 0x000ea80000300800 */
[----:B--2---:R1:W-:Y:S04]  /*2ec0*/  STL [R1+0x70], R0 ;  /* 0x0000700001007387 */ /* 0x0043e80000100800 */
[----:B-1----:R-:W2:Y:S04]  /*2ed0*/  LDL.LU R0, [R1+0x6c] ;  /* 0x00006c0001007983 */ /* 0x002ea80000300800 */
        /* <DEDUP_REMOVED lines=48> */
[----:B------:R1:W5:Y:S01]  /*31e0*/  LDL.LU R229, [R1+0x8] ;  /* 0x0000080001e57983 */ /* 0x0003620000300800 */
[----:B------:R-:W-:-:S04]  /*31f0*/  UISETP.NE.AND UP0, UPT, UR6, URZ, UPT ;  /* 0x0000003f0600728c */ /* 0x000fc8000bf05270 */
[----:B------:R-:W-:-:S06]  /*3200*/  USEL UR6, URZ, 0x1, !UP0 ;  /* 0x000000013f067887 */ /* 0x000fcc000c000000 */
[----:B------:R-:W-:Y:S01]  /*3210*/  ISETP.NE.AND P0, PT, RZ, UR6, PT ;  /* 0x00000006ff007c0c */ /* 0x000fe2000bf05270 */
[----:B--2---:R2:W-:Y:S04]  /*3220*/  STL [R1+0xc], R0 ;  /* 0x00000c0001007387 */ /* 0x0045e80000100800 */
[----:B------:R1:W5:Y:S04]  /*3230*/  LDL.LU R152, [R1+0x4] ;  /* 0x0000040001987983 */ /* 0x0003680000300800 */
[----:B--2---:R1:W5:Y:S04]  /*3240*/  LDL.LU R0, [R1] ;  /* 0x0000000001007983 */ /* 0x0043680000300800 */
[----:B------:R-:W-:Y:S05]  /*3250*/  @!P0 BRA `(.L_x_23) ;  /* 0x0000000c00b48947 */ /* 0x000fea0003800000 */
[----:B------:R-:W-:-:S05]  /*3260*/  FADD R2, R24, R2 ;  /* 0x0000000218027221 */ /* 0x000fca0000000000 */
[----:B------:R2:W-:Y:S04]  /*3270*/  STL [R1+0x88], R2 ;  /* 0x0000880201007387 */ /* 0x0005e80000100800 */
[----:B--2---:R-:W2:Y:S04]  /*3280*/  LDL.LU R2, [R1+0x80] ;  /* 0x0000800001027983 */ /* 0x004ea80000300800 */
[----:B--2---:R2:W-:Y:S04]  /*3290*/  STL [R1+0x8c], R2 ;  /* 0x00008c0201007387 */ /* 0x0045e80000100800 */
        /* <DEDUP_REMOVED lines=50> */
[----:B--2---:R-:W2:Y:S01]  /*35c0*/  LDL.LU R2, [R1+0xc] ;  /* 0x00000c0001027983 */ /* 0x004ea20000300800 */
[----:B------:R-:W-:Y:S01]  /*35d0*/  FADD R3, R25, R3 ;  /* 0x0000000319037221 */ /* 0x000fe20000000000 */
        /* <DEDUP_REMOVED lines=96> */
[----:B-----5:R-:W-:Y:S01]  /*3be0*/  FADD R0, R122, R0 ;  /* 0x000000007a007221 */ /* 0x020fe20000000000 */
[----:B------:R-:W-:Y:S01]  /*3bf0*/  FADD R152, R123, R152 ;  /* 0x000000987b987221 */ /* 0x000fe20000000000 */
[----:B------:R-:W-:Y:S01]  /*3c00*/  FADD R229, R124, R229 ;  /* 0x000000e57ce57221 */ /* 0x000fe20000000000 */
[----:B--2---:R-:W-:-:S05]  /*3c10*/  FADD R2, R125, R2 ;  /* 0x000000027d027221 */ /* 0x004fca0000000000 */
[----:B------:R2:W-:Y:S04]  /*3c20*/  STL [R1+0xc], R2 ;  /* 0x00000c0201007387 */ /* 0x0005e80000100800 */
[----:B--2---:R-:W2:Y:S02]  /*3c30*/  LDL.LU R2, [R1+0xf0] ;  /* 0x0000f00001027983 */ /* 0x004ea40000300800 */
        /* <DEDUP_REMOVED lines=77> */
[----:B--2---:R2:W5:Y:S01]  /*4110*/  LDL.LU R2, [R1+0x88] ;  /* 0x0000880001027983 */ /* 0x0045620000300800 */
[----:B------:R-:W-:Y:S02]  /*4120*/  WARPGROUP.DEPBAR.LE gsb0, 0x0 ;  /* 0x00008000000079c5 */ /* 0x000fe40000010000 */
.L_x_23:
[----:B------:R3:W-:Y:S01]  /*4130*/  STL [R1+0x90], R3 ;  /* 0x0000900301007387 */ /* 0x0007e20000100800 */
[----:B------:R-:W4:Y:S01]  /*4140*/  LDC R28, c[0x0][0x288] ;  /* 0x0000a200ff1c7b82 */ /* 0x000f220000000800 */
[----:B------:R-:W-:Y:S02]  /*4150*/  UIADD3 UR9, UR12, UR5, URZ ;  /* 0x000000050c097290 */ /* 0x000fe4000fffe03f */
[----:B------:R-:W-:Y:S01]  /*4160*/  USHF.R.S32.HI UR10, URZ, 0x1f, UR23 ;  /* 0x0000001f3f0a7899 */ /* 0x000fe20008011417 */
[----:B------:R-:W-:Y:S01]  /*4170*/  ULDC.64 UR14, c[0x0][0x6d0] ;  /* 0x0001b400000e7ab9 */ /* 0x000fe20000000a00 */
[----:B------:R-:W-:Y:S01]  /*4180*/  ULDC UR11, c[0x0][0x284] ;  /* 0x0000a100000b7ab9 */ /* 0x000fe20000000800 */
[----:B---3--:R-:W3:Y:S04]  /*4190*/  LDL.LU R3, [R1+0x84] ;  /* 0x0000840001037983 */ /* 0x008ee80000300800 */
[----:B-----5:R0:W-:Y:S04]  /*41a0*/  STL [R1+0x8c], R2 ;  /* 0x00008c0201007387 */ /* 0x0201e80000100800 */
[----:B------:R1:W-:Y:S01]  /*41b0*/  STL [R1+0x88], R0 ;  /* 0x0000880001007387 */ /* 0x0003e20000100800 */
[----:B0-----:R-:W0:Y:S03]  /*41c0*/  S2R R2, SR_TID.X ;  /* 0x0000000000027919 */ /* 0x001e260000002100 */
[----:B-1----:R-:W2:Y:S01]  /*41d0*/  LDL R0, [R1+0x7c] ;  /* 0x00007c0001007983 */ /* 0x002ea20000100800 */
[----:B------:R-:W-:-:S02]  /*41e0*/  UISETP.GT.U32.AND UP0, UPT, UR9, 0x9, UPT ;  /* 0x000000090900788c */ /* 0x000fc4000bf04070 */
[----:B------:R-:W-:Y:S01]  /*41f0*/  UISETP.GE.U32.AND UP1, UPT, UR12, 0xa, UPT ;  /* 0x0000000a0c00788c */ /* 0x000fe2000bf26070 */
[----:B0-----:R-:W-:Y:S02]  /*4200*/  LOP3.LUT R24, R2, 0x60, RZ, 0xc0, !PT ;  /* 0x0000006002187812 */ /* 0x001fe400078ec0ff */
[----:B------:R-:W-:Y:S02]  /*4210*/  SHF.R.U32.HI R25, RZ, 0x2, R2 ;  /* 0x00000002ff197819 */ /* 0x000fe40000011602 */
[----:B------:R-:W-:Y:S02]  /*4220*/  SHF.R.U32.HI R24, RZ, 0x5, R24 ;  /* 0x00000005ff187819 */ /* 0x000fe40000011618 */
[----:B------:R-:W-:-:S03]  /*4230*/  LOP3.LUT R25, R25, 0x7, RZ, 0xc0, !PT ;  /* 0x0000000719197812 */ /* 0x000fc600078ec0ff */
[C---:B------:R-:W-:Y:S02]  /*4240*/  IMAD.SHL.U32 R26, R24.reuse, 0x10, RZ ;  /* 0x00000010181a7824 */ /* 0x040fe400078e00ff */
[--C-:B------:R-:W-:Y:S01]  /*4250*/  IMAD R27, R24, -0x10, -R25.reuse ;  /* 0xfffffff0181b7824 */ /* 0x100fe200078e0a19 */
[--C-:B------:R-:W-:Y:S02]  /*4260*/  SHF.R.U32.HI R24, RZ, 0x7, R2.reuse ;  /* 0x00000007ff187819 */ /* 0x100fe40000011602 */
[----:B------:R-:W-:Y:S02]  /*4270*/  LOP3.LUT R25, R26, 0xfffffff0, R25, 0xe2, !PT ;  /* 0xfffffff01a197812 */ /* 0x000fe400078ee219 */
[----:B------:R-:W-:Y:S02]  /*4280*/  LOP3.LUT R24, R24, 0x1, RZ, 0xc0, !PT ;  /* 0x0000000118187812 */ /* 0x000fe400078ec0ff */
[----:B------:R-:W-:-:S03]  /*4290*/  SHF.R.U32.HI R26, RZ, 0x1, R2 ;  /* 0x00000001ff1a7819 */ /* 0x000fc60000011602 */
[----:B------:R-:W-:Y:S01]  /*42a0*/  IMAD R27, R24, -0x40, R27 ;  /* 0xffffffc0181b7824 */ /* 0x000fe200078e021b */
[----:B------:R-:W-:Y:S02]  /*42b0*/  LOP3.LUT R24, R2, 0x3, RZ, 0xc0, !PT ;  /* 0x0000000302187812 */ /* 0x000fe400078ec0ff */
[----:B------:R-:W-:Y:S01]  /*42c0*/  LOP3.LUT R25, R25, 0x40, R26, 0xf8, !PT ;  /* 0x0000004019197812 */ /* 0x000fe200078ef81a */
[----:B---3--:R-:W-:Y:S02]  /*42d0*/  IMAD.SHL.U32 R44, R3, 0x80, RZ ;  /* 0x00000080032c7824 */ /* 0x008fe400078e00ff */
[----:B------:R0:W5:Y:S01]  /*42e0*/  LDL.LU R3, [R1+0x90] ;  /* 0x0000900001037983 */ /* 0x0001620000300800 */
[----:B------:R-:W-:Y:S02]  /*42f0*/  UIMAD UR5, UR10, UR14, URZ ;  /* 0x0000000e0a0572a4 */ /* 0x000fe4000f8e023f */
[----:B------:R-:W-:Y:S01]  /*4300*/  IMAD.U32 R37, RZ, RZ, UR14 ;  /* 0x0000000eff257e24 */ /* 0x000fe2000f8e00ff */
[----:B------:R-:W-:Y:S01]  /*4310*/  LOP3.LUT R34, R25, R44, RZ, 0xfc, !PT ;  /* 0x0000002c19227212 */ /* 0x000fe200078efcff */
[----:B------:R0:W5:Y:S01]  /*4320*/  LDL.LU R2, [R1+0x8c] ;  /* 0x00008c0001027983 */ /* 0x0001620000300800 */
[----:B------:R-:W-:-:S02]  /*4330*/  UISETP.LT.U32.AND UP0, UPT, UR12, 0xa, UP0 ;  /* 0x0000000a0c00788c */ /* 0x000fc40008701070 */
[----:B------:R-:W-:Y:S01]  /*4340*/  UIMAD UR8, UR23, UR15, UR5 ;  /* 0x0000000f170872a4 */ /* 0x000fe2000f8e0205 */
[----:B------:R-:W-:Y:S01]  /*4350*/  SHF.R.S32.HI R35, RZ, 0x1f, R34 ;  /* 0x0000001fff237819 */ /* 0x000fe20000011422 */
[----:B------:R-:W-:Y:S01]  /*4360*/  UIMAD.WIDE.U32 UR6, UR9, -0x33333333, URZ ;  /* 0xcccccccd090678a5 */ /* 0x000fe2000f8e003f */
[----:B--2---:R-:W-:Y:S02]  /*4370*/  IMAD.SHL.U32 R45, R0, 0x100, RZ ;  /* 0x00000100002d7824 */ /* 0x004fe400078e00ff */
[----:B------:R0:W5:Y:S03]  /*4380*/  LDL.LU R0, [R1+0x88] ;  /* 0x0000880001007983 */ /* 0x0001660000300800 */
[----:B----4-:R-:W-:-:S04]  /*4390*/  ISETP.GE.AND P0, PT, R45, R28, PT ;  /* 0x0000001c2d00720c */ /* 0x010fc80003f06270 */
[----:B------:R-:W-:Y:S01]  /*43a0*/  ISETP.GE.OR P0, PT, R44, UR11, P0 ;  /* 0x0000000b2c007c0c */ /* 0x000fe20008706670 */
[----:B------:R-:W-:Y:S01]  /*43b0*/  USEL UR5, URZ, 0x1, !UP0 ;  /* 0x000000013f057887 */ /* 0x000fe2000c000000 */
[----:B------:R-:W-:Y:S01]  /*43c0*/  IMAD.WIDE.U32 R36, R37, UR23, R34 ;  /* 0x0000001725247c25 */ /* 0x000fe2000f8e0022 */
[----:B------:R-:W-:Y:S02]  /*43d0*/  USHF.R.U32.HI UR6, URZ, 0x3, UR7 ;  /* 0x000000033f067899 */ /* 0x000fe40008011607 */
[----:B------:R-:W-:Y:S01]  /*43e0*/  ULOP3.LUT UR4, UR4, UR5, URZ, 0x3c, !UPT ;  /* 0x0000000504047292 */ /* 0x000fe2000f8e3c3f */
[----:B------:R-:W-:Y:S01]  /*43f0*/  IMAD R24, R24, -0x2, R28 ;  /* 0xfffffffe18187824 */ /* 0x000fe200078e021c */
[----:B------:R-:W-:Y:S01]  /*4400*/  UIMAD UR5, UR6, -0xa, UR9 ;  /* 0xfffffff6060578a4 */ /* 0x000fe2000f8e0209 */
[----:B------:R-:W-:Y:S01]  /*4410*/  VIADD R37, R37, UR8 ;  /* 0x0000000825257c36 */ /* 0x000fe20008000000 */
[----:B------:R-:W-:Y:S01]  /*4420*/  @UP1 ULOP3.LUT UR4, UR4, 0x1, UR6, 0x78, !UPT ;  /* 0x0000000104041892 */ /* 0x000fe2000f8e7806 */
[----:B------:R-:W-:Y:S01]  /*4430*/  IADD3 R44, -R44, UR11, R27 ;  /* 0x0000000b2c2c7c10 */ /* 0x000fe2000fffe11b */
[----:B------:R-:W-:-:S02]  /*4440*/  WARPGROUP.DEPBAR.LE gsb0, 0x0 ;  /* 0x00008000000079c5 */ /* 0x000fc40000010000 */
[----:B------:R-:W-:Y:S02]  /*4450*/  IMAD.IADD R45, R24, 0x1, -R45 ;  /* 0x00000001182d7824 */ /* 0x000fe400078e0a2d */
[----:B------:R-:W-:Y:S01]  /*4460*/  IMAD.MOV.U32 R51, RZ, RZ, -0x1 ;  /* 0xffffffffff337424 */ /* 0x000fe200078e00ff */
[----:B0-----:R-:W-:Y:S06]  /*4470*/  @P0 BRA `(.L_x_24) ;  /* 0x000000b000a80947 */ /* 0x001fec0003800000 */
[----:B-----5:R0:W-:Y:S01]  /*4480*/  STL [R1+0x8c], R2 ;  /* 0x00008c0201007387 */ /* 0x0201e20000100800 */
[----:B------:R-:W1:Y:S03]  /*4490*/  LDC.64 R32, c[0x0][0x6c8] ;  /* 0x0001b200ff207b82 */ /* 0x000e660000000a00 */
[----:B0-----:R-:W2:Y:S04]  /*44a0*/  LDL.LU R2, [R1+0x7c] ;  /* 0x00007c0001027983 */ /* 0x001ea80000300800 */
[----:B------:R0:W-:Y:S02]  /*44b0*/  STL [R1+0x88], R0 ;  /* 0x0000880001007387 */ /* 0x0001e40000100800 */
[----:B0-----:R-:W0:Y:S02]  /*44c0*/  S2R R0, SR_TID.X ;  /* 0x0000000000007919 */ /* 0x001e240000002100 */
[----:B0-----:R-:W-:Y:S01]  /*44d0*/  SHF.L.U32 R47, R0, 0x1, RZ ;  /* 0x00000001002f7819 */ /* 0x001fe200000006ff */
[----:B--2---:R-:W-:-:S02]  /*44e0*/  IMAD.WIDE R24, R2, 0x100, RZ ;  /* 0x0000010002187825 */ /* 0x004fc400078e02ff */
[----:B------:R0:W5:Y:S04]  /*44f0*/  LDL.LU R2, [R1+0x8c] ;  /* 0x00008c0001027983 */ /* 0x0001680000300800 */
[----:B------:R0:W5:Y:S01]  /*4500*/  LDL.LU R0, [R1+0x88] ;  /* 0x0000880001007983 */ /* 0x0001620000300800 */
[----:B------:R-:W-:Y:S01]  /*4510*/  FSETP.NEU.AND P0, PT, RZ, UR20, PT ;  /* 0x00000014ff007c0b */ /* 0x000fe2000bf0d000 */
[----:B-1----:R-:W-:Y:S01]  /*4520*/  IMAD R26, R25, R32, RZ ;  /* 0x00000020191a7224 */ /* 0x002fe200078e02ff */
[----:B------:R-:W-:Y:S01]  /*4530*/  LOP3.LUT R47, R24, 0x6, R47, 0xf8, !PT ;  /* 0x00000006182f7812 */ /* 0x000fe200078ef82f */
[----:B------:R-:W-:Y:S01]  /*4540*/  BSSY B0, `(.L_x_24) ;  /* 0x0000b1d000007945 */ /* 0x000fe20003800000 */
[----:B------:R-:W-:-:S03]  /*4550*/  ISETP.GT.AND P1, PT, R45, RZ, PT ;  /* 0x000000ff2d00720c */ /* 0x000fc60003f24270 */
[----:B------:R-:W-:Y:S01]  /*4560*/  IMAD.WIDE.U32 R36, R47, R32, R36 ;  /* 0x000000202f247225 */ /* 0x000fe200078e0024 */
[----:B------:R-:W-:-:S03]  /*4570*/  ISETP.GT.AND P2, PT, R44, RZ, P1 ;  /* 0x000000ff2c00720c */ /* 0x000fc60000f44270 */
[----:B------:R-:W-:-:S04]  /*4580*/  IMAD R27, R47, R33, R26 ;  /* 0x000000212f1b7224 */ /* 0x000fc800078e021a */
[----:B------:R-:W-:Y:S01]  /*4590*/  IMAD.IADD R43, R37, 0x1, R27 ;  /* 0x00000001252b7824 */ /* 0x000fe200078e021b */
[----:B0-----:R-:W-:Y:S06]  /*45a0*/  @!P0 BRA `(.L_x_25) ;  /* 0x0000008800a08947 */ /* 0x001fec0003800000 */
[----:B------:R-:W0:Y:S01]  /*45b0*/  LDC.64 R30, c[0x0][0x6b0] ;  /* 0x0001ac00ff1e7b82 */ /* 0x000e220000000a00 */
[----:B------:R-:W-:Y:S01]  /*45c0*/  ULDC.64 UR8, c[0x0][0x6b8] ;  /* 0x0001ae0000087ab9 */ /* 0x000fe20000000a00 */
[----:B------:R-:W-:Y:S01]  /*45d0*/  ULDC.64 UR14, c[0x0][0x6c0] ;  /* 0x0001b000000e7ab9 */ /* 0x000fe20000000a00 */
[----:B------:R-:W-:Y:S02]  /*45e0*/  UIMAD UR6, UR10, UR8, URZ ;  /* 0x000000080a0672a4 */ /* 0x000fe4000f8e023f */
[----:B------:R-:W-:Y:S01]  /*45f0*/  IMAD.U32 R46, RZ, RZ, UR8 ;  /* 0x00000008ff2e7e24 */ /* 0x000fe2000f8e00ff */
[----:B------:R-:W-:Y:S01]  /*4600*/  ULDC.64 UR10, c[0x0][0x6a8] ;  /* 0x0001aa00000a7ab9 */ /* 0x000fe20000000a00 */
[----:B------:R-:W-:Y:S02]  /*4610*/  UIMAD UR6, UR23, UR9, UR6 ;  /* 0x00000009170672a4 */ /* 0x000fe4000f8e0206 */
[----:B------:R-:W-:Y:S01]  /*4620*/  IMAD.WIDE.U32 R28, R46, UR23, R34 ;  /* 0x000000172e1c7c25 */ /* 0x000fe2000f8e0022 */
[----:B------:R-:W1:Y:S03]  /*4630*/  LDC.64 R52, c[0x0][0x6b0] ;  /* 0x0001ac00ff347b82 */ /* 0x000e660000000a00 */
[----:B------:R-:W-:-:S02]  /*4640*/  IMAD.MOV.U32 R26, RZ, RZ, R28 ;  /* 0x000000ffff1a7224 */ /* 0x000fc400078e001c */
[----:B------:R-:W-:Y:S02]  /*4650*/  VIADD R27, R29, UR6 ;  /* 0x000000061d1b7c36 */ /* 0x000fe40008000000 */
[----:B0-----:R-:W-:-:S04]  /*4660*/  IMAD R24, R25, R30, RZ ;  /* 0x0000001e19187224 */ /* 0x001fc800078e02ff */
[C---:B------:R-:W-:Y:S02]  /*4670*/  IMAD R49, R47.reuse, R31, R24 ;  /* 0x0000001f2f317224 */ /* 0x040fe400078e0218 */
[----:B------:R-:W-:-:S04]  /*4680*/  IMAD.WIDE.U32 R24, R47, R30, R26 ;  /* 0x0000001e2f187225 */ /* 0x000fc800078e001a */
[----:B------:R-:W-:Y:S01]  /*4690*/  IMAD.IADD R25, R25, 0x1, R49 ;  /* 0x0000000119197824 */ /* 0x000fe200078e0231 */
[----:B------:R-:W-:-:S04]  /*46a0*/  LEA R38, P0, R24, UR10, 0x2 ;  /* 0x0000000a18267c11 */ /* 0x000fc8000f8010ff */
[----:B------:R-:W-:-:S05]  /*46b0*/  LEA.HI.X R39, R24, UR11, R25, 0x2, P0 ;  /* 0x0000000b18277c11 */ /* 0x000fca00080f1419 */
[----:B------:R1:W2:Y:S01]  /*46c0*/  @P2 LDG.E.LTC128B R37, desc[UR18][R38.64] ;  /* 0x0000001226252981 */ /* 0x0002a2000c1e1920 */
[C---:B------:R-:W-:Y:S01]  /*46d0*/  LEA R24, P0, R36.reuse, UR14, 0x2 ;  /* 0x0000000e24187c11 */ /* 0x040fe2000f8010ff */
[----:B------:R-:W-:Y:S03]  /*46e0*/  BSSY B1, `(.L_x_26) ;  /* 0x0000014000017945 */ /* 0x000fe60003800000 */
[----:B------:R-:W-:Y:S02]  /*46f0*/  LEA.HI.X R25, R36, UR15, R43, 0x2, P0 ;  /* 0x0000000f24197c11 */ /* 0x000fe400080f142b */
[----:B------:R-:W-:Y:S02]  /*4700*/  ISETP.GT.AND P0, PT, R45, 0x1, PT ;  /* 0x000000012d00780c */ /* 0x000fe40003f04270 */
[----:B------:R-:W-:Y:S01]  /*4710*/  LEA R36, P4, R32, R24, 0x2 ;  /* 0x0000001820247211 */ /* 0x000fe200078810ff */
[----:B-1----:R-:W-:-:S04]  /*4720*/  IMAD.WIDE.U32 R38, R47, R30, R52 ;  /* 0x0000001e2f267225 */ /* 0x002fc800078e0034 */
[----:B------:R-:W-:Y:S02]  /*4730*/  IMAD.IADD R57, R49, 0x1, R39 ;  /* 0x0000000131397824 */ /* 0x000fe400078e0227 */
[----:B--2---:R-:W-:Y:S01]  /*4740*/  FMUL R41, R37, UR20 ;  /* 0x0000001425297c20 */ /* 0x004fe20008400000 */
[----:B------:R-:W-:-:S03]  /*4750*/  MOV R48, R37 ;  /* 0x0000002500307202 */ /* 0x000fc60000000f00 */
[----:B-----5:R-:W-:Y:S01]  /*4760*/  FFMA R55, R2, UR21, R41 ;  /* 0x0000001502377c23 */ /* 0x020fe20008000029 */
[----:B------:R-:W-:Y:S01]  /*4770*/  IADD3 R2, P5, R28, R38, RZ ;  /* 0x000000261c027210 */ /* 0x000fe20007fbe0ff */
[----:B------:R-:W-:-:S03]  /*4780*/  IMAD.WIDE.U32 R40, R47, R30, R34 ;  /* 0x0000001e2f287225 */ /* 0x000fc600078e0022 */
[----:B------:R0:W-:Y:S01]  /*4790*/  @P2 STG.E desc[UR18][R24.64], R55 ;  /* 0x0000003718002986 */ /* 0x0001e2000c101912 */
[----:B------:R-:W-:Y:S01]  /*47a0*/  ISETP.GT.AND P2, PT, R44, RZ, P0 ;  /* 0x000000ff2c00720c */ /* 0x000fe20000744270 */
[----:B------:R-:W-:Y:S01]  /*47b0*/  IMAD.X R43, R57, 0x1, R27, P5 ;  /* 0x00000001392b7824 */ /* 0x000fe200028e061b */
[----:B------:R-:W-:Y:S01]  /*47c0*/  LEA R42, P5, R2, UR10, 0x2 ;  /* 0x0000000a022a7c11 */ /* 0x000fe2000f8a10ff */
[----:B------:R-:W-:-:S03]  /*47d0*/  IMAD.IADD R41, R49, 0x1, R41 ;  /* 0x0000000131297824 */ /* 0x000fc600078e0229 */
[----:B------:R-:W-:Y:S01]  /*47e0*/  LEA.HI.X R43, R2, UR11, R43, 0x2, P5 ;  /* 0x0000000b022b7c11 */ /* 0x000fe2000a8f142b */
[----:B------:R-:W-:-:S06]  /*47f0*/  IMAD.WIDE.U32 R40, R46, UR23, R40 ;  /* 0x000000172e287c25 */ /* 0x000fcc000f8e0028 */
[----:B0-----:R-:W-:Y:S05]  /*4800*/  @!P2 BRA `(.L_x_27) ;  /* 0x000000000004a947 */ /* 0x001fea0003800000 */
[----:B------:R0:W5:Y:S02]  /*4810*/  LDG.E.LTC128B R48, desc[UR18][R42.64] ;  /* 0x000000122a307981 */ /* 0x000164000c1e1920 */
.L_x_27:
[----:B------:R-:W-:Y:S05]  /*4820*/  BSYNC B1 ;  /* 0x0000000000017941 */ /* 0x000fea0003800000 */
.L_x_26:
[----:B0----5:R-:W-:Y:S01]  /*4830*/  FMUL R42, R48, UR20 ;  /* 0x00000014302a7c20 */ /* 0x021fe20008400000 */
[----:B------:R-:W-:Y:S01]  /*4840*/  LEA.HI.X R37, R32, R25, R33, 0x2, P4 ;  /* 0x0000001920257211 */ /* 0x000fe200020f1421 */
[----:B------:R-:W-:Y:S01]  /*4850*/  VIADD R41, R41, UR6 ;  /* 0x0000000629297c36 */ /* 0x000fe20008000000 */
[----:B------:R-:W-:Y:S01]  /*4860*/  ISETP.GT.AND P1, PT, R44, 0x8, P1 ;  /* 0x000000082c00780c */ /* 0x000fe20000f24270 */
[----:B------:R-:W-:Y:S01]  /*4870*/  FFMA R55, R3, UR21, R42 ;  /* 0x0000001503377c23 */ /* 0x000fe2000800002a */
[----:B------:R-:W-:Y:S01]  /*4880*/  LEA R2, P4, R40, UR10, 0x2 ;  /* 0x0000000a28027c11 */ /* 0x000fe2000f8810ff */
[----:B------:R-:W-:Y:S01]  /*4890*/  BSSY B1, `(.L_x_28) ;  /* 0x0000008000017945 */ /* 0x000fe20003800000 */
[----:B------:R-:W-:Y:S02]  /*48a0*/  IADD3 R42, P5, R34, R38, RZ ;  /* 0x00000026222a7210 */ /* 0x000fe40007fbe0ff */
[----:B------:R0:W-:Y:S01]  /*48b0*/  @P2 STG.E desc[UR18][R36.64], R55 ;  /* 0x0000003724002986 */ /* 0x0001e2000c101912 */
[----:B------:R-:W-:Y:S01]  /*48c0*/  LEA.HI.X R3, R40, UR11, R41, 0x2, P4 ;  /* 0x0000000b28037c11 */ /* 0x000fe2000a0f1429 */
[----:B------:R-:W-:-:S02]  /*48d0*/  IMAD.MOV.U32 R40, RZ, RZ, R48 ;  /* 0x000000ffff287224 */ /* 0x000fc400078e0030 */
[----:B------:R-:W-:-:S03]  /*48e0*/  IMAD.X R43, R35, 0x1, R57, P5 ;  /* 0x00000001232b7824 */ /* 0x000fc600028e0639 */
[----:B------:R-:W-:Y:S05]  /*48f0*/  @!P1 BRA `(.L_x_29) ;  /* 0x0000000000049947 */ /* 0x000fea0003800000 */
[----:B------:R1:W5:Y:S02]  /*4900*/  LDG.E.LTC128B R40, desc[UR18][R2.64+0x20] ;  /* 0x0000201202287981 */ /* 0x000364000c1e1920 */
.L_x_29:
[----:B------:R-:W-:Y:S05]  /*4910*/  BSYNC B1 ;  /* 0x0000000000017941 */ /* 0x000fea0003800000 */
.L_x_28:
[----:B-1---5:R-:W-:Y:S01]  /*4920*/  FMUL R3, R40, UR20 ;  /* 0x0000001428037c20 */ /* 0x022fe20008400000 */
[----:B------:R-:W-:Y:S01]  /*4930*/  ISETP.GT.AND P0, PT, R44, 0x8, P0 ;  /* 0x000000082c00780c */ /* 0x000fe20000704270 */
[----:B------:R-:W-:Y:S01]  /*4940*/  IMAD.MOV.U32 R39, RZ, RZ, R57 ;  /* 0x000000ffff277224 */ /* 0x000fe200078e0039 */
[----:B------:R-:W-:Y:S01]  /*4950*/  ISETP.GT.AND P2, PT, R45, 0x8, PT ;  /* 0x000000082d00780c */ /* 0x000fe20003f44270 */
[----:B0-----:R-:W-:Y:S01]  /*4960*/  FFMA R55, R4, UR21, R3 ;  /* 0x0000001504377c23 */ /* 0x001fe20008000003 */
[----:B------:R-:W-:Y:S01]  /*4970*/  IMAD.WIDE.U32 R42, R46, UR23, R42 ;  /* 0x000000172e2a7c25 */ /* 0x000fe2000f8e002a */
[----:B------:R-:W-:Y:S01]  /*4980*/  BSSY B1, `(.L_x_30) ;  /* 0x000000d000017945 */ /* 0x000fe20003800000 */
[----:B------:R-:W-:Y:S02]  /*4990*/  ISETP.GT.AND P4, PT, R44, RZ, P2 ;  /* 0x000000ff2c00720c */ /* 0x000fe40001784270 */
[----:B------:R0:W-:Y:S01]  /*49a0*/  @P1 STG.E desc[UR18][R24.64+0x20], R55 ;  /* 0x0000203718001986 */ /* 0x0001e2000c101912 */
[----:B------:R-:W-:Y:S01]  /*49b0*/  IMAD.WIDE.U32 R38, R30, 0x7, R38 ;  /* 0x000000071e267825 */ /* 0x000fe200078e0026 */
[----:B------:R-:W-:-:S03]  /*49c0*/  LEA R2, P5, R42, UR10, 0x2 ;  /* 0x0000000a2a027c11 */ /* 0x000fc6000f8a10ff */
[----:B------:R-:W-:Y:S01]  /*49d0*/  IMAD R48, R31, 0x7, RZ ;  /* 0x000000071f307824 */ /* 0x000fe200078e02ff */
[----:B------:R-:W-:Y:S01]  /*49e0*/  IADD3 R41, P6, R28, R38, RZ ;  /* 0x000000261c297210 */ /* 0x000fe20007fde0ff */
[----:B------:R-:W-:Y:S02]  /*49f0*/  VIADD R3, R43, UR6 ;  /* 0x000000062b037c36 */ /* 0x000fe40008000000 */
[----:B------:R-:W-:-:S03]  /*4a00*/  IMAD.IADD R43, R39, 0x1, R48 ;  /* 0x00000001272b7824 */ /* 0x000fc600078e0230 */
[----:B------:R-:W-:Y:S01]  /*4a10*/  LEA.HI.X R3, R42, UR11, R3, 0x2, P5 ;  /* 0x0000000b2a037c11 */ /* 0x000fe2000a8f1403 */
[----:B------:R-:W-:Y:S01]  /*4a20*/  IMAD.X R42, R43, 0x1, R27, P6 ;  /* 0x000000012b2a7824 */ /* 0x000fe200030e061b */
[----:B0-----:R-:W-:Y:S06]  /*4a30*/  @!P0 BRA `(.L_x_31) ;  /* 0x0000000000048947 */ /* 0x001fec0003800000 */
[----:B------:R0:W5:Y:S02]  /*4a40*/  LDG.E.LTC128B R40, desc[UR18][R2.64+0x20] ;  /* 0x0000201202287981 */ /* 0x000164000c1e1920 */
.L_x_31:
[----:B------:R-:W-:Y:S05]  /*4a50*/  BSYNC B1 ;  /* 0x0000000000017941 */ /* 0x000fea0003800000 */
.L_x_30:
[----:B-----5:R-:W-:Y:S01]  /*4a60*/  FMUL R4, R40, UR20 ;  /* 0x0000001428047c20 */ /* 0x020fe20008400000 */
[----:B0-----:R-:W-:Y:S01]  /*4a70*/  LEA R2, P1, R41, UR10, 0x2 ;  /* 0x0000000a29027c11 */ /* 0x001fe2000f8210ff */
[----:B------:R-:W-:Y:S01]  /*4a80*/  IMAD.MOV.U32 R54, RZ, RZ, R40 ;  /* 0x000000ffff367224 */ /* 0x000fe200078e0028 */
[----:B------:R-:W-:Y:S01]  /*4a90*/  MOV R24, R36 ;  /* 0x0000002400187202 */ /* 0x000fe20000000f00 */
[----:B------:R-:W-:Y:S01]  /*4aa0*/  FFMA R39, R5, UR21, R4 ;  /* 0x0000001505277c23 */ /* 0x000fe20008000004 */
[----:B------:R-:W-:Y:S01]  /*4ab0*/  IMAD.MOV.U32 R25, RZ, RZ, R37 ;  /* 0x000000ffff197224 */ /* 0x000fe200078e0025 */
[----:B------:R-:W-:-:S04]  /*4ac0*/  LEA.HI.X R3, R41, UR11, R42, 0x2, P1 ;  /* 0x0000000b29037c11 */ /* 0x000fc800088f142a */
[----:B------:R0:W-:Y:S04]  /*4ad0*/  @P0 STG.E desc[UR18][R24.64+0x20], R39 ;  /* 0x0000202718000986 */ /* 0x0001e8000c101912 */
[----:B------:R1:W2:Y:S01]  /*4ae0*/  @P4 LDG.E.LTC128B R54, desc[UR18][R2.64] ;  /* 0x0000001202364981 */ /* 0x0002a2000c1e1920 */
[----:B------:R-:W-:Y:S01]  /*4af0*/  IADD3 R4, P0, R38, R30, RZ ;  /* 0x0000001e26047210 */ /* 0x000fe20007f1e0ff */
[----:B------:R-:W-:Y:S01]  /*4b00*/  IMAD R50, R33, 0x1c, RZ ;  /* 0x0000001c21327824 */ /* 0x000fe200078e02ff */
[----:B------:R-:W-:Y:S02]  /*4b10*/  ISETP.GT.AND P1, PT, R45, 0x9, PT ;  /* 0x000000092d00780c */ /* 0x000fe40003f24270 */
[----:B------:R-:W-:Y:S01]  /*4b20*/  IADD3 R38, P5, R4, R28, RZ ;  /* 0x0000001c04267210 */ /* 0x000fe20007fbe0ff */
[----:B------:R-:W-:Y:S01]  /*4b30*/  IMAD.X R5, R43, 0x1, R31, P0 ;  /* 0x000000012b057824 */ /* 0x000fe200000e061f */
[----:B------:R-:W-:Y:S01]  /*4b40*/  ISETP.GT.AND P0, PT, R44, RZ, P1 ;  /* 0x000000ff2c00720c */ /* 0x000fe20000f04270 */
[----:B-1----:R-:W-:-:S04]  /*4b50*/  IMAD.WIDE.U32 R2, R32, 0x1c, R24 ;  /* 0x0000001c20027825 */ /* 0x002fc800078e0018 */
[----:B------:R-:W-:Y:S01]  /*4b60*/  IMAD.X R41, R5, 0x1, R27, P5 ;  /* 0x0000000105297824 */ /* 0x000fe200028e061b */
[----:B0-----:R-:W-:Y:S01]  /*4b70*/  LEA R24, P5, R38, UR10, 0x2 ;  /* 0x0000000a26187c11 */ /* 0x001fe2000f8a10ff */
[----:B------:R-:W-:-:S03]  /*4b80*/  IMAD.IADD R3, R3, 0x1, R50 ;  /* 0x0000000103037824 */ /* 0x000fc600078e0232 */
[----:B------:R-:W-:Y:S01]  /*4b90*/  LEA.HI.X R25, R38, UR11, R41, 0x2, P5 ;  /* 0x0000000b26197c11 */ /* 0x000fe2000a8f1429 */
[----:B--2---:R-:W-:-:S04]  /*4ba0*/  FMUL R39, R54, UR20 ;  /* 0x0000001436277c20 */ /* 0x004fc80008400000 */
[----:B------:R-:W-:-:S05]  /*4bb0*/  FFMA R43, R6, UR21, R39 ;  /* 0x00000015062b7c23 */ /* 0x000fca0008000027 */
[----:B------:R0:W-:Y:S04]  /*4bc0*/  @P4 STG.E desc[UR18][R2.64], R43 ;  /* 0x0000002b02004986 */ /* 0x0001e8000c101912 */
[----:B------:R1:W2:Y:S01]  /*4bd0*/  @P0 LDG.E.LTC128B R54, desc[UR18][R24.64] ;  /* 0x0000001218360981 */ /* 0x0002a2000c1e1920 */
[----:B------:R-:W-:Y:S01]  /*4be0*/  SHF.L.U64.HI R33, R32, 0x5, R33 ;  /* 0x0000000520217819 */ /* 0x000fe20000010221 */
[----:B------:R-:W-:Y:S01]  /*4bf0*/  BSSY B1, `(.L_x_32) ;  /* 0x0000019000017945 */ /* 0x000fe20003800000 */
[----:B------:R-:W-:Y:S01]  /*4c00*/  ISETP.GT.AND P2, PT, R44, 0x8, P2 ;  /* 0x000000082c00780c */ /* 0x000fe20001744270 */
[----:B-1----:R-:W-:-:S04]  /*4c10*/  IMAD.WIDE.U32 R24, R30, 0x7, R52 ;  /* 0x000000071e187825 */ /* 0x002fc800078e0034 */
[----:B------:R-:W-:Y:S02]  /*4c20*/  IMAD.IADD R39, R48, 0x1, R25 ;  /* 0x0000000130277824 */ /* 0x000fe400078e0219 */
[----:B------:R-:W-:Y:S01]  /*4c30*/  IMAD.MOV.U32 R38, RZ, RZ, R24 ;  /* 0x000000ffff267224 */ /* 0x000fe200078e0018 */
[-C--:B------:R-:W-:Y:S01]  /*4c40*/  IADD3 R24, P5, R24, R30.reuse, RZ ;  /* 0x0000001e18187210 */ /* 0x080fe20007fbe0ff */
[----:B------:R-:W-:Y:S02]  /*4c50*/  IMAD.SHL.U32 R52, R32, 0x20, RZ ;  /* 0x0000002020347824 */ /* 0x000fe400078e00ff */
[----:B------:R-:W-:-:S04]  /*4c60*/  IMAD.WIDE.U32 R40, R47, R30, R38 ;  /* 0x0000001e2f287225 */ /* 0x000fc800078e0026 */
[----:B------:R-:W-:Y:S01]  /*4c70*/  IMAD.X R25, R39, 0x1, R31, P5 ;  /* 0x0000000127197824 */ /* 0x000fe200028e061f */
[----:B------:R-:W-:Y:S01]  /*4c80*/  IADD3 R40, P4, R34, R40, RZ ;  /* 0x0000002822287210 */ /* 0x000fe20007f9e0ff */
[----:B0-----:R-:W-:-:S03]  /*4c90*/  IMAD.WIDE.U32 R42, R47, R30, R24 ;  /* 0x0000001e2f2a7225 */ /* 0x001fc600078e0018 */
[----:B------:R-:W-:Y:S02]  /*4ca0*/  IADD3.X R41, R35, R49, R41, P4, !PT ;  /* 0x0000003123297210 */ /* 0x000fe400027fe429 */
[----:B------:R-:W-:Y:S02]  /*4cb0*/  IADD3 R36, P4, R52, R36, RZ ;  /* 0x0000002434247210 */ /* 0x000fe40007f9e0ff */
[----:B------:R-:W-:Y:S01]  /*4cc0*/  IADD3 R6, P5, R34, R42, RZ ;  /* 0x0000002a22067210 */ /* 0x000fe20007fbe0ff */
[----:B------:R-:W-:Y:S01]  /*4cd0*/  IMAD.WIDE.U32 R40, R46, UR23, R40 ;  /* 0x000000172e287c25 */ /* 0x000fe2000f8e0028 */
[----:B------:R-:W-:-:S03]  /*4ce0*/  IADD3.X R37, R33, R37, RZ, P4, !PT ;  /* 0x0000002521257210 */ /* 0x000fc600027fe4ff */
[----:B------:R-:W-:Y:S01]  /*4cf0*/  VIADD R41, R41, UR6 ;  /* 0x0000000629297c36 */ /* 0x000fe20008000000 */
[----:B------:R-:W-:Y:S01]  /*4d00*/  LEA R42, P4, R40, UR10, 0x2 ;  /* 0x0000000a282a7c11 */ /* 0x000fe2000f8810ff */
[----:B--2---:R-:W-:-:S04]  /*4d10*/  FMUL R56, R54, UR20 ;  /* 0x0000001436387c20 */ /* 0x004fc80008400000 */
[----:B------:R-:W-:Y:S01]  /*4d20*/  FFMA R53, R7, UR21, R56 ;  /* 0x0000001507357c23 */ /* 0x000fe20008000038 */
[----:B------:R-:W-:Y:S02]  /*4d30*/  IADD3.X R7, R35, R49, R43, P5, !PT ;  /* 0x0000003123077210 */ /* 0x000fe40002ffe42b */
[----:B------:R-:W-:Y:S02]  /*4d40*/  LEA.HI.X R43, R40, UR11, R41, 0x2, P4 ;  /* 0x0000000b282b7c11 */ /* 0x000fe4000a0f1429 */
[----:B------:R0:W-:Y:S01]  /*4d50*/  @P0 STG.E desc[UR18][R36.64], R53 ;  /* 0x0000003524000986 */ /* 0x0001e2000c101912 */
[----:B------:R-:W-:Y:S05]  /*4d60*/  @!P2 BRA `(.L_x_33) ;  /* 0x000000000004a947 */ /* 0x000fea0003800000 */
[----:B------:R1:W5:Y:S02]  /*4d70*/  LDG.E.LTC128B R54, desc[UR18][R42.64+0x20] ;  /* 0x000020122a367981 */ /* 0x000364000c1e1920 */
.L_x_33:
[----:B------:R-:W-:Y:S05]  /*4d80*/  BSYNC B1 ;  /* 0x0000000000017941 */ /* 0x000fea0003800000 */
.L_x_32:
[----:B-----5:R-:W-:Y:S01]  /*4d90*/  FMUL R41, R54, UR20 ;  /* 0x0000001436297c20 */ /* 0x020fe20008400000 */
[----:B------:R-:W-:Y:S01]  /*4da0*/  ISETP.GT.AND P1, PT, R44, 0x8, P1 ;  /* 0x000000082c00780c */ /* 0x000fe20000f24270 */
[----:B------:R-:W-:Y:S01]  /*4db0*/  IMAD.WIDE.U32 R6, R46, UR23, R6 ;  /* 0x000000172e067c25 */ /* 0x000fe2000f8e0006 */
[----:B------:R-:W-:-:S03]  /*4dc0*/  ISETP.GT.AND P0, PT, R45, 0x10, PT ;  /* 0x000000102d00780c */ /* 0x000fc60003f04270 */
[----:B-1----:R-:W-:Y:S01]  /*4dd0*/  FFMA R43, R8, UR21, R41 ;  /* 0x00000015082b7c23 */ /* 0x002fe20008000029 */
[----:B------:R-:W-:Y:S01]  /*4de0*/  BSSY B1, `(.L_x_34) ;  /* 0x000000c000017945 */ /* 0x000fe20003800000 */
[----:B------:R-:W-:Y:S01]  /*4df0*/  IMAD.WIDE.U32 R4, R30, 0x7, R4 ;  /* 0x000000071e047825 */ /* 0x000fe200078e0004 */
[----:B------:R-:W-:Y:S02]  /*4e00*/  LEA R40, P5, R6, UR10, 0x2 ;  /* 0x0000000a06287c11 */ /* 0x000fe4000f8a10ff */
[----:B------:R1:W-:Y:S01]  /*4e10*/  @P2 STG.E desc[UR18][R2.64+0x20], R43 ;  /* 0x0000202b02002986 */ /* 0x0003e2000c101912 */
[----:B------:R-:W-:Y:S01]  /*4e20*/  VIADD R41, R7, UR6 ;  /* 0x0000000607297c36 */ /* 0x000fe20008000000 */
[----:B------:R-:W-:Y:S01]  /*4e30*/  IADD3 R7, P6, R28, R4, RZ ;  /* 0x000000041c077210 */ /* 0x000fe20007fde0ff */
[----:B------:R-:W-:Y:S01]  /*4e40*/  IMAD.IADD R42, R48, 0x1, R5 ;  /* 0x00000001302a7824 */ /* 0x000fe200078e0205 */
[----:B------:R-:W-:Y:S02]  /*4e50*/  ISETP.GT.AND P4, PT, R44, RZ, P0 ;  /* 0x000000ff2c00720c */ /* 0x000fe40000784270 */
[----:B------:R-:W-:Y:S01]  /*4e60*/  LEA.HI.X R41, R6, UR11, R41, 0x2, P5 ;  /* 0x0000000b06297c11 */ /* 0x000fe2000a8f1429 */
[----:B------:R-:W-:Y:S01]  /*4e70*/  IMAD.X R8, R42, 0x1, R27, P6 ;  /* 0x000000012a087824 */ /* 0x000fe200030e061b */
[----:B------:R-:W-:Y:S09]  /*4e80*/  @!P1 BRA `(.L_x_35) ;  /* 0x0000000000049947 */ /* 0x000ff20003800000 */
[----:B------:R2:W5:Y:S02]  /*4e90*/  LDG.E.LTC128B R54, desc[UR18][R40.64+0x20] ;  /* 0x0000201228367981 */ /* 0x000564000c1e1920 */
.L_x_35:
[----:B------:R-:W-:Y:S05]  /*4ea0*/  BSYNC B1 ;  /* 0x0000000000017941 */ /* 0x000fea0003800000 */
.L_x_34:
[----:B-1----:R-:W-:Y:S01]  /*4eb0*/  LEA R2, P2, R7, UR10, 0x2 ;  /* 0x0000000a07027c11 */ /* 0x002fe2000f8410ff */
[----:B-----5:R-:W-:-:S03]  /*4ec0*/  FMUL R6, R54, UR20 ;  /* 0x0000001436067c20 */ /* 0x020fc60008400000 */
[----:B------:R-:W-:Y:S01]  /*4ed0*/  LEA.HI.X R3, R7, UR11, R8, 0x2, P2 ;  /* 0x0000000b07037c11 */ /* 0x000fe200090f1408 */
[----:B--2---:R-:W-:Y:S01]  /*4ee0*/  FFMA R41, R9, UR21, R6 ;  /* 0x0000001509297c23 */ /* 0x004fe20008000006 */
[----:B------:R-:W-:Y:S02]  /*4ef0*/  IMAD.MOV.U32 R8, RZ, RZ, R36 ;  /* 0x000000ffff087224 */ /* 0x000fe400078e0024 */
[----:B------:R-:W-:-:S05]  /*4f00*/  IMAD.MOV.U32 R9, RZ, RZ, R37 ;  /* 0x000000ffff097224 */ /* 0x000fca00078e0025 */
[----:B------:R1:W-:Y:S04]  /*4f10*/  @P1 STG.E desc[UR18][R8.64+0x20], R41 ;  /* 0x0000202908001986 */ /* 0x0003e8000c101912 */
[----:B------:R2:W3:Y:S01]  /*4f20*/  @P4 LDG.E.LTC128B R54, desc[UR18][R2.64] ;  /* 0x0000001202364981 */ /* 0x0004e2000c1e1920 */
[----:B------:R-:W-:Y:S01]  /*4f30*/  IMAD.WIDE.U32 R38, R30, 0x7, R38 ;  /* 0x000000071e267825 */ /* 0x000fe200078e0026 */
[----:B------:R-:W-:Y:S01]  /*4f40*/  IADD3 R4, P2, R4, R30, RZ ;  /* 0x0000001e04047210 */ /* 0x000fe20007f5e0ff */
[----:B------:R-:W-:Y:S02]  /*4f50*/  BSSY B1, `(.L_x_36) ;  /* 0x0000017000017945 */ /* 0x000fe40003800000 */
[----:B------:R-:W-:-:S04]  /*4f60*/  IMAD.WIDE.U32 R24, R30, 0x7, R24 ;  /* 0x000000071e187825 */ /* 0x000fc800078e0018 */
[----:B-1----:R-:W-:Y:S01]  /*4f70*/  IMAD.WIDE.U32 R8, R32, 0x1c, R8 ;  /* 0x0000001c20087825 */ /* 0x002fe200078e0008 */
[-C--:B--2---:R-:W-:Y:S02]  /*4f80*/  IADD3 R2, P1, R38, R30.reuse, RZ ;  /* 0x0000001e26027210 */ /* 0x084fe40007f3e0ff */
[----:B------:R-:W-:Y:S01]  /*4f90*/  IADD3 R24, P6, R24, R30, RZ ;  /* 0x0000001e18187210 */ /* 0x000fe20007fde0ff */
[----:B------:R-:W-:Y:S01]  /*4fa0*/  IMAD.IADD R9, R50, 0x1, R9 ;  /* 0x0000000132097824 */ /* 0x000fe200078e0209 */
[C---:B------:R-:W-:Y:S01]  /*4fb0*/  IADD3.X R3, R31.reuse, R48, R39, P1, !PT ;  /* 0x000000301f037210 */ /* 0x040fe20000ffe427 */
[----:B------:R-:W-:Y:S01]  /*4fc0*/  IMAD.X R5, R42, 0x1, R31, P2 ;  /* 0x000000012a057824 */ /* 0x000fe200010e061f */
[----:B------:R-:W-:Y:S02]  /*4fd0*/  IADD3 R40, P2, R4, R28, RZ ;  /* 0x0000001c04287210 */ /* 0x000fe40007f5e0ff */
[----:B------:R-:W-:Y:S01]  /*4fe0*/  IADD3.X R25, R31, R48, R25, P6, !PT ;  /* 0x000000301f197210 */ /* 0x000fe200037fe419 */
[----:B------:R-:W-:-:S03]  /*4ff0*/  IMAD.WIDE.U32 R6, R47, R30, R2 ;  /* 0x0000001e2f067225 */ /* 0x000fc600078e0002 */
[----:B------:R-:W-:-:S04]  /*5000*/  IADD3 R6, P1, R34, R6, RZ ;  /* 0x0000000622067210 */ /* 0x000fc80007f3e0ff */
[----:B------:R-:W-:Y:S02]  /*5010*/  IADD3.X R7, R35, R49, R7, P1, !PT ;  /* 0x0000003123077210 */ /* 0x000fe40000ffe407 */
[----:B------:R-:W-:-:S04]  /*5020*/  ISETP.GT.AND P1, PT, R45, 0x11, PT ;  /* 0x000000112d00780c */ /* 0x000fc80003f24270 */
[----:B------:R-:W-:Y:S01]  /*5030*/  ISETP.GT.AND P5, PT, R44, RZ, P1 ;  /* 0x000000ff2c00720c */ /* 0x000fe20000fa4270 */
[----:B---3--:R-:W-:-:S04]  /*5040*/  FMUL R39, R54, UR20 ;  /* 0x0000001436277c20 */ /* 0x008fc80008400000 */
[----:B------:R-:W-:Y:S01]  /*5050*/  FFMA R41, R10, UR21, R39 ;  /* 0x000000150a297c23 */ /* 0x000fe20008000027 */
[----:B------:R-:W-:Y:S02]  /*5060*/  IADD3.X R39, R5, R27, RZ, P2, !PT ;  /* 0x0000001b05277210 */ /* 0x000fe400017fe4ff */
[C---:B------:R-:W-:Y:S02]  /*5070*/  LEA R38, P2, R40.reuse, UR10, 0x2 ;  /* 0x0000000a28267c11 */ /* 0x040fe4000f8410ff */
[----:B------:R1:W-:Y:S02]  /*5080*/  @P4 STG.E desc[UR18][R8.64], R41 ;  /* 0x0000002908004986 */ /* 0x0003e4000c101912 */
[----:B------:R-:W-:Y:S01]  /*5090*/  LEA.HI.X R39, R40, UR11, R39, 0x2, P2 ;  /* 0x0000000b28277c11 */ /* 0x000fe200090f1427 */
[----:B------:R-:W-:Y:S08]  /*50a0*/  @!P5 BRA `(.L_x_37) ;  /* 0x000000000004d947 */ /* 0x000ff00003800000 */
[----:B------:R2:W5:Y:S02]  /*50b0*/  LDG.E.LTC128B R54, desc[UR18][R38.64] ;  /* 0x0000001226367981 */ /* 0x000564000c1e1920 */
.L_x_37:
[----:B------:R-:W-:Y:S05]  /*50c0*/  BSYNC B1 ;  /* 0x0000000000017941 */ /* 0x000fea0003800000 */
.L_x_36:
[----:B0-----:R-:W-:Y:S01]  /*50d0*/  IADD3 R36, P4, R36, R52, RZ ;  /* 0x0000003424247210 */ /* 0x001fe20007f9e0ff */
[----:B-----5:R-:W-:Y:S01]  /*50e0*/  FMUL R40, R54, UR20 ;  /* 0x0000001436287c20 */ /* 0x020fe20008400000 */
[----:B------:R-:W-:Y:S01]  /*50f0*/  ISETP.GT.AND P2, PT, R44, 0x8, P0 ;  /* 0x000000082c00780c */ /* 0x000fe20000744270 */
[----:B--2---:R-:W-:Y:S01]  /*5100*/  IMAD.WIDE.U32 R38, R47, R30, R24 ;  /* 0x0000001e2f267225 */ /* 0x004fe200078e0018 */
[----:B------:R-:W-:Y:S03]  /*5110*/  BSSY B1, `(.L_x_38) ;  /* 0x000000c000017945 */ /* 0x000fe60003800000 */
[----:B-1----:R-:W-:Y:S01]  /*5120*/  FFMA R41, R11, UR21, R40 ;  /* 0x000000150b297c23 */ /* 0x002fe20008000028 */
[----:B------:R-:W-:Y:S01]  /*5130*/  IMAD.X R37, R37, 0x1, R33, P4 ;  /* 0x0000000125257824 */ /* 0x000fe200020e0621 */
[----:B------:R-:W-:Y:S01]  /*5140*/  IADD3 R10, P4, R34, R38, RZ ;  /* 0x00000026220a7210 */ /* 0x000fe20007f9e0ff */
[----:B------:R-:W-:-:S03]  /*5150*/  IMAD.WIDE.U32 R6, R46, UR23, R6 ;  /* 0x000000172e067c25 */ /* 0x000fc6000f8e0006 */
[----:B------:R0:W-:Y:S01]  /*5160*/  @P5 STG.E desc[UR18][R36.64], R41 ;  /* 0x0000002924005986 */ /* 0x0001e2000c101912 */
[----:B------:R-:W-:Y:S01]  /*5170*/  VIADD R7, R7, UR6 ;  /* 0x0000000607077c36 */ /* 0x000fe20008000000 */
[C---:B------:R-:W-:Y:S02]  /*5180*/  LEA R38, P0, R6.reuse, UR10, 0x2 ;  /* 0x0000000a06267c11 */ /* 0x040fe4000f8010ff */
[----:B------:R-:W-:Y:S02]  /*5190*/  IADD3.X R11, R35, R49, R39, P4, !PT ;  /* 0x00000031230b7210 */ /* 0x000fe400027fe427 */
[----:B------:R-:W-:Y:S01]  /*51a0*/  LEA.HI.X R39, R6, UR11, R7, 0x2, P0 ;  /* 0x0000000b06277c11 */ /* 0x000fe200080f1407 */
[----:B------:R-:W-:Y:S08]  /*51b0*/  @!P2 BRA `(.L_x_39) ;  /* 0x000000000004a947 */ /* 0x000ff00003800000 */
[----:B------:R1:W5:Y:S02]  /*51c0*/  LDG.E.LTC128B R54, desc[UR18][R38.64+0x20] ;  /* 0x0000201226367981 */ /* 0x000364000c1e1920 */
.L_x_39:
[----:B------:R-:W-:Y:S05]  /*51d0*/  BSYNC B1 ;  /* 0x0000000000017941 */ /* 0x000fea0003800000 */
.L_x_38:
        /* <DEDUP_REMOVED lines=17> */
.L_x_41:
[----:B------:R-:W-:Y:S05]  /*52f0*/  BSYNC B1 ;  /* 0x0000000000017941 */ /* 0x000fea0003800000 */
.L_x_40:
[----:B-1---5:R-:W-:Y:S01]  /*5300*/  FMUL R8, R54, UR20 ;  /* 0x0000001436087c20 */ /* 0x022fe20008400000 */
[----:B--2---:R-:W-:Y:S01]  /*5310*/  LEA R6, P2, R11, UR10, 0x2 ;  /* 0x0000000a0b067c11 */ /* 0x004fe2000f8410ff */
[----:B------:R-:W-:Y:S02]  /*5320*/  IMAD.MOV.U32 R9, RZ, RZ, R37 ;  /* 0x000000ffff097224 */ /* 0x000fe400078e0025 */
[----:B------:R-:W-:Y:S01]  /*5330*/  FFMA R13, R13, UR21, R8 ;  /* 0x000000150d0d7c23 */ /* 0x000fe20008000008 */
[----:B------:R-:W-:Y:S01]  /*5340*/  IMAD.MOV.U32 R8, RZ, RZ, R36 ;  /* 0x000000ffff087224 */ /* 0x000fe200078e0024 */
[----:B------:R-:W-:-:S04]  /*5350*/  LEA.HI.X R7, R11, UR11, R10, 0x2, P2 ;  /* 0x0000000b0b077c11 */ /* 0x000fc800090f140a */
        /* <DEDUP_REMOVED lines=9> */
[----:B------:R-:W-:Y:S01]  /*53f0*/  IMAD.X R5, R12, 0x1, R31, P2 ;  /* 0x000000010c057824 */ /* 0x000fe200010e061f */
[----:B------:R-:W-:Y:S02]  /*5400*/  IADD3.X R7, R31, R48, R3, P1, !PT ;  /* 0x000000301f077210 */ /* 0x000fe40000ffe403 */
[----:B------:R-:W-:Y:S02]  /*5410*/  IADD3 R9, R50, R9, RZ ;  /* 0x0000000932097210 */ /* 0x000fe40007ffe0ff */
[----:B------:R-:W-:Y:S01]  /*5420*/  IADD3 R13, P2, R4, R28, RZ ;  /* 0x0000001c040d7210 */ /* 0x000fe20007f5e0ff */
[----:B------:R-:W-:-:S03]  /*5430*/  IMAD.WIDE.U32 R2, R47, R30, R6 ;  /* 0x0000001e2f027225 */ /* 0x000fc600078e0006 */
[----:B------:R-:W-:-:S04]  /*5440*/  IADD3 R2, P1, R34, R2, RZ ;  /* 0x0000000222027210 */ /* 0x000fc80007f3e0ff */
[----:B------:R-:W-:Y:S02]  /*5450*/  IADD3.X R3, R35, R49, R3, P1, !PT ;  /* 0x0000003123037210 */ /* 0x000fe40000ffe403 */
[----:B------:R-:W-:-:S04]  /*5460*/  ISETP.GT.AND P1, PT, R45, 0x19, PT ;  /* 0x000000192d00780c */ /* 0x000fc80003f24270 */
[----:B------:R-:W-:Y:S01]  /*5470*/  ISETP.GT.AND P5, PT, R44, RZ, P1 ;  /* 0x000000ff2c00720c */ /* 0x000fe20000fa4270 */
[----:B---3--:R-:W-:-:S04]  /*5480*/  FMUL R11, R54, UR20 ;  /* 0x00000014360b7c20 */ /* 0x008fc80008400000 */
[----:B------:R-:W-:Y:S01]  /*5490*/  FFMA R39, R14, UR21, R11 ;  /* 0x000000150e277c23 */ /* 0x000fe2000800000b */
[----:B------:R-:W-:Y:S01]  /*54a0*/  IMAD.X R14, R5, 0x1, R27, P2 ;  /* 0x00000001050e7824 */ /* 0x000fe200010e061b */
[----:B------:R-:W-:Y:S02]  /*54b0*/  LEA R12, P2, R13, UR10, 0x2 ;  /* 0x0000000a0d0c7c11 */ /* 0x000fe4000f8410ff */
[----:B------:R-:W-:Y:S01]  /*54c0*/  IADD3.X R11, R31, R48, R25, P6, !PT ;  /* 0x000000301f0b7210 */ /* 0x000fe200037fe419 */
[----:B------:R1:W-:Y:S01]  /*54d0*/  @P4 STG.E desc[UR18][R8.64], R39 ;  /* 0x0000002708004986 */ /* 0x0003e2000c101912 */
[----:B------:R-:W-:Y:S02]  /*54e0*/  LEA.HI.X R13, R13, UR11, R14, 0x2, P2 ;  /* 0x0000000b0d0d7c11 */ /* 0x000fe400090f140e */
[----:B------:R-:W-:Y:S07]  /*54f0*/  @!P5 BRA `(.L_x_43) ;  /* 0x000000000004d947 */ /* 0x000fee0003800000 */
[----:B------:R2:W5:Y:S02]  /*5500*/  LDG.E.LTC128B R54, desc[UR18][R12.64] ;  /* 0x000000120c367981 */ /* 0x000564000c1e1920 */
.L_x_43:
[----:B------:R-:W-:Y:S05]  /*5510*/  BSYNC B1 ;  /* 0x0000000000017941 */ /* 0x000fea0003800000 */
.L_x_42:
[----:B------:R-:W-:Y:S01]  /*5520*/  IADD3 R24, P4, R36, R52, RZ ;  /* 0x0000003424187210 */ /* 0x000fe20007f9e0ff */
[----:B0----5:R-:W-:Y:S01]  /*5530*/  FMUL R36, R54, UR20 ;  /* 0x0000001436247c20 */ /* 0x021fe20008400000 */
[----:B------:R-:W-:Y:S01]  /*5540*/  ISETP.GT.AND P2, PT, R44, 0x8, P0 ;  /* 0x000000082c00780c */ /* 0x000fe20000744270 */
[----:B--2---:R-:W-:Y:S01]  /*5550*/  IMAD.WIDE.U32 R12, R47, R30, R10 ;  /* 0x0000001e2f0c7225 */ /* 0x004fe200078e000a */
[----:B------:R-:W-:Y:S03]  /*5560*/  BSSY B1, `(.L_x_44) ;  /* 0x000000c000017945 */ /* 0x000fe60003800000 */
[----:B------:R-:W-:Y:S02]  /*5570*/  IMAD.X R25, R37, 0x1, R33, P4 ;  /* 0x0000000125197824 */ /* 0x000fe400020e0621 */
[----:B------:R-:W-:Y:S01]  /*5580*/  FFMA R37, R15, UR21, R36 ;  /* 0x000000150f257c23 */ /* 0x000fe20008000024 */
[----:B------:R-:W-:Y:S01]  /*5590*/  IMAD.WIDE.U32 R2, R46, UR23, R2 ;  /* 0x000000172e027c25 */ /* 0x000fe2000f8e0002 */
[----:B------:R-:W-:-:S03]  /*55a0*/  IADD3 R12, P4, R34, R12, RZ ;  /* 0x0000000c220c7210 */ /* 0x000fc60007f9e0ff */
[----:B------:R0:W-:Y:S01]  /*55b0*/  @P5 STG.E desc[UR18][R24.64], R37 ;  /* 0x0000002518005986 */ /* 0x0001e2000c101912 */
[----:B------:R-:W-:Y:S01]  /*55c0*/  VIADD R3, R3, UR6 ;  /* 0x0000000603037c36 */ /* 0x000fe20008000000 */
[C---:B------:R-:W-:Y:S02]  /*55d0*/  LEA R14, P0, R2.reuse, UR10, 0x2 ;  /* 0x0000000a020e7c11 */ /* 0x040fe4000f8010ff */
[----:B------:R-:W-:Y:S02]  /*55e0*/  IADD3.X R13, R35, R49, R13, P4, !PT ;  /* 0x00000031230d7210 */ /* 0x000fe400027fe40d */
[----:B------:R-:W-:Y:S01]  /*55f0*/  LEA.HI.X R15, R2, UR11, R3, 0x2, P0 ;  /* 0x0000000b020f7c11 */ /* 0x000fe200080f1403 */
[----:B------:R-:W-:Y:S08]  /*5600*/  @!P2 BRA `(.L_x_45) ;  /* 0x000000000004a947 */ /* 0x000ff00003800000 */
[----:B------:R2:W5:Y:S02]  /*5610*/  LDG.E.LTC128B R54, desc[UR18][R14.64+0x20] ;  /* 0x000020120e367981 */ /* 0x000564000c1e1920 */
.L_x_45:
[----:B------:R-:W-:Y:S05]  /*5620*/  BSYNC B1 ;  /* 0x0000000000017941 */ /* 0x000fea0003800000 */
.L_x_44:
[----:B-----5:R-:W-:Y:S01]  /*5630*/  FMUL R3, R54, UR20 ;  /* 0x0000001436037c20 */ /* 0x020fe20008400000 */
[----:B------:R-:W-:Y:S01]  /*5640*/  ISETP.GT.AND P1, PT, R44, 0x8, P1 ;  /* 0x000000082c00780c */ /* 0x000fe20000f24270 */
[----:B------:R-:W-:Y:S01]  /*5650*/  IMAD.WIDE.U32 R12, R46, UR23, R12 ;  /* 0x000000172e0c7c25 */ /* 0x000fe2000f8e000c */
[----:B------:R-:W-:-:S03]  /*5660*/  ISETP.GT.AND P0, PT, R45, 0x20, PT ;  /* 0x000000202d00780c */ /* 0x000fc60003f04270 */
[----:B--2---:R-:W-:Y:S01]  /*5670*/  FFMA R15, R16, UR21, R3 ;  /* 0x00000015100f7c23 */ /* 0x004fe20008000003 */
        /* <DEDUP_REMOVED lines=12> */
.L_x_47:
[----:B------:R-:W-:Y:S05]  /*5740*/  BSYNC B1 ;  /* 0x0000000000017941 */ /* 0x000fea0003800000 */
.L_x_46:
[----:B-12--5:R-:W-:Y:S01]  /*5750*/  FMUL R8, R54, UR20 ;  /* 0x0000001436087c20 */ /* 0x026fe20008400000 */
[----:B---3--:R-:W-:Y:S01]  /*5760*/  LEA R2, P2, R13, UR10, 0x2 ;  /* 0x0000000a0d027c11 */ /* 0x008fe2000f8410ff */
[----:B------:R-:W-:Y:S02]  /*5770*/  IMAD.MOV.U32 R9, RZ, RZ, R25 ;  /* 0x000000ffff097224 */ /* 0x000fe400078e0019 */
[----:B------:R-:W-:Y:S01]  /*5780*/  FFMA R17, R17, UR21, R8 ;  /* 0x0000001511117c23 */ /* 0x000fe20008000008 */
[----:B------:R-:W-:Y:S01]  /*5790*/  IMAD.MOV.U32 R8, RZ, RZ, R24 ;  /* 0x000000ffff087224 */ /* 0x000fe200078e0018 */
[----:B------:R-:W-:-:S04]  /*57a0*/  LEA.HI.X R3, R13, UR11, R12, 0x2, P2 ;  /* 0x0000000b0d037c11 */ /* 0x000fc800090f140c */
[----:B------:R1:W-:Y:S04]  /*57b0*/  @P1 STG.E desc[UR18][R8.64+0x20], R17 ;  /* 0x0000201108001986 */ /* 0x0003e8000c101912 */
[----:B------:R2:W3:Y:S01]  /*57c0*/  @P4 LDG.E.LTC128B R54, desc[UR18][R2.64] ;  /* 0x0000001202364981 */ /* 0x0004e2000c1e1920 */
[----:B------:R-:W-:Y:S01]  /*57d0*/  IMAD.WIDE.U32 R6, R30, 0x7, R6 ;  /* 0x000000071e067825 */ /* 0x000fe200078e0006 */
[-C--:B------:R-:W-:Y:S01]  /*57e0*/  IADD3 R4, P2, R4, R30.reuse, RZ ;  /* 0x0000001e04047210 */ /* 0x080fe20007f5e0ff */
[----:B------:R-:W-:Y:S02]  /*57f0*/  BSSY B1, `(.L_x_48) ;  /* 0x0000017000017945 */ /* 0x000fe40003800000 */
[----:B------:R-:W-:Y:S01]  /*5800*/  IMAD.WIDE.U32 R10, R30, 0x7, R10 ;  /* 0x000000071e0a7825 */ /* 0x000fe200078e000a */
[----:B------:R-:W-:-:S02]  /*5810*/  IADD3 R6, P1, R6, R30, RZ ;  /* 0x0000001e06067210 */ /* 0x000fc40007f3e0ff */
[----:B------:R-:W-:Y:S01]  /*5820*/  IADD3.X R5, R14, R31, RZ, P2, !PT ;  /* 0x0000001f0e057210 */ /* 0x000fe200017fe4ff */
[----:B-1----:R-:W-:Y:S01]  /*5830*/  IMAD.WIDE.U32 R8, R32, 0x1c, R8 ;  /* 0x0000001c20087825 */ /* 0x002fe200078e0008 */
[----:B------:R-:W-:Y:S02]  /*5840*/  IADD3.X R7, R31, R48, R7, P1, !PT ;  /* 0x000000301f077210 */ /* 0x000fe40000ffe407 */
[----:B------:R-:W-:Y:S01]  /*5850*/  IADD3 R14, P2, R4, R28, RZ ;  /* 0x0000001c040e7210 */ /* 0x000fe20007f5e0ff */
[----:B------:R-:W-:Y:S01]  /*5860*/  IMAD.IADD R9, R50, 0x1, R9 ;  /* 0x0000000132097824 */ /* 0x000fe200078e0209 */
[-C--:B------:R-:W-:Y:S01]  /*5870*/  IADD3 R10, P6, R10, R30.reuse, RZ ;  /* 0x0000001e0a0a7210 */ /* 0x080fe20007fde0ff */
[----:B--2---:R-:W-:-:S03]  /*5880*/  IMAD.WIDE.U32 R2, R47, R30, R6 ;  /* 0x0000001e2f027225 */ /* 0x004fc600078e0006 */
[----:B------:R-:W-:Y:S02]  /*5890*/  IADD3.X R11, R31, R48, R11, P6, !PT ;  /* 0x000000301f0b7210 */ /* 0x000fe400037fe40b */
[----:B------:R-:W-:-:S04]  /*58a0*/  IADD3 R2, P1, R34, R2, RZ ;  /* 0x0000000222027210 */ /* 0x000fc80007f3e0ff */
[----:B------:R-:W-:Y:S02]  /*58b0*/  IADD3.X R3, R35, R49, R3, P1, !PT ;  /* 0x0000003123037210 */ /* 0x000fe40000ffe403 */
[----:B------:R-:W-:-:S04]  /*58c0*/  ISETP.GT.AND P1, PT, R45, 0x21, PT ;  /* 0x000000212d00780c */ /* 0x000fc80003f24270 */
[----:B------:R-:W-:Y:S01]  /*58d0*/  ISETP.GT.AND P5, PT, R44, RZ, P1 ;  /* 0x000000ff2c00720c */ /* 0x000fe20000fa4270 */
[----:B---3--:R-:W-:-:S04]  /*58e0*/  FMUL R13, R54, UR20 ;  /* 0x00000014360d7c20 */ /* 0x008fc80008400000 */
[----:B------:R-:W-:Y:S01]  /*58f0*/  FFMA R15, R18, UR21, R13 ;  /* 0x00000015120f7c23 */ /* 0x000fe2000800000d */
[----:B------:R-:W-:Y:S01]  /*5900*/  IMAD.X R13, R5, 0x1, R27, P2 ;  /* 0x00000001050d7824 */ /* 0x000fe200010e061b */
[----:B------:R-:W-:-:S03]  /*5910*/  LEA R12, P2, R14, UR10, 0x2 ;  /* 0x0000000a0e0c7c11 */ /* 0x000fc6000f8410ff */
[----:B------:R1:W-:Y:S01]  /*5920*/  @P4 STG.E desc[UR18][R8.64], R15 ;  /* 0x0000000f08004986 */ /* 0x0003e2000c101912 */
[----:B------:R-:W-:Y:S02]  /*5930*/  LEA.HI.X R13, R14, UR11, R13, 0x2, P2 ;  /* 0x0000000b0e0d7c11 */ /* 0x000fe400090f140d */
[----:B------:R-:W-:Y:S07]  /*5940*/  @!P5 BRA `(.L_x_49) ;  /* 0x000000000004d947 */ /* 0x000fee0003800000 */
[----:B------:R2:W5:Y:S02]  /*5950*/  LDG.E.LTC128B R54, desc[UR18][R12.64] ;  /* 0x000000120c367981 */ /* 0x000564000c1e1920 */
.L_x_49:
[----:B------:R-:W-:Y:S05]  /*5960*/  BSYNC B1 ;  /* 0x0000000000017941 */ /* 0x000fea0003800000 */
.L_x_48:
[----:B------:R-:W-:Y:S01]  /*5970*/  IADD3 R14, P4, R24, R52, RZ ;  /* 0x00000034180e7210 */ /* 0x000fe20007f9e0ff */
[----:B-----5:R-:W-:Y:S01]  /*5980*/  FMUL R18, R54, UR20 ;  /* 0x0000001436127c20 */ /* 0x020fe20008400000 */
[----:B------:R-:W-:Y:S01]  /*5990*/  ISETP.GT.AND P2, PT, R44, 0x8, P0 ;  /* 0x000000082c00780c */ /* 0x000fe20000744270 */
[----:B--2---:R-:W-:Y:S01]  /*59a0*/  IMAD.WIDE.U32 R12, R47, R30, R10 ;  /* 0x0000001e2f0c7225 */ /* 0x004fe200078e000a */
[----:B------:R-:W-:Y:S03]  /*59b0*/  BSSY B1, `(.L_x_50) ;  /* 0x000000c000017945 */ /* 0x000fe60003800000 */
[----:B------:R-:W-:Y:S01]  /*59c0*/  FFMA R19, R19, UR21, R18 ;  /* 0x0000001513137c23 */ /* 0x000fe20008000012 */
[----:B-1----:R-:W-:Y:S01]  /*59d0*/  IMAD.X R15, R25, 0x1, R33, P4 ;  /* 0x00000001190f7824 */ /* 0x002fe200020e0621 */
        /* <DEDUP_REMOVED lines=9> */
.L_x_51:
[----:B------:R-:W-:Y:S05]  /*5a70*/  BSYNC B1 ;  /* 0x0000000000017941 */ /* 0x000fea0003800000 */
.L_x_50:
        /* <DEDUP_REMOVED lines=17> */
.L_x_53:
[----:B------:R-:W-:Y:S05]  /*5b90*/  BSYNC B1 ;  /* 0x0000000000017941 */ /* 0x000fea0003800000 */
.L_x_52:
[----:B--2--5:R-:W-:Y:S01]  /*5ba0*/  FMUL R8, R54, UR20 ;  /* 0x0000001436087c20 */ /* 0x024fe20008400000 */
[----:B---3--:R-:W-:Y:S02]  /*5bb0*/  LEA R2, P2, R13, UR10, 0x2 ;  /* 0x0000000a0d027c11 */ /* 0x008fe4000f8410ff */
[----:B------:R-:W-:Y:S01]  /*5bc0*/  MOV R9, R15 ;  /* 0x0000000f00097202 */ /* 0x000fe20000000f00 */
[----:B------:R-:W-:Y:S01]  /*5bd0*/  FFMA R21, R21, UR21, R8 ;  /* 0x0000001515157c23 */ /* 0x000fe20008000008 */
[----:B------:R-:W-:Y:S01]  /*5be0*/  IMAD.MOV.U32 R8, RZ, RZ, R14 ;  /* 0x000000ffff087224 */ /* 0x000fe200078e000e */
[----:B------:R-:W-:-:S04]  /*5bf0*/  LEA.HI.X R3, R13, UR11, R12, 0x2, P2 ;  /* 0x0000000b0d037c11 */ /* 0x000fc800090f140c */
[----:B------:R2:W-:Y:S04]  /*5c00*/  @P1 STG.E desc[UR18][R8.64+0x20], R21 ;  /* 0x0000201508001986 */ /* 0x0005e8000c101912 */
[----:B------:R3:W4:Y:S01]  /*5c10*/  @P4 LDG.E.LTC128B R54, desc[UR18][R2.64] ;  /* 0x0000001202364981 */ /* 0x000722000c1e1920 */
[----:B------:R-:W-:Y:S01]  /*5c20*/  IMAD.WIDE.U32 R6, R30, 0x7, R6 ;  /* 0x000000071e067825 */ /* 0x000fe200078e0006 */
[-C--:B------:R-:W-:Y:S01]  /*5c30*/  IADD3 R4, P2, R4, R30.reuse, RZ ;  /* 0x0000001e04047210 */ /* 0x080fe20007f5e0ff */
[----:B------:R-:W-:Y:S02]  /*5c40*/  BSSY B1, `(.L_x_54) ;  /* 0x0000017000017945 */ /* 0x000fe40003800000 */
[----:B------:R-:W-:Y:S01]  /*5c50*/  IMAD.WIDE.U32 R10, R30, 0x7, R10 ;  /* 0x000000071e0a7825 */ /* 0x000fe200078e000a */
[----:B------:R-:W-:-:S03]  /*5c60*/  IADD3 R6, P1, R6, R30, RZ ;  /* 0x0000001e06067210 */ /* 0x000fc60007f3e0ff */
[----:B--2---:R-:W-:Y:S01]  /*5c70*/  IMAD.WIDE.U32 R8, R32, 0x1c, R8 ;  /* 0x0000001c20087825 */ /* 0x004fe200078e0008 */
[----:B------:R-:W-:Y:S02]  /*5c80*/  IADD3.X R7, R31, R48, R7, P1, !PT ;  /* 0x000000301f077210 */ /* 0x000fe40000ffe407 */
[-C--:B------:R-:W-:Y:S01]  /*5c90*/  IADD3 R10, P6, R10, R30.reuse, RZ ;  /* 0x0000001e0a0a7210 */ /* 0x080fe20007fde0ff */
[----:B------:R-:W-:Y:S02]  /*5ca0*/  IMAD.IADD R9, R50, 0x1, R9 ;  /* 0x0000000132097824 */ /* 0x000fe400078e0209 */
[----:B---3--:R-:W-:Y:S01]  /*5cb0*/  IMAD.WIDE.U32 R2, R47, R30, R6 ;  /* 0x0000001e2f027225 */ /* 0x008fe200078e0006 */
[----:B------:R-:W-:-:S03]  /*5cc0*/  IADD3.X R11, R31, R48, R11, P6, !PT ;  /* 0x000000301f0b7210 */ /* 0x000fc600037fe40b */
[----:B------:R-:W-:Y:S01]  /*5cd0*/  IMAD.X R5, R16, 0x1, R31, P2 ;  /* 0x0000000110057824 */ /* 0x000fe200010e061f */
[----:B------:R-:W-:Y:S02]  /*5ce0*/  IADD3 R2, P1, R34, R2, RZ ;  /* 0x0000000222027210 */ /* 0x000fe40007f3e0ff */
[----:B------:R-:W-:Y:S02]  /*5cf0*/  IADD3 R16, P2, R4, R28, RZ ;  /* 0x0000001c04107210 */ /* 0x000fe40007f5e0ff */
[----:B------:R-:W-:Y:S02]  /*5d00*/  IADD3.X R3, R35, R49, R3, P1, !PT ;  /* 0x0000003123037210 */ /* 0x000fe40000ffe403 */
[----:B------:R-:W-:-:S04]  /*5d10*/  ISETP.GT.AND P1, PT, R45, 0x29, PT ;  /* 0x000000292d00780c */ /* 0x000fc80003f24270 */
[----:B------:R-:W-:Y:S01]  /*5d20*/  ISETP.GT.AND P5, PT, R44, RZ, P1 ;  /* 0x000000ff2c00720c */ /* 0x000fe20000fa4270 */
[----:B----4-:R-:W-:-:S04]  /*5d30*/  FMUL R13, R54, UR20 ;  /* 0x00000014360d7c20 */ /* 0x010fc80008400000 */
[----:B------:R-:W-:Y:S01]  /*5d40*/  FFMA R17, R22, UR21, R13 ;  /* 0x0000001516117c23 */ /* 0x000fe2000800000d */
[----:B------:R-:W-:Y:S01]  /*5d50*/  IMAD.X R13, R5, 0x1, R27, P2 ;  /* 0x00000001050d7824 */ /* 0x000fe200010e061b */
[----:B------:R-:W-:-:S03]  /*5d60*/  LEA R12, P2, R16, UR10, 0x2 ;  /* 0x0000000a100c7c11 */ /* 0x000fc6000f8410ff */
[----:B------:R2:W-:Y:S01]  /*5d70*/  @P4 STG.E desc[UR18][R8.64], R17 ;  /* 0x0000001108004986 */ /* 0x0005e2000c101912 */
[----:B------:R-:W-:Y:S02]  /*5d80*/  LEA.HI.X R13, R16, UR11, R13, 0x2, P2 ;  /* 0x0000000b100d7c11 */ /* 0x000fe400090f140d */
[----:B------:R-:W-:Y:S07]  /*5d90*/  @!P5 BRA `(.L_x_55) ;  /* 0x000000000004d947 */ /* 0x000fee0003800000 */
[----:B------:R3:W5:Y:S02]  /*5da0*/  LDG.E.LTC128B R54, desc[UR18][R12.64] ;  /* 0x000000120c367981 */ /* 0x000764000c1e1920 */
.L_x_55:
[----:B------:R-:W-:Y:S05]  /*5db0*/  BSYNC B1 ;  /* 0x0000000000017941 */ /* 0x000fea0003800000 */
.L_x_54:
[----:B-1----:R-:W-:Y:S01]  /*5dc0*/  IADD3 R14, P4, R14, R52, RZ ;  /* 0x000000340e0e7210 */ /* 0x002fe20007f9e0ff */
[----:B-----5:R-:W-:Y:S01]  /*5dd0*/  FMUL R18, R54, UR20 ;  /* 0x0000001436127c20 */ /* 0x020fe20008400000 */
[----:B------:R-:W-:Y:S01]  /*5de0*/  ISETP.GT.AND P2, PT, R44, 0x8, P0 ;  /* 0x000000082c00780c */ /* 0x000fe20000744270 */
[----:B---3--:R-:W-:Y:S01]  /*5df0*/  IMAD.WIDE.U32 R12, R47, R30, R10 ;  /* 0x0000001e2f0c7225 */ /* 0x008fe200078e000a */
[----:B------:R-:W-:Y:S03]  /*5e00*/  BSSY B1, `(.L_x_56) ;  /* 0x000000c000017945 */ /* 0x000fe60003800000 */
[----:B------:R-:W-:Y:S01]  /*5e10*/  FFMA R23, R23, UR21, R18 ;  /* 0x0000001517177c23 */ /* 0x000fe20008000012 */
[----:B------:R-:W-:Y:S01]  /*5e20*/  IMAD.X R15, R15, 0x1, R33, P4 ;  /* 0x000000010f0f7824 */ /* 0x000fe200020e0621 */
[----:B------:R-:W-:Y:S01]  /*5e30*/  IADD3 R12, P4, R34, R12, RZ ;  /* 0x0000000c220c7210 */ /* 0x000fe20007f9e0ff */
[----:B------:R-:W-:-:S03]  /*5e40*/  IMAD.WIDE.U32 R2, R46, UR23, R2 ;  /* 0x000000172e027c25 */ /* 0x000fc6000f8e0002 */
[----:B------:R1:W-:Y:S01]  /*5e50*/  @P5 STG.E desc[UR18][R14.64], R23 ;  /* 0x000000170e005986 */ /* 0x0003e2000c101912 */
[----:B------:R-:W-:Y:S01]  /*5e60*/  VIADD R3, R3, UR6 ;  /* 0x0000000603037c36 */ /* 0x000fe20008000000 */
[C---:B------:R-:W-:Y:S02]  /*5e70*/  LEA R16, P0, R2.reuse, UR10, 0x2 ;  /* 0x0000000a02107c11 */ /* 0x040fe4000f8010ff */
[----:B------:R-:W-:Y:S02]  /*5e80*/  IADD3.X R13, R35, R49, R13, P4, !PT ;  /* 0x00000031230d7210 */ /* 0x000fe400027fe40d */
[----:B--2---:R-:W-:Y:S01]  /*5e90*/  LEA.HI.X R17, R2, UR11, R3, 0x2, P0 ;  /* 0x0000000b02117c11 */ /* 0x004fe200080f1403 */
[----:B------:R-:W-:Y:S08]  /*5ea0*/  @!P2 BRA `(.L_x_57) ;  /* 0x000000000004a947 */ /* 0x000ff00003800000 */
[----:B------:R2:W5:Y:S02]  /*5eb0*/  LDG.E.LTC128B R54, desc[UR18][R16.64+0x20] ;  /* 0x0000201210367981 */ /* 0x000564000c1e1920 */
.L_x_57:
[----:B------:R-:W-:Y:S05]  /*5ec0*/  BSYNC B1 ;  /* 0x0000000000017941 */ /* 0x000fea0003800000 */
.L_x_56:
[----:B-----5:R-:W-:Y:S01]  /*5ed0*/  FMUL R2, R54, UR20 ;  /* 0x0000001436027c20 */ /* 0x020fe20008400000 */
[----:B------:R-:W-:Y:S01]  /*5ee0*/  ISETP.GT.AND P1, PT, R44, 0x8, P1 ;  /* 0x000000082c00780c */ /* 0x000fe20000f24270 */
[----:B------:R-:W-:Y:S01]  /*5ef0*/  IMAD.WIDE.U32 R12, R46, UR23, R12 ;  /* 0x000000172e0c7c25 */ /* 0x000fe2000f8e000c */
[----:B------:R-:W-:-:S03]  /*5f00*/  ISETP.GT.AND P0, PT, R45, 0x30, PT ;  /* 0x000000302d00780c */ /* 0x000fc60003f04270 */
[----:B------:R-:W-:Y:S01]  /*5f10*/  FFMA R153, R153, UR21, R2 ;  /* 0x0000001599997c23 */ /* 0x000fe20008000002 */
[----:B------:R-:W-:Y:S01]  /*5f20*/  BSSY B1, `(.L_x_58) ;  /* 0x000000c000017945 */ /* 0x000fe20003800000 */
[----:B------:R-:W-:Y:S01]  /*5f30*/  IMAD.WIDE.U32 R4, R30, 0x7, R4 ;  /* 0x000000071e047825 */ /* 0x000fe200078e0004 */
[----:B------:R-:W-:Y:S02]  /*5f40*/  LEA R2, P5, R12, UR10, 0x2 ;  /* 0x0000000a0c027c11 */ /* 0x000fe4000f8a10ff */
[----:B------:R3:W-:Y:S01]  /*5f50*/  @P2 STG.E desc[UR18][R8.64+0x20], R153 ;  /* 0x0000209908002986 */ /* 0x0007e2000c101912 */
[----:B------:R-:W-:Y:S01]  /*5f60*/  VIADD R3, R13, UR6 ;  /* 0x000000060d037c36 */ /* 0x000fe20008000000 */
[----:B------:R-:W-:Y:S01]  /*5f70*/  IADD3 R13, P6, R28, R4, RZ ;  /* 0x000000041c0d7210 */ /* 0x000fe20007fde0ff */
[----:B--2---:R-:W-:Y:S01]  /*5f80*/  IMAD.IADD R16, R48, 0x1, R5 ;  /* 0x0000000130107824 */ /* 0x004fe200078e0205 */
[----:B------:R-:W-:Y:S02]  /*5f90*/  ISETP.GT.AND P4, PT, R44, RZ, P0 ;  /* 0x000000ff2c00720c */ /* 0x000fe40000784270 */
[----:B------:R-:W-:Y:S01]  /*5fa0*/  LEA.HI.X R3, R12, UR11, R3, 0x2, P5 ;  /* 0x0000000b0c037c11 */ /* 0x000fe2000a8f1403 */
[----:B------:R-:W-:Y:S01]  /*5fb0*/  IMAD.X R12, R16, 0x1, R27, P6 ;  /* 0x00000001100c7824 */ /* 0x000fe200030e061b */
[----:B------:R-:W-:Y:S09]  /*5fc0*/  @!P1 BRA `(.L_x_59) ;  /* 0x0000000000049947 */ /* 0x000ff20003800000 */
[----:B------:R2:W5:Y:S02]  /*5fd0*/  LDG.E.LTC128B R54, desc[UR18][R2.64+0x20] ;  /* 0x0000201202367981 */ /* 0x000564000c1e1920 */
.L_x_59:
[----:B------:R-:W-:Y:S05]  /*5fe0*/  BSYNC B1 ;  /* 0x0000000000017941 */ /* 0x000fea0003800000 */
.L_x_58:
[C---:B--2---:R-:W-:Y:S01]  /*5ff0*/  LEA R2, P2, R13.reuse, UR10, 0x2 ;  /* 0x0000000a0d027c11 */ /* 0x044fe2000f8410ff */
[----:B-----5:R-:W-:Y:S01]  /*6000*/  FMUL R5, R54, UR20 ;  /* 0x0000001436057c20 */ /* 0x020fe20008400000 */
[----:B---3--:R-:W-:Y:S01]  /*6010*/  MOV R8, R14 ;  /* 0x0000000e00087202 */ /* 0x008fe20000000f00 */
[----:B------:R-:W-:Y:S01]  /*6020*/  IMAD.MOV.U32 R9, RZ, RZ, R15 ;  /* 0x000000ffff097224 */ /* 0x000fe200078e000f */
[----:B------:R-:W-:Y:S01]  /*6030*/  LEA.HI.X R3, R13, UR11, R12, 0x2, P2 ;  /* 0x0000000b0d037c11 */ /* 0x000fe200090f140c */
[----:B------:R-:W-:-:S05]  /*6040*/  FFMA R13, R154, UR21, R5 ;  /* 0x000000159a0d7c23 */ /* 0x000fca0008000005 */
        /* <DEDUP_REMOVED lines=17> */
[----:B------:R-:W-:Y:S01]  /*6160*/  ISETP.GT.AND P1, PT, R45, 0x31, PT ;  /* 0x000000312d00780c */ /* 0x000fe20003f24270 */
[----:B------:R-:W-:-:S03]  /*6170*/  IMAD.X R16, R5, 0x1, R27, P2 ;  /* 0x0000000105107824 */ /* 0x000fc600010e061b */
[----:B------:R-:W-:Y:S01]  /*6180*/  ISETP.GT.AND P5, PT, R44, RZ, P1 ;  /* 0x000000ff2c00720c */ /* 0x000fe20000fa4270 */
[----:B----4-:R-:W-:-:S04]  /*6190*/  FMUL R12, R54, UR20 ;  /* 0x00000014360c7c20 */ /* 0x010fc80008400000 */
[----:B------:R-:W-:Y:S01]  /*61a0*/  FFMA R155, R155, UR21, R12 ;  /* 0x000000159b9b7c23 */ /* 0x000fe2000800000c */
[----:B------:R-:W-:-:S04]  /*61b0*/  LEA R12, P2, R13, UR10, 0x2 ;  /* 0x0000000a0d0c7c11 */ /* 0x000fc8000f8410ff */
[----:B------:R2:W-:Y:S01]  /*61c0*/  @P4 STG.E desc[UR18][R8.64], R155 ;  /* 0x0000009b08004986 */ /* 0x0005e2000c101912 */
[----:B------:R-:W-:Y:S02]  /*61d0*/  LEA.HI.X R13, R13, UR11, R16, 0x2, P2 ;  /* 0x0000000b0d0d7c11 */ /* 0x000fe400090f1410 */
[----:B------:R-:W-:Y:S06]  /*61e0*/  @!P5 BRA `(.L_x_61) ;  /* 0x000000000004d947 */ /* 0x000fec0003800000 */
[----:B------:R3:W5:Y:S02]  /*61f0*/  LDG.E.LTC128B R54, desc[UR18][R12.64] ;  /* 0x000000120c367981 */ /* 0x000764000c1e1920 */
.L_x_61:
[----:B------:R-:W-:Y:S05]  /*6200*/  BSYNC B1 ;  /* 0x0000000000017941 */ /* 0x000fea0003800000 */
.L_x_60:
        /* <DEDUP_REMOVED lines=16> */
.L_x_63:
[----:B------:R-:W-:Y:S05]  /*6310*/  BSYNC B1 ;  /* 0x0000000000017941 */ /* 0x000fea0003800000 */
.L_x_62:
        /* <DEDUP_REMOVED lines=11> */
[----:B---3--:R-:W-:Y:S01]  /*63d0*/  IMAD.IADD R16, R48, 0x1, R5 ;  /* 0x0000000130107824 */ /* 0x008fe200078e0205 */
[----:B------:R-:W-:Y:S02]  /*63e0*/  ISETP.GT.AND P4, PT, R44, RZ, P0 ;  /* 0x000000ff2c00720c */ /* 0x000fe40000784270 */
[----:B------:R-:W-:-:S02]  /*63f0*/  LEA.HI.X R3, R12, UR11, R3, 0x2, P5 ;  /* 0x0000000b0c037c11 */ /* 0x000fc4000a8f1403 */
[----:B------:R-:W-:Y:S01]  /*6400*/  IADD3.X R12, R16, R27, RZ, P6, !PT ;  /* 0x0000001b100c7210 */ /* 0x000fe200037fe4ff */
[----:B------:R-:W-:Y:S08]  /*6410*/  @!P1 BRA `(.L_x_65) ;  /* 0x0000000000049947 */ /* 0x000ff00003800000 */
[----:B------:R3:W5:Y:S02]  /*6420*/  LDG.E.LTC128B R54, desc[UR18][R2.64+0x20] ;  /* 0x0000201202367981 */ /* 0x000764000c1e1920 */
.L_x_65:
[----:B------:R-:W-:Y:S05]  /*6430*/  BSYNC B1 ;  /* 0x0000000000017941 */ /* 0x000fea0003800000 */
.L_x_64:
[C---:B---3--:R-:W-:Y:S01]  /*6440*/  LEA R2, P2, R13.reuse, UR10, 0x2 ;  /* 0x0000000a0d027c11 */ /* 0x048fe2000f8410ff */
[----:B-----5:R-:W-:Y:S01]  /*6450*/  FMUL R5, R54, UR20 ;  /* 0x0000001436057c20 */ /* 0x020fe20008400000 */
[----:B--2-4-:R-:W-:Y:S02]  /*6460*/  IMAD.MOV.U32 R8, RZ, RZ, R14 ;  /* 0x000000ffff087224 */ /* 0x014fe400078e000e */
[----:B------:R-:W-:Y:S01]  /*6470*/  LEA.HI.X R3, R13, UR11, R12, 0x2, P2 ;  /* 0x0000000b0d037c11 */ /* 0x000fe200090f140c */
[----:B------:R-:W-:Y:S01]  /*6480*/  FFMA R13, R158, UR21, R5 ;  /* 0x000000159e0d7c23 */ /* 0x000fe20008000005 */
[----:B------:R-:W-:-:S05]  /*6490*/  IMAD.MOV.U32 R9, RZ, RZ, R15 ;  /* 0x000000ffff097224 */ /* 0x000fca00078e000f */
        /* <DEDUP_REMOVED lines=27> */
.L_x_67:
[----:B------:R-:W-:Y:S05]  /*6650*/  BSYNC B1 ;  /* 0x0000000000017941 */ /* 0x000fea0003800000 */
.L_x_66:
        /* <DEDUP_REMOVED lines=16> */
.L_x_69:
[----:B------:R-:W-:Y:S05]  /*6760*/  BSYNC B1 ;  /* 0x0000000000017941 */ /* 0x000fea0003800000 */
.L_x_68:
        /* <DEDUP_REMOVED lines=10> */
[----:B---3--:R-:W-:Y:S02]  /*6810*/  IADD3 R16, R48, R5, RZ ;  /* 0x0000000530107210 */ /* 0x008fe40007ffe0ff */
[----:B------:R-:W-:Y:S02]  /*6820*/  IADD3 R13, P6, R28, R4, RZ ;  /* 0x000000041c0d7210 */ /* 0x000fe40007fde0ff */
[----:B------:R-:W-:-:S02]  /*6830*/  LEA.HI.X R3, R12, UR11, R3, 0x2, P5 ;  /* 0x0000000b0c037c11 */ /* 0x000fc4000a8f1403 */
[----:B------:R-:W-:Y:S01]  /*6840*/  ISETP.GT.AND P4, PT, R44, RZ, P0 ;  /* 0x000000ff2c00720c */ /* 0x000fe20000784270 */
[----:B------:R-:W-:Y:S01]  /*6850*/  IMAD.X R12, R16, 0x1, R27, P6 ;  /* 0x00000001100c7824 */ /* 0x000fe200030e061b */
[----:B------:R-:W-:Y:S11]  /*6860*/  @!P1 BRA `(.L_x_71) ;  /* 0x0000000000049947 */ /* 0x000ff60003800000 */
[----:B------:R3:W5:Y:S02]  /*6870*/  LDG.E.LTC128B R54, desc[UR18][R2.64+0x20] ;  /* 0x0000201202367981 */ /* 0x000764000c1e1920 */
.L_x_71:
[----:B------:R-:W-:Y:S05]  /*6880*/  BSYNC B1 ;  /* 0x0000000000017941 */ /* 0x000fea0003800000 */
.L_x_70:
        /* <DEDUP_REMOVED lines=33> */
.L_x_73:
[----:B------:R-:W-:Y:S05]  /*6aa0*/  BSYNC B1 ;  /* 0x0000000000017941 */ /* 0x000fea0003800000 */
.L_x_72:
        /* <DEDUP_REMOVED lines=16> */
.L_x_75:
[----:B------:R-:W-:Y:S05]  /*6bb0*/  BSYNC B1 ;  /* 0x0000000000017941 */ /* 0x000fea0003800000 */
.L_x_74:
[----:B-----5:R-:W-:Y:S01]  /*6bc0*/  FMUL R2, R54, UR20 ;  /* 0x0000001436027c20 */ /* 0x020fe20008400000 */
[----:B------:R-:W-:Y:S01]  /*6bd0*/  ISETP.GT.AND P1, PT, R44, 0x8, P1 ;  /* 0x000000082c00780c */ /* 0x000fe20000f24270 */
[----:B------:R-:W-:Y:S01]  /*6be0*/  IMAD.WIDE.U32 R12, R46, UR23, R12 ;  /* 0x000000172e0c7c25 */ /* 0x000fe2000f8e000c */
[----:B------:R-:W-:-:S03]  /*6bf0*/  ISETP.GT.AND P0, PT, R45, 0x48, PT ;  /* 0x000000482d00780c */ /* 0x000fc60003f04270 */
[----:B------:R-:W-:Y:S01]  /*6c00*/  FFMA R165, R165, UR21, R2 ;  /* 0x00000015a5a57c23 */ /* 0x000fe20008000002 */
[----:B------:R-:W-:Y:S01]  /*6c10*/  BSSY B1, `(.L_x_76) ;  /* 0x000000c000017945 */ /* 0x000fe20003800000 */
[----:B------:R-:W-:Y:S01]  /*6c20*/  IMAD.WIDE.U32 R4, R30, 0x7, R4 ;  /* 0x000000071e047825 */ /* 0x000fe200078e0004 */
[----:B------:R-:W-:Y:S02]  /*6c30*/  IADD3 R3, R13, UR6, RZ ;  /* 0x000000060d037c10 */ /* 0x000fe4000fffe0ff */
[----:B------:R4:W-:Y:S01]  /*6c40*/  @P2 STG.E desc[UR18][R8.64+0x20], R165 ;  /* 0x000020a508002986 */ /* 0x0009e2000c101912 */
[----:B------:R-:W-:Y:S01]  /*6c50*/  LEA R2, P5, R12, UR10, 0x2 ;  /* 0x0000000a0c027c11 */ /* 0x000fe2000f8a10ff */
[----:B---3--:R-:W-:Y:S01]  /*6c60*/  IMAD.IADD R16, R48, 0x1, R5 ;  /* 0x0000000130107824 */ /* 0x008fe200078e0205 */
[----:B------:R-:W-:Y:S02]  /*6c70*/  IADD3 R13, P6, R28, R4, RZ ;  /* 0x000000041c0d7210 */ /* 0x000fe40007fde0ff */
[----:B------:R-:W-:-:S02]  /*6c80*/  LEA.HI.X R3, R12, UR11, R3, 0x2, P5 ;  /* 0x0000000b0c037c11 */ /* 0x000fc4000a8f1403 */
[----:B------:R-:W-:Y:S01]  /*6c90*/  ISETP.GT.AND P4, PT, R44, RZ, P0 ;  /* 0x000000ff2c00720c */ /* 0x000fe20000784270 */
[----:B------:R-:W-:Y:S01]  /*6ca0*/  IMAD.X R12, R16, 0x1, R27, P6 ;  /* 0x00000001100c7824 */ /* 0x000fe200030e061b */
[----:B------:R-:W-:Y:S11]  /*6cb0*/  @!P1 BRA `(.L_x_77) ;  /* 0x0000000000049947 */ /* 0x000ff60003800000 */
[----:B------:R3:W5:Y:S02]  /*6cc0*/  LDG.E.LTC128B R54, desc[UR18][R2.64+0x20] ;  /* 0x0000201202367981 */ /* 0x000764000c1e1920 */
.L_x_77:
[----:B------:R-:W-:Y:S05]  /*6cd0*/  BSYNC B1 ;  /* 0x0000000000017941 */ /* 0x000fea0003800000 */
.L_x_76:
        /* <DEDUP_REMOVED lines=33> */
.L_x_79:
[----:B------:R-:W-:Y:S05]  /*6ef0*/  BSYNC B1 ;  /* 0x0000000000017941 */ /* 0x000fea0003800000 */
.L_x_78:
        /* <DEDUP_REMOVED lines=10> */
[----:B------:R-:W-:Y:S02]  /*6fa0*/  IADD3.X R13, R35, R49, R13, P4, !PT ;  /* 0x00000031230d7210 */ /* 0x000fe400027fe40d */
[----:B------:R-:W-:Y:S02]  /*6fb0*/  IADD3 R3, R3, UR6, RZ ;  /* 0x0000000603037c10 */ /* 0x000fe4000fffe0ff */
[----:B------:R-:W-:-:S04]  /*6fc0*/  LEA R16, P0, R2, UR10, 0x2 ;  /* 0x0000000a02107c11 */ /* 0x000fc8000f8010ff */
[----:B------:R-:W-:Y:S01]  /*6fd0*/  LEA.HI.X R17, R2, UR11, R3, 0x2, P0 ;  /* 0x0000000b02117c11 */ /* 0x000fe200080f1403 */
[----:B------:R-:W-:Y:S08]  /*6fe0*/  @!P2 BRA `(.L_x_81) ;  /* 0x000000000004a947 */ /* 0x000ff00003800000 */
[----:B------:R3:W5:Y:S02]  /*6ff0*/  LDG.E.LTC128B R54, desc[UR18][R16.64+0x20] ;  /* 0x0000201210367981 */ /* 0x000764000c1e1920 */
.L_x_81:
[----:B------:R-:W-:Y:S05]  /*7000*/  BSYNC B1 ;  /* 0x0000000000017941 */ /* 0x000fea0003800000 */
.L_x_80:
        /* <DEDUP_REMOVED lines=17> */
.L_x_83:
[----:B------:R-:W-:Y:S05]  /*7120*/  BSYNC B1 ;  /* 0x0000000000017941 */ /* 0x000fea0003800000 */
.L_x_82:
[----:B0----5:R-:W-:Y:S01]  /*7130*/  FMUL R3, R54, UR20 ;  /* 0x0000001436037c20 */ /* 0x021fe20008400000 */
[C---:B---3--:R-:W-:Y:S01]  /*7140*/  LEA R16, P2, R13.reuse, UR10, 0x2 ;  /* 0x0000000a0d107c11 */ /* 0x048fe2000f8410ff */
[----:B--2-4-:R-:W-:Y:S02]  /*7150*/  IMAD.MOV.U32 R8, RZ, RZ, R14 ;  /* 0x000000ffff087224 */ /* 0x014fe400078e000e */
[----:B-1----:R-:W-:Y:S01]  /*7160*/  FFMA R19, R170, UR21, R3 ;  /* 0x00000015aa137c23 */ /* 0x002fe20008000003 */
[----:B------:R-:W-:Y:S01]  /*7170*/  IMAD.MOV.U32 R9, RZ, RZ, R15 ;  /* 0x000000ffff097224 */ /* 0x000fe200078e000f */
[----:B------:R-:W-:-:S04]  /*7180*/  LEA.HI.X R17, R13, UR11, R12, 0x2, P2 ;  /* 0x0000000b0d117c11 */ /* 0x000fc800090f140c */
[----:B------:R0:W-:Y:S04]  /*7190*/  @P1 STG.E desc[UR18][R8.64+0x20], R19 ;  /* 0x0000201308001986 */ /* 0x0001e8000c101912 */
[----:B------:R1:W0:Y:S01]  /*71a0*/  @P4 LDG.E.LTC128B R54, desc[UR18][R16.64] ;  /* 0x0000001210364981 */ /* 0x000222000c1e1920 */
[----:B------:R-:W-:Y:S01]  /*71b0*/  IMAD.WIDE.U32 R6, R30, 0x7, R6 ;  /* 0x000000071e067825 */ /* 0x000fe200078e0006 */
[-C--:B------:R-:W-:Y:S01]  /*71c0*/  IADD3 R4, P2, R4, R30.reuse, RZ ;  /* 0x0000001e04047210 */ /* 0x080fe20007f5e0ff */
[----:B------:R-:W-:Y:S02]  /*71d0*/  BSSY B1, `(.L_x_84) ;  /* 0x0000017000017945 */ /* 0x000fe40003800000 */
[----:B------:R-:W-:Y:S01]  /*71e0*/  IMAD.WIDE.U32 R12, R32, 0x1c, R8 ;  /* 0x0000001c200c7825 */ /* 0x000fe200078e0008 */
[----:B------:R-:W-:-:S03]  /*71f0*/  IADD3 R6, P1, R6, R30, RZ ;  /* 0x0000001e06067210 */ /* 0x000fc60007f3e0ff */
[----:B------:R-:W-:Y:S01]  /*7200*/  IMAD.IADD R13, R50, 0x1, R13 ;  /* 0x00000001320d7824 */ /* 0x000fe200078e020d */
[----:B------:R-:W-:Y:S01]  /*7210*/  IADD3.X R7, R31, R48, R7, P1, !PT ;  /* 0x000000301f077210 */ /* 0x000fe20000ffe407 */
[----:B------:R-:W-:Y:S01]  /*7220*/  IMAD.X R5, R18, 0x1, R31, P2 ;  /* 0x0000000112057824 */ /* 0x000fe200010e061f */
[----:B-1----:R-:W-:Y:S01]  /*7230*/  IADD3 R16, P2, R4, R28, RZ ;  /* 0x0000001c04107210 */ /* 0x002fe20007f5e0ff */
[----:B------:R-:W-:-:S04]  /*7240*/  IMAD.WIDE.U32 R10, R30, 0x7, R10 ;  /* 0x000000071e0a7825 */ /* 0x000fc800078e000a */
[----:B------:R-:W-:-:S04]  /*7250*/  IMAD.WIDE.U32 R2, R47, R30, R6 ;  /* 0x0000001e2f027225 */ /* 0x000fc800078e0006 */
[----:B------:R-:W-:Y:S01]  /*7260*/  IMAD.X R17, R5, 0x1, R27, P2 ;  /* 0x0000000105117824 */ /* 0x000fe200010e061b */
[----:B------:R-:W-:-:S04]  /*7270*/  IADD3 R2, P1, R34, R2, RZ ;  /* 0x0000000222027210 */ /* 0x000fc80007f3e0ff */
[----:B------:R-:W-:Y:S02]  /*7280*/  IADD3.X R3, R35, R49, R3, P1, !PT ;  /* 0x0000003123037210 */ /* 0x000fe40000ffe403 */
[----:B------:R-:W-:-:S04]  /*7290*/  ISETP.GT.AND P1, PT, R45, 0x51, PT ;  /* 0x000000512d00780c */ /* 0x000fc80003f24270 */
[----:B------:R-:W-:Y:S01]  /*72a0*/  ISETP.GT.AND P5, PT, R44, RZ, P1 ;  /* 0x000000ff2c00720c */ /* 0x000fe20000fa4270 */
[----:B0-----:R-:W-:-:S04]  /*72b0*/  FMUL R8, R54, UR20 ;  /* 0x0000001436087c20 */ /* 0x001fc80008400000 */
[----:B------:R-:W-:Y:S01]  /*72c0*/  FFMA R171, R171, UR21, R8 ;  /* 0x00000015abab7c23 */ /* 0x000fe20008000008 */
[----:B------:R-:W-:Y:S02]  /*72d0*/  IADD3 R8, P6, R10, R30, RZ ;  /* 0x0000001e0a087210 */ /* 0x000fe40007fde0ff */
[C---:B------:R-:W-:Y:S02]  /*72e0*/  LEA R10, P2, R16.reuse, UR10, 0x2 ;  /* 0x0000000a100a7c11 */ /* 0x040fe4000f8410ff */
[----:B------:R0:W-:Y:S01]  /*72f0*/  @P4 STG.E desc[UR18][R12.64], R171 ;  /* 0x000000ab0c004986 */ /* 0x0001e2000c101912 */
[----:B------:R-:W-:Y:S02]  /*7300*/  IADD3.X R9, R31, R48, R11, P6, !PT ;  /* 0x000000301f097210 */ /* 0x000fe400037fe40b */
[----:B------:R-:W-:Y:S01]  /*7310*/  LEA.HI.X R11, R16, UR11, R17, 0x2, P2 ;  /* 0x0000000b100b7c11 */ /* 0x000fe200090f1411 */
[----:B------:R-:W-:Y:S07]  /*7320*/  @!P5 BRA `(.L_x_85) ;  /* 0x000000000004d947 */ /* 0x000fee0003800000 */
[----:B------:R1:W5:Y:S02]  /*7330*/  LDG.E.LTC128B R54, desc[UR18][R10.64] ;  /* 0x000000120a367981 */ /* 0x000364000c1e1920 */
.L_x_85:
[----:B------:R-:W-:Y:S05]  /*7340*/  BSYNC B1 ;  /* 0x0000000000017941 */ /* 0x000fea0003800000 */
.L_x_84:
[----:B-1----:R-:W-:Y:S01]  /*7350*/  IADD3 R10, P4, R14, R52, RZ ;  /* 0x000000340e0a7210 */ /* 0x002fe20007f9e0ff */
[----:B------:R-:W-:Y:S01]  /*7360*/  IMAD.WIDE.U32 R16, R47, R30, R8 ;  /* 0x0000001e2f107225 */ /* 0x000fe200078e0008 */
[----:B------:R-:W-:Y:S01]  /*7370*/  ISETP.GT.AND P2, PT, R44, 0x8, P0 ;  /* 0x000000082c00780c */ /* 0x000fe20000744270 */
[----:B------:R-:W-:Y:S01]  /*7380*/  BSSY B1, `(.L_x_86) ;  /* 0x000000d000017945 */ /* 0x000fe20003800000 */
[----:B------:R-:W-:Y:S01]  /*7390*/  IADD3.X R11, R15, R33, RZ, P4, !PT ;  /* 0x000000210f0b7210 */ /* 0x000fe200027fe4ff */
[----:B-----5:R-:W-:Y:S01]  /*73a0*/  FMUL R15, R54, UR20 ;  /* 0x00000014360f7c20 */ /* 0x020fe20008400000 */
[----:B------:R-:W-:Y:S01]  /*73b0*/  IMAD.WIDE.U32 R2, R46, UR23, R2 ;  /* 0x000000172e027c25 */ /* 0x000fe2000f8e0002 */
[----:B------:R-:W-:-:S03]  /*73c0*/  IADD3 R16, P4, R34, R16, RZ ;  /* 0x0000001022107210 */ /* 0x000fc60007f9e0ff */
[----:B------:R-:W-:Y:S01]  /*73d0*/  FFMA R19, R172, UR21, R15 ;  /* 0x00000015ac137c23 */ /* 0x000fe2000800000f */
[----:B------:R-:W-:Y:S01]  /*73e0*/  VIADD R3, R3, UR6 ;  /* 0x0000000603037c36 */ /* 0x000fe20008000000 */
[C---:B------:R-:W-:Y:S02]  /*73f0*/  LEA R14, P0, R2.reuse, UR10, 0x2 ;  /* 0x0000000a020e7c11 */ /* 0x040fe4000f8010ff */
[----:B------:R-:W-:Y:S01]  /*7400*/  IADD3.X R17, R35, R49, R17, P4, !PT ;  /* 0x0000003123117210 */ /* 0x000fe200027fe411 */
[----:B------:R1:W-:Y:S01]  /*7410*/  @P5 STG.E desc[UR18][R10.64], R19 ;  /* 0x000000130a005986 */ /* 0x0003e2000c101912 */
[----:B------:R-:W-:Y:S01]  /*7420*/  LEA.HI.X R15, R2, UR11, R3, 0x2, P0 ;  /* 0x0000000b020f7c11 */ /* 0x000fe200080f1403 */
[----:B------:R-:W-:Y:S08]  /*7430*/  @!P2 BRA `(.L_x_87) ;  /* 0x000000000004a947 */ /* 0x000ff00003800000 */
[----:B------:R2:W5:Y:S02]  /*7440*/  LDG.E.LTC128B R54, desc[UR18][R14.64+0x20] ;  /* 0x000020120e367981 */ /* 0x000564000c1e1920 */
.L_x_87:
[----:B------:R-:W-:Y:S05]  /*7450*/  BSYNC B1 ;  /* 0x0000000000017941 */ /* 0x000fea0003800000 */
.L_x_86:
[----:B-----5:R-:W-:Y:S01]  /*7460*/  FMUL R2, R54, UR20 ;  /* 0x0000001436027c20 */ /* 0x020fe20008400000 */
[----:B------:R-:W-:Y:S01]  /*7470*/  ISETP.GT.AND P1, PT, R44, 0x8, P1 ;  /* 0x000000082c00780c */ /* 0x000fe20000f24270 */
[----:B------:R-:W-:Y:S01]  /*7480*/  IMAD.WIDE.U32 R4, R30, 0x7, R4 ;  /* 0x000000071e047825 */ /* 0x000fe200078e0004 */
[----:B------:R-:W-:-:S03]  /*7490*/  ISETP.GT.AND P0, PT, R45, 0x58, PT ;  /* 0x000000582d00780c */ /* 0x000fc60003f04270 */
[----:B------:R-:W-:Y:S01]  /*74a0*/  FFMA R173, R173, UR21, R2 ;  /* 0x00000015adad7c23 */ /* 0x000fe20008000002 */
[----:B------:R-:W-:Y:S01]  /*74b0*/  BSSY B1, `(.L_x_88) ;  /* 0x000000c000017945 */ /* 0x000fe20003800000 */
[----:B------:R-:W-:Y:S01]  /*74c0*/  IMAD.WIDE.U32 R16, R46, UR23, R16 ;  /* 0x000000172e107c25 */ /* 0x000fe2000f8e0010 */
[----:B--2---:R-:W-:Y:S02]  /*74d0*/  IADD3 R14, P6, R28, R4, RZ ;  /* 0x000000041c0e7210 */ /* 0x004fe40007fde0ff */
[----:B------:R2:W-:Y:S01]  /*74e0*/  @P2 STG.E desc[UR18][R12.64+0x20], R173 ;  /* 0x000020ad0c002986 */ /* 0x0005e2000c101912 */
[----:B------:R-:W-:Y:S01]  /*74f0*/  VIADD R3, R17, UR6 ;  /* 0x0000000611037c36 */ /* 0x000fe20008000000 */
[----:B------:R-:W-:Y:S01]  /*7500*/  LEA R2, P5, R16, UR10, 0x2 ;  /* 0x0000000a10027c11 */ /* 0x000fe2000f8a10ff */
[----:B------:R-:W-:Y:S01]  /*7510*/  IMAD.IADD R18, R48, 0x1, R5 ;  /* 0x0000000130127824 */ /* 0x000fe200078e0205 */
[----:B------:R-:W-:Y:S02]  /*7520*/  ISETP.GT.AND P4, PT, R44, RZ, P0 ;  /* 0x000000ff2c00720c */ /* 0x000fe40000784270 */
[----:B------:R-:W-:Y:S01]  /*7530*/  LEA.HI.X R3, R16, UR11, R3, 0x2, P5 ;  /* 0x0000000b10037c11 */ /* 0x000fe2000a8f1403 */
[----:B------:R-:W-:Y:S01]  /*7540*/  IMAD.X R15, R18, 0x1, R27, P6 ;  /* 0x00000001120f7824 */ /* 0x000fe200030e061b */
[----:B------:R-:W-:Y:S09]  /*7550*/  @!P1 BRA `(.L_x_89) ;  /* 0x0000000000049947 */ /* 0x000ff20003800000 */
[----:B------:R3:W5:Y:S02]  /*7560*/  LDG.E.LTC128B R54, desc[UR18][R2.64+0x20] ;  /* 0x0000201202367981 */ /* 0x000764000c1e1920 */
.L_x_89:
[----:B------:R-:W-:Y:S05]  /*7570*/  BSYNC B1 ;  /* 0x0000000000017941 */ /* 0x000fea0003800000 */
.L_x_88:
[----:B---3-5:R-:W-:Y:S01]  /*7580*/  FMUL R3, R54, UR20 ;  /* 0x0000001436037c20 */ /* 0x028fe20008400000 */
[----:B------:R-:W-:-:S03]  /*7590*/  LEA R16, P2, R14, UR10, 0x2 ;  /* 0x0000000a0e107c11 */ /* 0x000fc6000f8410ff */
[----:B------:R-:W-:Y:S01]  /*75a0*/  FFMA R5, R174, UR21, R3 ;  /* 0x00000015ae057c23 */ /* 0x000fe20008000003 */
[----:B------:R-:W-:-:S04]  /*75b0*/  LEA.HI.X R17, R14, UR11, R15, 0x2, P2 ;  /* 0x0000000b0e117c11 */ /* 0x000fc800090f140f */
[----:B------:R3:W-:Y:S04]  /*75c0*/  @P1 STG.E desc[UR18][R10.64+0x20], R5 ;  /* 0x000020050a001986 */ /* 0x0007e8000c101912 */
[----:B------:R4:W4:Y:S01]  /*75d0*/  @P4 LDG.E.LTC128B R54, desc[UR18][R16.64] ;  /* 0x0000001210364981 */ /* 0x000922000c1e1920 */
[----:B------:R-:W-:Y:S01]  /*75e0*/  IMAD.WIDE.U32 R6, R30, 0x7, R6 ;  /* 0x000000071e067825 */ /* 0x000fe200078e0006 */
[----:B------:R-:W-:Y:S03]  /*75f0*/  BSSY B1, `(.L_x_90) ;  /* 0x0000018000017945 */ /* 0x000fe60003800000 */
[----:B------:R-:W-:Y:S01]  /*7600*/  IMAD.WIDE.U32 R14, R32, 0x1c, R10 ;  /* 0x0000001c200e7825 */ /* 0x000fe200078e000a */
[----:B------:R-:W-:-:S03]  /*7610*/  IADD3 R2, P1, R6, R30, RZ ;  /* 0x0000001e06027210 */ /* 0x000fc60007f3e0ff */
[----:B------:R-:W-:Y:S01]  /*7620*/  IMAD.IADD R15, R50, 0x1, R15 ;  /* 0x00000001320f7824 */ /* 0x000fe200078e020f */
[----:B------:R-:W-:Y:S01]  /*7630*/  IADD3.X R3, R31, R48, R7, P1, !PT ;  /* 0x000000301f037210 */ /* 0x000fe20000ffe407 */
[----:B------:R-:W-:-:S04]  /*7640*/  IMAD.WIDE.U32 R8, R30, 0x7, R8 ;  /* 0x000000071e087825 */ /* 0x000fc800078e0008 */
[-C--:B------:R-:W-:Y:S01]  /*7650*/  IMAD.WIDE.U32 R6, R47, R30.reuse, R2 ;  /* 0x0000001e2f067225 */ /* 0x080fe200078e0002 */
[----:B------:R-:W-:Y:S02]  /*7660*/  IADD3 R8, P6, R8, R30, RZ ;  /* 0x0000001e08087210 */ /* 0x000fe40007fde0ff */
[----:B0-2---:R-:W-:Y:S02]  /*7670*/  IADD3 R12, P1, R34, R6, RZ ;  /* 0x00000006220c7210 */ /* 0x005fe40007f3e0ff */
[----:B------:R-:W-:Y:S02]  /*7680*/  IADD3 R6, P2, R4, R30, RZ ;  /* 0x0000001e04067210 */ /* 0x000fe40007f5e0ff */
[----:B------:R-:W-:Y:S02]  /*7690*/  IADD3.X R13, R35, R49, R7, P1, !PT ;  /* 0x00000031230d7210 */ /* 0x000fe40000ffe407 */
[----:B------:R-:W-:Y:S01]  /*76a0*/  ISETP.GT.AND P1, PT, R45, 0x59, PT ;  /* 0x000000592d00780c */ /* 0x000fe20003f24270 */
[----:B------:R-:W-:Y:S01]  /*76b0*/  IMAD.X R7, R18, 0x1, R31, P2 ;  /* 0x0000000112077824 */ /* 0x000fe200010e061f */
[----:B---3--:R-:W-:-:S02]  /*76c0*/  IADD3 R5, P2, R6, R28, RZ ;  /* 0x0000001c06057210 */ /* 0x008fc40007f5e0ff */
[----:B------:R-:W-:Y:S02]  /*76d0*/  ISETP.GT.AND P5, PT, R44, RZ, P1 ;  /* 0x000000ff2c00720c */ /* 0x000fe40000fa4270 */
[----:B------:R-:W-:Y:S01]  /*76e0*/  IADD3.X R9, R31, R48, R9, P6, !PT ;  /* 0x000000301f097210 */ /* 0x000fe200037fe409 */
[----:B----4-:R-:W-:Y:S02]  /*76f0*/  IMAD.X R16, R7, 0x1, R27, P2 ;  /* 0x0000000107107824 */ /* 0x010fe400010e061b */
[----:B------:R-:W-:-:S04]  /*7700*/  FMUL R4, R54, UR20 ;  /* 0x0000001436047c20 */ /* 0x000fc80008400000 */
[----:B------:R-:W-:Y:S01]  /*7710*/  FFMA R175, R175, UR21, R4 ;  /* 0x00000015afaf7c23 */ /* 0x000fe20008000004 */
[----:B------:R-:W-:-:S04]  /*7720*/  LEA R4, P2, R5, UR10, 0x2 ;  /* 0x0000000a05047c11 */ /* 0x000fc8000f8410ff */
[----:B------:R0:W-:Y:S01]  /*7730*/  @P4 STG.E desc[UR18][R14.64], R175 ;  /* 0x000000af0e004986 */ /* 0x0001e2000c101912 */
[----:B------:R-:W-:Y:S01]  /*7740*/  LEA.HI.X R5, R5, UR11, R16, 0x2, P2 ;  /* 0x0000000b05057c11 */ /* 0x000fe200090f1410 */
[----:B------:R-:W-:Y:S07]  /*7750*/  @!P5 BRA `(.L_x_91) ;  /* 0x000000000004d947 */ /* 0x000fee0003800000 */
[----:B------:R2:W5:Y:S02]  /*7760*/  LDG.E.LTC128B R54, desc[UR18][R4.64] ;  /* 0x0000001204367981 */ /* 0x000564000c1e1920 */
.L_x_91:
[----:B------:R-:W-:Y:S05]  /*7770*/  BSYNC B1 ;  /* 0x0000000000017941 */ /* 0x000fea0003800000 */
.L_x_90:
[----:B--2---:R-:W-:Y:S01]  /*7780*/  IADD3 R4, P4, R10, R52, RZ ;  /* 0x000000340a047210 */ /* 0x004fe20007f9e0ff */
[----:B------:R-:W-:Y:S01]  /*7790*/  IMAD.WIDE.U32 R16, R47, R30, R8 ;  /* 0x0000001e2f107225 */ /* 0x000fe200078e0008 */
[----:B------:R-:W-:Y:S01]  /*77a0*/  ISETP.GT.AND P2, PT, R44, 0x8, P0 ;  /* 0x000000082c00780c */ /* 0x000fe20000744270 */
[----:B------:R-:W-:Y:S02]  /*77b0*/  BSSY B1, `(.L_x_92) ;  /* 0x000000d000017945 */ /* 0x000fe40003800000 */
[----:B------:R-:W-:Y:S02]  /*77c0*/  IMAD.X R5, R11, 0x1, R33, P4 ;  /* 0x000000010b057824 */ /* 0x000fe400020e0621 */
[----:B-1---5:R-:W-:Y:S01]  /*77d0*/  FMUL R11, R54, UR20 ;  /* 0x00000014360b7c20 */ /* 0x022fe20008400000 */
[----:B------:R-:W-:Y:S01]  /*77e0*/  IMAD.WIDE.U32 R12, R46, UR23, R12 ;  /* 0x000000172e0c7c25 */ /* 0x000fe2000f8e000c */
[----:B------:R-:W-:-:S03]  /*77f0*/  IADD3 R10, P4, R34, R16, RZ ;  /* 0x00000010220a7210 */ /* 0x000fc60007f9e0ff */
[----:B------:R-:W-:Y:S01]  /*7800*/  FFMA R19, R176, UR21, R11 ;  /* 0x00000015b0137c23 */ /* 0x000fe2000800000b */
[----:B------:R-:W-:Y:S02]  /*7810*/  IADD3 R13, R13, UR6, RZ ;  /* 0x000000060d0d7c10 */ /* 0x000fe4000fffe0ff */
[C---:B------:R-:W-:Y:S02]  /*7820*/  LEA R16, P0, R12.reuse, UR10, 0x2 ;  /* 0x0000000a0c107c11 */ /* 0x040fe4000f8010ff */
[----:B------:R1:W-:Y:S01]  /*7830*/  @P5 STG.E desc[UR18][R4.64], R19 ;  /* 0x0000001304005986 */ /* 0x0003e2000c101912 */
[----:B------:R-:W-:Y:S02]  /*7840*/  IADD3.X R11, R35, R49, R17, P4, !PT ;  /* 0x00000031230b7210 */ /* 0x000fe400027fe411 */
[----:B------:R-:W-:Y:S01]  /*7850*/  LEA.HI.X R17, R12, UR11, R13, 0x2, P0 ;  /* 0x0000000b0c117c11 */ /* 0x000fe200080f140d */
[----:B------:R-:W-:Y:S07]  /*7860*/  @!P2 BRA `(.L_x_93) ;  /* 0x000000000004a947 */ /* 0x000fee0003800000 */
[----:B------:R2:W5:Y:S02]  /*7870*/  LDG.E.LTC128B R54, desc[UR18][R16.64+0x20] ;  /* 0x0000201210367981 */ /* 0x000564000c1e1920 */
.L_x_93:
[----:B------:R-:W-:Y:S05]  /*7880*/  BSYNC B1 ;  /* 0x0000000000017941 */ /* 0x000fea0003800000 */
.L_x_92:
        /* <DEDUP_REMOVED lines=11> */
[----:B-1----:R-:W-:Y:S01]  /*7940*/  IMAD.IADD R19, R48, 0x1, R7 ;  /* 0x0000000130137824 */ /* 0x002fe200078e0207 */
[----:B------:R-:W-:Y:S02]  /*7950*/  ISETP.GT.AND P4, PT, R44, RZ, P0 ;  /* 0x000000ff2c00720c */ /* 0x000fe40000784270 */
[----:B------:R-:W-:Y:S01]  /*7960*/  LEA.HI.X R13, R10, UR11, R13, 0x2, P5 ;  /* 0x0000000b0a0d7c11 */ /* 0x000fe2000a8f140d */
[----:B------:R-:W-:Y:S01]  /*7970*/  IMAD.X R10, R19, 0x1, R27, P6 ;  /* 0x00000001130a7824 */ /* 0x000fe200030e061b */
[----:B------:R-:W-:Y:S09]  /*7980*/  @!P1 BRA `(.L_x_95) ;  /* 0x0000000000049947 */ /* 0x000ff20003800000 */
[----:B------:R1:W5:Y:S02]  /*7990*/  LDG.E.LTC128B R54, desc[UR18][R12.64+0x20] ;  /* 0x000020120c367981 */ /* 0x000364000c1e1920 */
.L_x_95:
[----:B------:R-:W-:Y:S05]  /*79a0*/  BSYNC B1 ;  /* 0x0000000000017941 */ /* 0x000fea0003800000 */
.L_x_94:
[----:B-----5:R-:W-:Y:S01]  /*79b0*/  FMUL R7, R54, UR20 ;  /* 0x0000001436077c20 */ /* 0x020fe20008400000 */
[----:B0--3--:R-:W-:-:S03]  /*79c0*/  LEA R14, P2, R11, UR10, 0x2 ;  /* 0x0000000a0b0e7c11 */ /* 0x009fc6000f8410ff */
[----:B------:R-:W-:Y:S01]  /*79d0*/  FFMA R7, R178, UR21, R7 ;  /* 0x00000015b2077c23 */ /* 0x000fe20008000007 */
[----:B------:R-:W-:-:S04]  /*79e0*/  LEA.HI.X R15, R11, UR11, R10, 0x2, P2 ;  /* 0x0000000b0b0f7c11 */ /* 0x000fc800090f140a */
[----:B------:R0:W-:Y:S04]  /*79f0*/  @P1 STG.E desc[UR18][R4.64+0x20], R7 ;  /* 0x0000200704001986 */ /* 0x0001e8000c101912 */
[----:B------:R3:W4:Y:S01]  /*7a00*/  @P4 LDG.E.LTC128B R54, desc[UR18][R14.64] ;  /* 0x000000120e364981 */ /* 0x000722000c1e1920 */
[----:B------:R-:W-:Y:S01]  /*7a10*/  IMAD.WIDE.U32 R2, R30, 0x7, R2 ;  /* 0x000000071e027825 */ /* 0x000fe200078e0002 */
[----:B------:R-:W-:Y:S03]  /*7a20*/  BSSY B1, `(.L_x_96) ;  /* 0x0000019000017945 */ /* 0x000fe60003800000 */
[----:B--2---:R-:W-:Y:S01]  /*7a30*/  IMAD.WIDE.U32 R16, R32, 0x1c, R4 ;  /* 0x0000001c20107825 */ /* 0x004fe200078e0004 */
[----:B------:R-:W-:-:S04]  /*7a40*/  IADD3 R2, P1, R2, R30, RZ ;  /* 0x0000001e02027210 */ /* 0x000fc80007f3e0ff */
[----:B------:R-:W-:-:S03]  /*7a50*/  IADD3.X R3, R31, R48, R3, P1, !PT ;  /* 0x000000301f037210 */ /* 0x000fc60000ffe403 */
[----:B------:R-:W-:-:S03]  /*7a60*/  IMAD.WIDE.U32 R10, R47, R30, R2 ;  /* 0x0000001e2f0a7225 */ /* 0x000fc600078e0002 */
[----:B-1----:R-:W-:Y:S02]  /*7a70*/  IADD3 R12, P1, R34, R10, RZ ;  /* 0x0000000a220c7210 */ /* 0x002fe40007f3e0ff */
[-C--:B------:R-:W-:Y:S01]  /*7a80*/  IADD3 R10, P2, R6, R30.reuse, RZ ;  /* 0x0000001e060a7210 */ /* 0x080fe20007f5e0ff */
[----:B0-----:R-:W-:Y:S01]  /*7a90*/  IMAD.WIDE.U32 R6, R30, 0x7, R8 ;  /* 0x000000071e067825 */ /* 0x001fe200078e0008 */
[----:B------:R-:W-:Y:S02]  /*7aa0*/  IADD3.X R13, R35, R49, R11, P1, !PT ;  /* 0x00000031230d7210 */ /* 0x000fe40000ffe40b */
[----:B------:R-:W-:Y:S01]  /*7ab0*/  ISETP.GT.AND P1, PT, R45, 0x61, PT ;  /* 0x000000612d00780c */ /* 0x000fe20003f24270 */
[----:B------:R-:W-:Y:S01]  /*7ac0*/  IMAD.IADD R9, R50, 0x1, R17 ;  /* 0x0000000132097824 */ /* 0x000fe200078e0211 */
[----:B------:R-:W-:Y:S01]  /*7ad0*/  IADD3 R6, P6, R6, R30, RZ ;  /* 0x0000001e06067210 */ /* 0x000fe20007fde0ff */
[----:B------:R-:W-:Y:S01]  /*7ae0*/  IMAD.MOV.U32 R8, RZ, RZ, R16 ;  /* 0x000000ffff087224 */ /* 0x000fe200078e0010 */
[----:B------:R-:W-:Y:S01]  /*7af0*/  ISETP.GT.AND P5, PT, R44, RZ, P1 ;  /* 0x000000ff2c00720c */ /* 0x000fe20000fa4270 */
[----:B------:R-:W-:Y:S01]  /*7b00*/  IMAD.X R11, R19, 0x1, R31, P2 ;  /* 0x00000001130b7824 */ /* 0x000fe200010e061f */
[----:B---3--:R-:W-:-:S02]  /*7b10*/  IADD3 R15, P2, R10, R28, RZ ;  /* 0x0000001c0a0f7210 */ /* 0x008fc40007f5e0ff */
[----:B------:R-:W-:Y:S01]  /*7b20*/  IADD3.X R7, R31, R48, R7, P6, !PT ;  /* 0x000000301f077210 */ /* 0x000fe200037fe407 */
[----:B----4-:R-:W-:-:S04]  /*7b30*/  FMUL R18, R54, UR20 ;  /* 0x0000001436127c20 */ /* 0x010fc80008400000 */
[----:B------:R-:W-:Y:S01]  /*7b40*/  FFMA R179, R179, UR21, R18 ;  /* 0x00000015b3b37c23 */ /* 0x000fe20008000012 */
[----:B------:R-:W-:Y:S01]  /*7b50*/  IMAD.X R18, R11, 0x1, R27, P2 ;  /* 0x000000010b127824 */ /* 0x000fe200010e061b */
[----:B------:R-:W-:-:S03]  /*7b60*/  LEA R14, P2, R15, UR10, 0x2 ;  /* 0x0000000a0f0e7c11 */ /* 0x000fc6000f8410ff */
[----:B------:R0:W-:Y:S01]  /*7b70*/  @P4 STG.E desc[UR18][R8.64], R179 ;  /* 0x000000b308004986 */ /* 0x0001e2000c101912 */
[----:B------:R-:W-:Y:S01]  /*7b80*/  LEA.HI.X R15, R15, UR11, R18, 0x2, P2 ;  /* 0x0000000b0f0f7c11 */ /* 0x000fe200090f1412 */
[----:B------:R-:W-:Y:S08]  /*7b90*/  @!P5 BRA `(.L_x_97) ;  /* 0x000000000004d947 */ /* 0x000ff00003800000 */
[----:B------:R1:W5:Y:S02]  /*7ba0*/  LDG.E.LTC128B R54, desc[UR18][R14.64] ;  /* 0x000000120e367981 */ /* 0x000364000c1e1920 */
.L_x_97:
[----:B------:R-:W-:Y:S05]  /*7bb0*/  BSYNC B1 ;  /* 0x0000000000017941 */ /* 0x000fea0003800000 */
.L_x_96:
[----:B------:R-:W-:Y:S01]  /*7bc0*/  IADD3 R4, P4, R4, R52, RZ ;  /* 0x0000003404047210 */ /* 0x000fe20007f9e0ff */
[----:B-----5:R-:W-:Y:S01]  /*7bd0*/  FMUL R17, R54, UR20 ;  /* 0x0000001436117c20 */ /* 0x020fe20008400000 */
[----:B------:R-:W-:Y:S01]  /*7be0*/  ISETP.GT.AND P2, PT, R44, 0x8, P0 ;  /* 0x000000082c00780c */ /* 0x000fe20000744270 */
[----:B-1----:R-:W-:Y:S01]  /*7bf0*/  IMAD.WIDE.U32 R14, R47, R30, R6 ;  /* 0x0000001e2f0e7225 */ /* 0x002fe200078e0006 */
        /* <DEDUP_REMOVED lines=12> */
.L_x_99:
[----:B------:R-:W-:Y:S05]  /*7cc0*/  BSYNC B1 ;  /* 0x0000000000017941 */ /* 0x000fea0003800000 */
.L_x_98:
[----:B--2--5:R-:W-:Y:S01]  /*7cd0*/  FMUL R14, R54, UR20 ;  /* 0x00000014360e7c20 */ /* 0x024fe20008400000 */
        /* <DEDUP_REMOVED lines=16> */
.L_x_101:
[----:B------:R-:W-:Y:S05]  /*7de0*/  BSYNC B1 ;  /* 0x0000000000017941 */ /* 0x000fea0003800000 */
.L_x_100:
[----:B0-2--5:R-:W-:Y:S01]  /*7df0*/  FMUL R9, R54, UR20 ;  /* 0x0000001436097c20 */ /* 0x025fe20008400000 */
[----:B------:R-:W-:-:S03]  /*7e00*/  LEA R12, P2, R13, UR10, 0x2 ;  /* 0x0000000a0d0c7c11 */ /* 0x000fc6000f8410ff */
[----:B---3--:R-:W-:Y:S01]  /*7e10*/  FFMA R15, R182, UR21, R9 ;  /* 0x00000015b60f7c23 */ /* 0x008fe20008000009 */
[----:B------:R-:W-:-:S04]  /*7e20*/  LEA.HI.X R13, R13, UR11, R16, 0x2, P2 ;  /* 0x0000000b0d0d7c11 */ /* 0x000fc800090f1410 */
[----:B------:R0:W-:Y:S04]  /*7e30*/  @P1 STG.E desc[UR18][R4.64+0x20], R15 ;  /* 0x0000200f04001986 */ /* 0x0001e8000c101912 */
[----:B------:R2:W3:Y:S01]  /*7e40*/  @P4 LDG.E.LTC128B R54, desc[UR18][R12.64] ;  /* 0x000000120c364981 */ /* 0x0004e2000c1e1920 */
[----:B------:R-:W-:Y:S01]  /*7e50*/  IMAD.WIDE.U32 R2, R30, 0x7, R2 ;  /* 0x000000071e027825 */ /* 0x000fe200078e0002 */
[-C--:B------:R-:W-:Y:S01]  /*7e60*/  IADD3 R10, P2, R10, R30.reuse, RZ ;  /* 0x0000001e0a0a7210 */ /* 0x080fe20007f5e0ff */
[----:B------:R-:W-:Y:S02]  /*7e70*/  BSSY B1, `(.L_x_102) ;  /* 0x0000018000017945 */ /* 0x000fe40003800000 */
[----:B------:R-:W-:Y:S01]  /*7e80*/  IMAD.WIDE.U32 R6, R30, 0x7, R6 ;  /* 0x000000071e067825 */ /* 0x000fe200078e0006 */
[----:B------:R-:W-:-:S03]  /*7e90*/  IADD3 R8, P1, R2, R30, RZ ;  /* 0x0000001e02087210 */ /* 0x000fc60007f3e0ff */
[----:B------:R-:W-:Y:S01]  /*7ea0*/  IMAD.X R11, R18, 0x1, R31, P2 ;  /* 0x00000001120b7824 */ /* 0x000fe200010e061f */
[----:B------:R-:W-:Y:S02]  /*7eb0*/  IADD3.X R9, R31, R48, R3, P1, !PT ;  /* 0x000000301f097210 */ /* 0x000fe40000ffe403 */
[----:B0-----:R-:W-:Y:S02]  /*7ec0*/  IADD3 R15, P2, R10, R28, RZ ;  /* 0x0000001c0a0f7210 */ /* 0x001fe40007f5e0ff */
[-C--:B------:R-:W-:Y:S01]  /*7ed0*/  IADD3 R6, P6, R6, R30.reuse, RZ ;  /* 0x0000001e06067210 */ /* 0x080fe20007fde0ff */
[----:B------:R-:W-:-:S03]  /*7ee0*/  IMAD.WIDE.U32 R2, R47, R30, R8 ;  /* 0x0000001e2f027225 */ /* 0x000fc600078e0008 */
[----:B------:R-:W-:Y:S01]  /*7ef0*/  IADD3.X R7, R31, R48, R7, P6, !PT ;  /* 0x000000301f077210 */ /* 0x000fe200037fe407 */
[----:B------:R-:W-:Y:S01]  /*7f00*/  IMAD.X R18, R11, 0x1, R27, P2 ;  /* 0x000000010b127824 */ /* 0x000fe200010e061b */
[----:B------:R-:W-:-:S04]  /*7f10*/  IADD3 R16, P1, R34, R2, RZ ;  /* 0x0000000222107210 */ /* 0x000fc80007f3e0ff */
[----:B------:R-:W-:Y:S01]  /*7f20*/  IADD3.X R17, R35, R49, R3, P1, !PT ;  /* 0x0000003123117210 */ /* 0x000fe20000ffe403 */
[----:B------:R-:W-:Y:S01]  /*7f30*/  IMAD.WIDE.U32 R2, R32, 0x1c, R4 ;  /* 0x0000001c20027825 */ /* 0x000fe200078e0004 */
[----:B------:R-:W-:-:S03]  /*7f40*/  ISETP.GT.AND P1, PT, R45, 0x69, PT ;  /* 0x000000692d00780c */ /* 0x000fc60003f24270 */
[----:B--2---:R-:W-:Y:S01]  /*7f50*/  IMAD.IADD R13, R50, 0x1, R3 ;  /* 0x00000001320d7824 */ /* 0x004fe200078e0203 */
[----:B------:R-:W-:Y:S01]  /*7f60*/  ISETP.GT.AND P5, PT, R44, RZ, P1 ;  /* 0x000000ff2c00720c */ /* 0x000fe20000fa4270 */
[----:B------:R-:W-:Y:S02]  /*7f70*/  IMAD.MOV.U32 R12, RZ, RZ, R2 ;  /* 0x000000ffff0c7224 */ /* 0x000fe400078e0002 */
[----:B---3--:R-:W-:-:S04]  /*7f80*/  FMUL R14, R54, UR20 ;  /* 0x00000014360e7c20 */ /* 0x008fc80008400000 */
[----:B------:R-:W-:Y:S01]  /*7f90*/  FFMA R183, R183, UR21, R14 ;  /* 0x00000015b7b77c23 */ /* 0x000fe2000800000e */
[----:B------:R-:W-:-:S04]  /*7fa0*/  LEA R14, P2, R15, UR10, 0x2 ;  /* 0x0000000a0f0e7c11 */ /* 0x000fc8000f8410ff */
[----:B------:R0:W-:Y:S01]  /*7fb0*/  @P4 STG.E desc[UR18][R12.64], R183 ;  /* 0x000000b70c004986 */ /* 0x0001e2000c101912 */
[----:B------:R-:W-:Y:S01]  /*7fc0*/  LEA.HI.X R15, R15, UR11, R18, 0x2, P2 ;  /* 0x0000000b0f0f7c11 */ /* 0x000fe200090f1412 */
[----:B------:R-:W-:Y:S07]  /*7fd0*/  @!P5 BRA `(.L_x_103) ;  /* 0x000000000004d947 */ /* 0x000fee0003800000 */
[----:B------:R2:W5:Y:S02]  /*7fe0*/  LDG.E.LTC128B R54, desc[UR18][R14.64] ;  /* 0x000000120e367981 */ /* 0x000564000c1e1920 */
.L_x_103:
[----:B------:R-:W-:Y:S05]  /*7ff0*/  BSYNC B1 ;  /* 0x0000000000017941 */ /* 0x000fea0003800000 */
.L_x_102:
[----:B------:R-:W-:Y:S01]  /*8000*/  IADD3 R2, P4, R4, R52, RZ ;  /* 0x0000003404027210 */ /* 0x000fe20007f9e0ff */
[----:B-1----:R-:W-:Y:S01]  /*8010*/  IMAD.WIDE.U32 R18, R47, R30, R6 ;  /* 0x0000001e2f127225 */ /* 0x002fe200078e0006 */
[----:B------:R-:W-:Y:S01]  /*8020*/  ISETP.GT.AND P2, PT, R44, 0x8, P0 ;  /* 0x000000082c00780c */ /* 0x000fe20000744270 */
[----:B------:R-:W-:Y:S02]  /*8030*/  BSSY B1, `(.L_x_104) ;  /* 0x000000d000017945 */ /* 0x000fe40003800000 */
[----:B------:R-:W-:Y:S02]  /*8040*/  IMAD.X R3, R5, 0x1, R33, P4 ;  /* 0x0000000105037824 */ /* 0x000fe400020e0621 */
[----:B-----5:R-:W-:Y:S01]  /*8050*/  FMUL R5, R54, UR20 ;  /* 0x0000001436057c20 */ /* 0x020fe20008400000 */
[----:B--2---:R-:W-:Y:S01]  /*8060*/  IMAD.WIDE.U32 R14, R46, UR23, R16 ;  /* 0x000000172e0e7c25 */ /* 0x004fe2000f8e0010 */
        /* <DEDUP_REMOVED lines=9> */
.L_x_105:
[----:B------:R-:W-:Y:S05]  /*8100*/  BSYNC B1 ;  /* 0x0000000000017941 */ /* 0x000fea0003800000 */
.L_x_104:
[----:B-----5:R-:W-:Y:S01]  /*8110*/  FMUL R14, R54, UR20 ;  /* 0x00000014360e7c20 */ /* 0x020fe20008400000 */
[----:B------:R-:W-:Y:S01]  /*8120*/  ISETP.GT.AND P1, PT, R44, 0x8, P1 ;  /* 0x000000082c00780c */ /* 0x000fe20000f24270 */
[----:B--2---:R-:W-:Y:S01]  /*8130*/  IMAD.WIDE.U32 R4, R46, UR23, R16 ;  /* 0x000000172e047c25 */ /* 0x004fe2000f8e0010 */
        /* <DEDUP_REMOVED lines=14> */
.L_x_107:
[----:B------:R-:W-:Y:S05]  /*8220*/  BSYNC B1 ;  /* 0x0000000000017941 */ /* 0x000fea0003800000 */
.L_x_106:
[----:B-----5:R-:W-:Y:S01]  /*8230*/  FMUL R5, R54, UR20 ;  /* 0x0000001436057c20 */ /* 0x020fe20008400000 */
[----:B---3--:R-:W-:-:S03]  /*8240*/  LEA R10, P2, R16, UR10, 0x2 ;  /* 0x0000000a100a7c11 */ /* 0x008fc6000f8410ff */
[----:B------:R-:W-:Y:S01]  /*8250*/  FFMA R15, R186, UR21, R5 ;  /* 0x00000015ba0f7c23 */ /* 0x000fe20008000005 */
[----:B------:R-:W-:-:S04]  /*8260*/  LEA.HI.X R11, R16, UR11, R17, 0x2, P2 ;  /* 0x0000000b100b7c11 */ /* 0x000fc800090f1411 */
[----:B------:R3:W-:Y:S04]  /*8270*/  @P1 STG.E desc[UR18][R2.64+0x20], R15 ;  /* 0x0000200f02001986 */ /* 0x0007e8000c101912 */
[----:B------:R4:W3:Y:S01]  /*8280*/  @P4 LDG.E.LTC128B R54, desc[UR18][R10.64] ;  /* 0x000000120a364981 */ /* 0x0008e2000c1e1920 */
[----:B------:R-:W-:Y:S01]  /*8290*/  IMAD.WIDE.U32 R8, R30, 0x7, R8 ;  /* 0x000000071e087825 */ /* 0x000fe200078e0008 */
[----:B------:R-:W-:Y:S03]  /*82a0*/  BSSY B1, `(.L_x_108) ;  /* 0x0000019000017945 */ /* 0x000fe60003800000 */
[----:B0-2---:R-:W-:Y:S01]  /*82b0*/  IMAD.WIDE.U32 R12, R32, 0x1c, R2 ;  /* 0x0000001c200c7825 */ /* 0x005fe200078e0002 */
[----:B------:R-:W-:-:S03]  /*82c0*/  IADD3 R4, P1, R8, R30, RZ ;  /* 0x0000001e08047210 */ /* 0x000fc60007f3e0ff */
[----:B------:R-:W-:Y:S01]  /*82d0*/  IMAD.WIDE.U32 R6, R30, 0x7, R6 ;  /* 0x000000071e067825 */ /* 0x000fe200078e0006 */
[----:B------:R-:W-:-:S03]  /*82e0*/  IADD3.X R5, R31, R48, R9, P1, !PT ;  /* 0x000000301f057210 */ /* 0x000fc60000ffe409 */
[----:B----4-:R-:W-:Y:S01]  /*82f0*/  IMAD.IADD R11, R50, 0x1, R13 ;  /* 0x00000001320b7824 */ /* 0x010fe200078e020d */
[-C--:B------:R-:W-:Y:S01]  /*8300*/  IADD3 R6, P6, R6, R30.reuse, RZ ;  /* 0x0000001e06067210 */ /* 0x080fe20007fde0ff */
[----:B------:R-:W-:-:S03]  /*8310*/  IMAD.WIDE.U32 R8, R47, R30, R4 ;  /* 0x0000001e2f087225 */ /* 0x000fc600078e0004 */
[----:B------:R-:W-:Y:S01]  /*8320*/  IADD3.X R7, R31, R48, R7, P6, !PT ;  /* 0x000000301f077210 */ /* 0x000fe200037fe407 */
[----:B------:R-:W-:Y:S01]  /*8330*/  IMAD.MOV.U32 R10, RZ, RZ, R12 ;  /* 0x000000ffff0a7224 */ /* 0x000fe200078e000c */
[----:B------:R-:W-:Y:S02]  /*8340*/  IADD3 R16, P1, R34, R8, RZ ;  /* 0x0000000822107210 */ /* 0x000fe40007f3e0ff */
[----:B------:R-:W-:Y:S02]  /*8350*/  IADD3 R8, P2, R14, R30, RZ ;  /* 0x0000001e0e087210 */ /* 0x000fe40007f5e0ff */
[----:B------:R-:W-:Y:S02]  /*8360*/  IADD3.X R17, R35, R49, R9, P1, !PT ;  /* 0x0000003123117210 */ /* 0x000fe40000ffe409 */
[----:B------:R-:W-:Y:S01]  /*8370*/  ISETP.GT.AND P1, PT, R45, 0x71, PT ;  /* 0x000000712d00780c */ /* 0x000fe20003f24270 */
[----:B------:R-:W-:Y:S01]  /*8380*/  IMAD.X R9, R18, 0x1, R31, P2 ;  /* 0x0000000112097824 */ /* 0x000fe200010e061f */
[----:B---3--:R-:W-:-:S02]  /*8390*/  IADD3 R15, P2, R8, R28, RZ ;  /* 0x0000001c080f7210 */ /* 0x008fc40007f5e0ff */
[----:B------:R-:W-:-:S03]  /*83a0*/  ISETP.GT.AND P5, PT, R44, RZ, P1 ;  /* 0x000000ff2c00720c */ /* 0x000fc60000fa4270 */
[----:B------:R-:W-:Y:S02]  /*83b0*/  IMAD.X R18, R9, 0x1, R27, P2 ;  /* 0x0000000109127824 */ /* 0x000fe400010e061b */
[----:B------:R-:W-:-:S04]  /*83c0*/  FMUL R14, R54, UR20 ;  /* 0x00000014360e7c20 */ /* 0x000fc80008400000 */
[----:B------:R-:W-:Y:S01]  /*83d0*/  FFMA R187, R187, UR21, R14 ;  /* 0x00000015bbbb7c23 */ /* 0x000fe2000800000e */
[----:B------:R-:W-:-:S04]  /*83e0*/  LEA R14, P2, R15, UR10, 0x2 ;  /* 0x0000000a0f0e7c11 */ /* 0x000fc8000f8410ff */
[----:B------:R0:W-:Y:S01]  /*83f0*/  @P4 STG.E desc[UR18][R10.64], R187 ;  /* 0x000000bb0a004986 */ /* 0x0001e2000c101912 */
[----:B------:R-:W-:Y:S01]  /*8400*/  LEA.HI.X R15, R15, UR11, R18, 0x2, P2 ;  /* 0x0000000b0f0f7c11 */ /* 0x000fe200090f1412 */
[----:B------:R-:W-:Y:S07]  /*8410*/  @!P5 BRA `(.L_x_109) ;  /* 0x000000000004d947 */ /* 0x000fee0003800000 */
[----:B------:R2:W5:Y:S02]  /*8420*/  LDG.E.LTC128B R54, desc[UR18][R14.64] ;  /* 0x000000120e367981 */ /* 0x000564000c1e1920 */
.L_x_109:
[----:B------:R-:W-:Y:S05]  /*8430*/  BSYNC B1 ;  /* 0x0000000000017941 */ /* 0x000fea0003800000 */
.L_x_108:
[----:B-1----:R-:W-:Y:S01]  /*8440*/  IADD3 R2, P4, R2, R52, RZ ;  /* 0x0000003402027210 */ /* 0x002fe20007f9e0ff */
[----:B------:R-:W-:-:S04]  /*8450*/  IMAD.WIDE.U32 R12, R46, UR23, R16 ;  /* 0x000000172e0c7c25 */ /* 0x000fc8000f8e0010 */
[----:B-----5:R-:W-:Y:S01]  /*8460*/  FMUL R17, R54, UR20 ;  /* 0x0000001436117c20 */ /* 0x020fe20008400000 */
[----:B------:R-:W-:Y:S01]  /*8470*/  ISETP.GT.AND P2, PT, R44, 0x8, P0 ;  /* 0x000000082c00780c */ /* 0x000fe20000744270 */
[----:B------:R-:W-:Y:S01]  /*8480*/  BSSY B1, `(.L_x_110) ;  /* 0x000000c000017945 */ /* 0x000fe20003800000 */
[----:B------:R-:W-:Y:S02]  /*8490*/  IMAD.X R3, R3, 0x1, R33, P4 ;  /* 0x0000000103037824 */ /* 0x000fe400020e0621 */
[----:B------:R-:W-:Y:S01]  /*84a0*/  FFMA R19, R188, UR21, R17 ;  /* 0x00000015bc137c23 */ /* 0x000fe20008000011 */
[----:B--2---:R-:W-:Y:S01]  /*84b0*/  IMAD.WIDE.U32 R14, R47, R30, R6 ;  /* 0x0000001e2f0e7225 */ /* 0x004fe200078e0006 */
[----:B------:R-:W-:-:S03]  /*84c0*/  IADD3 R13, R13, UR6, RZ ;  /* 0x000000060d0d7c10 */ /* 0x000fc6000fffe0ff */
[----:B------:R1:W-:Y:S01]  /*84d0*/  @P5 STG.E desc[UR18][R2.64], R19 ;  /* 0x0000001302005986 */ /* 0x0003e2000c101912 */
[----:B------:R-:W-:Y:S02]  /*84e0*/  IADD3 R16, P4, R34, R14, RZ ;  /* 0x0000000e22107210 */ /* 0x000fe40007f9e0ff */
[C---:B------:R-:W-:Y:S02]  /*84f0*/  LEA R14, P0, R12.reuse, UR10, 0x2 ;  /* 0x0000000a0c0e7c11 */ /* 0x040fe4000f8010ff */
[----:B------:R-:W-:Y:S02]  /*8500*/  IADD3.X R17, R35, R49, R15, P4, !PT ;  /* 0x0000003123117210 */ /* 0x000fe400027fe40f */
[----:B------:R-:W-:Y:S01]  /*8510*/  LEA.HI.X R15, R12, UR11, R13, 0x2, P0 ;  /* 0x0000000b0c0f7c11 */ /* 0x000fe200080f140d */
[----:B------:R-:W-:Y:S08]  /*8520*/  @!P2 BRA `(.L_x_111) ;  /* 0x000000000004a947 */ /* 0x000ff00003800000 */
[----:B------:R2:W5:Y:S02]  /*8530*/  LDG.E.LTC128B R54, desc[UR18][R14.64+0x20] ;  /* 0x000020120e367981 */ /* 0x000564000c1e1920 */
.L_x_111:
[----:B------:R-:W-:Y:S05]  /*8540*/  BSYNC B1 ;  /* 0x0000000000017941 */ /* 0x000fea0003800000 */
.L_x_110:
        /* <DEDUP_REMOVED lines=17> */
.L_x_113:
[----:B------:R-:W-:Y:S05]  /*8660*/  BSYNC B1 ;  /* 0x0000000000017941 */ /* 0x000fea0003800000 */
.L_x_112:
[----:B---3-5:R-:W-:Y:S01]  /*8670*/  FMUL R9, R54, UR20 ;  /* 0x0000001436097c20 */ /* 0x028fe20008400000 */
[----:B0-2---:R-:W-:-:S03]  /*8680*/  LEA R10, P2, R13, UR10, 0x2 ;  /* 0x0000000a0d0a7c11 */ /* 0x005fc6000f8410ff */
[----:B------:R-:W-:Y:S01]  /*8690*/  FFMA R17, R190, UR21, R9 ;  /* 0x00000015be117c23 */ /* 0x000fe20008000009 */
[----:B------:R-:W-:-:S04]  /*86a0*/  LEA.HI.X R11, R13, UR11, R12, 0x2, P2 ;  /* 0x0000000b0d0b7c11 */ /* 0x000fc800090f140c */
[----:B------:R0:W-:Y:S04]  /*86b0*/  @P1 STG.E desc[UR18][R2.64+0x20], R17 ;  /* 0x0000201102001986 */ /* 0x0001e8000c101912 */
[----:B------:R2:W3:Y:S01]  /*86c0*/  @P4 LDG.E.LTC128B R54, desc[UR18][R10.64] ;  /* 0x000000120a364981 */ /* 0x0004e2000c1e1920 */
[----:B------:R-:W-:Y:S01]  /*86d0*/  IMAD.WIDE.U32 R4, R30, 0x7, R4 ;  /* 0x000000071e047825 */ /* 0x000fe200078e0004 */
[----:B------:R-:W-:Y:S03]  /*86e0*/  BSSY B1, `(.L_x_114) ;  /* 0x0000019000017945 */ /* 0x000fe60003800000 */
[----:B------:R-:W-:Y:S01]  /*86f0*/  IMAD.WIDE.U32 R12, R32, 0x1c, R2 ;  /* 0x0000001c200c7825 */ /* 0x000fe200078e0002 */
[----:B------:R-:W-:-:S03]  /*8700*/  IADD3 R4, P1, R4, R30, RZ ;  /* 0x0000001e04047210 */ /* 0x000fc60007f3e0ff */
[----:B0-----:R-:W-:Y:S01]  /*8710*/  IMAD.IADD R17, R50, 0x1, R13 ;  /* 0x0000000132117824 */ /* 0x001fe200078e020d */
[----:B------:R-:W-:Y:S01]  /*8720*/  IADD3.X R5, R31, R48, R5, P1, !PT ;  /* 0x000000301f057210 */ /* 0x000fe20000ffe405 */
[----:B------:R-:W-:-:S04]  /*8730*/  IMAD.WIDE.U32 R6, R30, 0x7, R6 ;  /* 0x000000071e067825 */ /* 0x000fc800078e0006 */
[-C--:B------:R-:W-:Y:S01]  /*8740*/  IMAD.WIDE.U32 R8, R47, R30.reuse, R4 ;  /* 0x0000001e2f087225 */ /* 0x080fe200078e0004 */
[----:B------:R-:W-:Y:S02]  /*8750*/  IADD3 R6, P6, R6, R30, RZ ;  /* 0x0000001e06067210 */ /* 0x000fe40007fde0ff */
[----:B------:R-:W-:Y:S02]  /*8760*/  IADD3 R14, P1, R34, R8, RZ ;  /* 0x00000008220e7210 */ /* 0x000fe40007f3e0ff */
[----:B------:R-:W-:Y:S02]  /*8770*/  IADD3 R8, P2, R16, R30, RZ ;  /* 0x0000001e10087210 */ /* 0x000fe40007f5e0ff */
[----:B------:R-:W-:Y:S02]  /*8780*/  IADD3.X R15, R35, R49, R9, P1, !PT ;  /* 0x00000031230f7210 */ /* 0x000fe40000ffe409 */
[----:B------:R-:W-:Y:S01]  /*8790*/  ISETP.GT.AND P1, PT, R45, 0x79, PT ;  /* 0x000000792d00780c */ /* 0x000fe20003f24270 */
[----:B------:R-:W-:Y:S01]  /*87a0*/  IMAD.X R9, R18, 0x1, R31, P2 ;  /* 0x0000000112097824 */ /* 0x000fe200010e061f */
[----:B--2---:R-:W-:-:S02]  /*87b0*/  IADD3 R11, P2, R8, R28, RZ ;  /* 0x0000001c080b7210 */ /* 0x004fc40007f5e0ff */
[----:B------:R-:W-:Y:S02]  /*87c0*/  ISETP.GT.AND P5, PT, R44, RZ, P1 ;  /* 0x000000ff2c00720c */ /* 0x000fe40000fa4270 */
[----:B------:R-:W-:Y:S01]  /*87d0*/  IADD3.X R7, R31, R48, R7, P6, !PT ;  /* 0x000000301f077210 */ /* 0x000fe200037fe407 */
[----:B------:R-:W-:Y:S01]  /*87e0*/  IMAD.X R18, R9, 0x1, R27, P2 ;  /* 0x0000000109127824 */ /* 0x000fe200010e061b */
[----:B------:R-:W-:-:S04]  /*87f0*/  LEA R10, P2, R11, UR10, 0x2 ;  /* 0x0000000a0b0a7c11 */ /* 0x000fc8000f8410ff */
[----:B------:R-:W-:Y:S01]  /*8800*/  LEA.HI.X R11, R11, UR11, R18, 0x2, P2 ;  /* 0x0000000b0b0b7c11 */ /* 0x000fe200090f1412 */
[----:B---3--:R-:W-:-:S04]  /*8810*/  FMUL R16, R54, UR20 ;  /* 0x0000001436107c20 */ /* 0x008fc80008400000 */
[----:B------:R-:W-:Y:S01]  /*8820*/  FFMA R191, R191, UR21, R16 ;  /* 0x00000015bfbf7c23 */ /* 0x000fe20008000010 */
[----:B------:R-:W-:-:S05]  /*8830*/  IMAD.MOV.U32 R16, RZ, RZ, R12 ;  /* 0x000000ffff107224 */ /* 0x000fca00078e000c */
[----:B------:R0:W-:Y:S01]  /*8840*/  @P4 STG.E desc[UR18][R16.64], R191 ;  /* 0x000000bf10004986 */ /* 0x0001e2000c101912 */
[----:B------:R-:W-:Y:S05]  /*8850*/  @!P5 BRA `(.L_x_115) ;  /* 0x000000000004d947 */ /* 0x000fea0003800000 */
[----:B------:R2:W5:Y:S02]  /*8860*/  LDG.E.LTC128B R54, desc[UR18][R10.64] ;  /* 0x000000120a367981 */ /* 0x000564000c1e1920 */
.L_x_115:
[----:B------:R-:W-:Y:S05]  /*8870*/  BSYNC B1 ;  /* 0x0000000000017941 */ /* 0x000fea0003800000 */
.L_x_114:
[----:B-1----:R-:W-:Y:S01]  /*8880*/  IADD3 R2, P4, R2, R52, RZ ;  /* 0x0000003402027210 */ /* 0x002fe20007f9e0ff */
[----:B--2---:R-:W-:-:S04]  /*8890*/  IMAD.WIDE.U32 R10, R46, UR23, R14 ;  /* 0x000000172e0a7c25 */ /* 0x004fc8000f8e000e */
[----:B-----5:R-:W-:Y:S01]  /*88a0*/  FMUL R15, R54, UR20 ;  /* 0x00000014360f7c20 */ /* 0x020fe20008400000 */
[----:B------:R-:W-:Y:S01]  /*88b0*/  ISETP.GT.AND P2, PT, R44, 0x8, P0 ;  /* 0x000000082c00780c */ /* 0x000fe20000744270 */
[----:B------:R-:W-:Y:S01]  /*88c0*/  BSSY B1, `(.L_x_116) ;  /* 0x000000c000017945 */ /* 0x000fe20003800000 */
[----:B------:R-:W-:Y:S02]  /*88d0*/  IMAD.X R3, R3, 0x1, R33, P4 ;  /* 0x0000000103037824 */ /* 0x000fe400020e0621 */
[----:B------:R-:W-:Y:S01]  /*88e0*/  FFMA R19, R192, UR21, R15 ;  /* 0x00000015c0137c23 */ /* 0x000fe2000800000f */
[----:B------:R-:W-:Y:S01]  /*88f0*/  IMAD.WIDE.U32 R12, R47, R30, R6 ;  /* 0x0000001e2f0c7225 */ /* 0x000fe200078e0006 */
        /* <DEDUP_REMOVED lines=8> */
.L_x_117:
[----:B------:R-:W-:Y:S05]  /*8980*/  BSYNC B1 ;  /* 0x0000000000017941 */ /* 0x000fea0003800000 */
.L_x_116:
        /* <DEDUP_REMOVED lines=17> */
.L_x_119:
[----:B------:R-:W-:Y:S05]  /*8aa0*/  BSYNC B1 ;  /* 0x0000000000017941 */ /* 0x000fea0003800000 */
.L_x_118:
[----:B---3-5:R-:W-:Y:S01]  /*8ab0*/  FMUL R9, R54, UR20 ;  /* 0x0000001436097c20 */ /* 0x028fe20008400000 */
[----:B------:R-:W-:-:S03]  /*8ac0*/  LEA R10, P2, R11, UR10, 0x2 ;  /* 0x0000000a0b0a7c11 */ /* 0x000fc6000f8410ff */
[----:B-1----:R-:W-:Y:S01]  /*8ad0*/  FFMA R19, R194, UR21, R9 ;  /* 0x00000015c2137c23 */ /* 0x002fe20008000009 */
[----:B------:R-:W-:-:S04]  /*8ae0*/  LEA.HI.X R11, R11, UR11, R14, 0x2, P2 ;  /* 0x0000000b0b0b7c11 */ /* 0x000fc800090f140e */
[----:B------:R1:W-:Y:S04]  /*8af0*/  @P1 STG.E desc[UR18][R2.64+0x20], R19 ;  /* 0x0000201302001986 */ /* 0x0003e8000c101912 */
[----:B------:R3:W4:Y:S01]  /*8b00*/  @P4 LDG.E.LTC128B R54, desc[UR18][R10.64] ;  /* 0x000000120a364981 */ /* 0x000722000c1e1920 */
[----:B------:R-:W-:Y:S01]  /*8b10*/  IMAD.WIDE.U32 R4, R30, 0x7, R4 ;  /* 0x000000071e047825 */ /* 0x000fe200078e0004 */
[-C--:B0-2---:R-:W-:Y:S01]  /*8b20*/  IADD3 R16, P2, R12, R30.reuse, RZ ;  /* 0x0000001e0c107210 */ /* 0x085fe20007f5e0ff */
[----:B------:R-:W-:Y:S02]  /*8b30*/  BSSY B1, `(.L_x_120) ;  /* 0x0000018000017945 */ /* 0x000fe40003800000 */
[----:B------:R-:W-:Y:S01]  /*8b40*/  IMAD.WIDE.U32 R12, R32, 0x1c, R2 ;  /* 0x0000001c200c7825 */ /* 0x000fe200078e0002 */
[----:B------:R-:W-:-:S03]  /*8b50*/  IADD3 R8, P1, R4, R30, RZ ;  /* 0x0000001e04087210 */ /* 0x000fc60007f3e0ff */
[----:B------:R-:W-:Y:S01]  /*8b60*/  IMAD.X R17, R18, 0x1, R31, P2 ;  /* 0x0000000112117824 */ /* 0x000fe200010e061f */
[----:B------:R-:W-:Y:S01]  /*8b70*/  IADD3.X R9, R31, R48, R5, P1, !PT ;  /* 0x000000301f097210 */ /* 0x000fe20000ffe405 */
[----:B-1----:R-:W-:Y:S01]  /*8b80*/  IMAD.IADD R19, R50, 0x1, R13 ;  /* 0x0000000132137824 */ /* 0x002fe200078e020d */
[----:B---3--:R-:W-:Y:S01]  /*8b90*/  IADD3 R10, P2, R16, R28, RZ ;  /* 0x0000001c100a7210 */ /* 0x008fe20007f5e0ff */
[----:B------:R-:W-:Y:S02]  /*8ba0*/  IMAD.MOV.U32 R18, RZ, RZ, R12 ;  /* 0x000000ffff127224 */ /* 0x000fe400078e000c */
[----:B------:R-:W-:-:S04]  /*8bb0*/  IMAD.WIDE.U32 R4, R47, R30, R8 ;  /* 0x0000001e2f047225 */ /* 0x000fc800078e0008 */
[----:B------:R-:W-:Y:S01]  /*8bc0*/  IMAD.WIDE.U32 R6, R30, 0x7, R6 ;  /* 0x000000071e067825 */ /* 0x000fe200078e0006 */
[----:B------:R-:W-:-:S03]  /*8bd0*/  IADD3 R14, P1, R34, R4, RZ ;  /* 0x00000004220e7210 */ /* 0x000fc60007f3e0ff */
[----:B------:R-:W-:Y:S01]  /*8be0*/  IMAD.X R11, R17, 0x1, R27, P2 ;  /* 0x00000001110b7824 */ /* 0x000fe200010e061b */
[----:B------:R-:W-:Y:S02]  /*8bf0*/  IADD3.X R15, R35, R49, R5, P1, !PT ;  /* 0x00000031230f7210 */ /* 0x000fe40000ffe405 */
[----:B------:R-:W-:-:S04]  /*8c00*/  ISETP.GT.AND P1, PT, R45, 0x81, PT ;  /* 0x000000812d00780c */ /* 0x000fc80003f24270 */
[----:B------:R-:W-:Y:S01]  /*8c10*/  ISETP.GT.AND P5, PT, R44, RZ, P1 ;  /* 0x000000ff2c00720c */ /* 0x000fe20000fa4270 */
[----:B----4-:R-:W-:-:S04]  /*8c20*/  FMUL R4, R54, UR20 ;  /* 0x0000001436047c20 */ /* 0x010fc80008400000 */
        /* <DEDUP_REMOVED lines=8> */
.L_x_121:
[----:B------:R-:W-:Y:S05]  /*8cb0*/  BSYNC B1 ;  /* 0x0000000000017941 */ /* 0x000fea0003800000 */
.L_x_120:
[----:B------:R-:W-:Y:S01]  /*8cc0*/  IADD3 R2, P4, R2, R52, RZ ;  /* 0x0000003402027210 */ /* 0x000fe20007f9e0ff */
[----:B-----5:R-:W-:Y:S01]  /*8cd0*/  FMUL R13, R54, UR20 ;  /* 0x00000014360d7c20 */ /* 0x020fe20008400000 */
[----:B-1----:R-:W-:Y:S01]  /*8ce0*/  IMAD.WIDE.U32 R6, R46, UR23, R14 ;  /* 0x000000172e067c25 */ /* 0x002fe2000f8e000e */
[----:B------:R-:W-:Y:S01]  /*8cf0*/  ISETP.GT.AND P2, PT, R44, 0x8, P0 ;  /* 0x000000082c00780c */ /* 0x000fe20000744270 */
[----:B------:R-:W-:Y:S02]  /*8d00*/  BSSY B1, `(.L_x_122) ;  /* 0x000000c000017945 */ /* 0x000fe40003800000 */
[----:B------:R-:W-:Y:S01]  /*8d10*/  FFMA R15, R196, UR21, R13 ;  /* 0x00000015c40f7c23 */ /* 0x000fe2000800000d */
[----:B------:R-:W-:Y:S01]  /*8d20*/  IMAD.X R3, R3, 0x1, R33, P4 ;  /* 0x0000000103037824 */ /* 0x000fe200020e0621 */
[----:B------:R-:W-:Y:S01]  /*8d30*/  IADD3 R7, R7, UR6, RZ ;  /* 0x0000000607077c10 */ /* 0x000fe2000fffe0ff */
[----:B------:R-:W-:-:S03]  /*8d40*/  IMAD.WIDE.U32 R10, R47, R30, R4 ;  /* 0x0000001e2f0a7225 */ /* 0x000fc600078e0004 */
[----:B------:R1:W-:Y:S01]  /*8d50*/  @P5 STG.E desc[UR18][R2.64], R15 ;  /* 0x0000000f02005986 */ /* 0x0003e2000c101912 */
[----:B------:R-:W-:Y:S02]  /*8d60*/  IADD3 R12, P4, R34, R10, RZ ;  /* 0x0000000a220c7210 */ /* 0x000fe40007f9e0ff */
[C---:B------:R-:W-:Y:S02]  /*8d70*/  LEA R10, P0, R6.reuse, UR10, 0x2 ;  /* 0x0000000a060a7c11 */ /* 0x040fe4000f8010ff */
[----:B------:R-:W-:Y:S02]  /*8d80*/  IADD3.X R13, R35, R49, R11, P4, !PT ;  /* 0x00000031230d7210 */ /* 0x000fe400027fe40b */
[----:B------:R-:W-:Y:S01]  /*8d90*/  LEA.HI.X R11, R6, UR11, R7, 0x2, P0 ;  /* 0x0000000b060b7c11 */ /* 0x000fe200080f1407 */
[----:B------:R-:W-:Y:S08]  /*8da0*/  @!P2 BRA `(.L_x_123) ;  /* 0x000000000004a947 */ /* 0x000ff00003800000 */
[----:B------:R2:W5:Y:S02]  /*8db0*/  LDG.E.LTC128B R54, desc[UR18][R10.64+0x20] ;  /* 0x000020120a367981 */ /* 0x000564000c1e1920 */
.L_x_123:
[----:B------:R-:W-:Y:S05]  /*8dc0*/  BSYNC B1 ;  /* 0x0000000000017941 */ /* 0x000fea0003800000 */
.L_x_122:
[----:B--2--5:R-:W-:Y:S01]  /*8dd0*/  FMUL R10, R54, UR20 ;  /* 0x00000014360a7c20 */ /* 0x024fe20008400000 */
[----:B------:R-:W-:Y:S01]  /*8de0*/  ISETP.GT.AND P1, PT, R44, 0x8, P1 ;  /* 0x000000082c00780c */ /* 0x000fe20000f24270 */
[----:B-1----:R-:W-:Y:S01]  /*8df0*/  IMAD.WIDE.U32 R14, R30, 0x7, R16 ;  /* 0x000000071e0e7825 */ /* 0x002fe200078e0010 */
[----:B------:R-:W-:-:S03]  /*8e00*/  ISETP.GT.AND P0, PT, R45, 0x88, PT ;  /* 0x000000882d00780c */ /* 0x000fc60003f04270 */
[----:B------:R-:W-:Y:S01]  /*8e10*/  FFMA R197, R197, UR21, R10 ;  /* 0x00000015c5c57c23 */ /* 0x000fe2000800000a */
[----:B------:R-:W-:Y:S01]  /*8e20*/  BSSY B1, `(.L_x_124) ;  /* 0x000000c000017945 */ /* 0x000fe20003800000 */
[----:B------:R-:W-:Y:S01]  /*8e30*/  IMAD.WIDE.U32 R6, R46, UR23, R12 ;  /* 0x000000172e067c25 */ /* 0x000fe2000f8e000c */
[----:B------:R-:W-:Y:S02]  /*8e40*/  IADD3 R12, P6, R28, R14, RZ ;  /* 0x0000000e1c0c7210 */ /* 0x000fe40007fde0ff */
        /* <DEDUP_REMOVED lines=9> */
.L_x_125:
[----:B------:R-:W-:Y:S05]  /*8ee0*/  BSYNC B1 ;  /* 0x0000000000017941 */ /* 0x000fea0003800000 */
.L_x_124:
[----:B-----5:R-:W-:Y:S01]  /*8ef0*/  FMUL R7, R54, UR20 ;  /* 0x0000001436077c20 */ /* 0x020fe20008400000 */
[----:B--2---:R-:W-:-:S03]  /*8f00*/  LEA R10, P2, R12, UR10, 0x2 ;  /* 0x0000000a0c0a7c11 */ /* 0x004fc6000f8410ff */
[----:B------:R-:W-:Y:S01]  /*8f10*/  FFMA R17, R198, UR21, R7 ;  /* 0x00000015c6117c23 */ /* 0x000fe20008000007 */
        /* <DEDUP_REMOVED lines=8> */
[----:B------:R-:W-:Y:S01]  /*8fa0*/  IMAD.X R15, R20, 0x1, R31, P2 ;  /* 0x00000001140f7824 */ /* 0x000fe200010e061f */
[----:B------:R-:W-:Y:S02]  /*8fb0*/  IADD3.X R7, R31, R48, R9, P1, !PT ;  /* 0x000000301f077210 */ /* 0x000fe40000ffe409 */
[----:B---3--:R-:W-:Y:S02]  /*8fc0*/  IADD3 R11, P2, R14, R28, RZ ;  /* 0x0000001c0e0b7210 */ /* 0x008fe40007f5e0ff */
[-C--:B------:R-:W-:Y:S01]  /*8fd0*/  IADD3 R4, P6, R4, R30.reuse, RZ ;  /* 0x0000001e04047210 */ /* 0x080fe20007fde0ff */
[----:B------:R-:W-:-:S03]  /*8fe0*/  IMAD.WIDE.U32 R8, R47, R30, R6 ;  /* 0x0000001e2f087225 */ /* 0x000fc600078e0006 */
[----:B------:R-:W-:Y:S01]  /*8ff0*/  IADD3.X R5, R31, R48, R5, P6, !PT ;  /* 0x000000301f057210 */ /* 0x000fe200037fe405 */
[----:B01----:R-:W-:Y:S01]  /*9000*/  IMAD.X R18, R15, 0x1, R27, P2 ;  /* 0x000000010f127824 */ /* 0x003fe200010e061b */
[----:B------:R-:W-:Y:S02]  /*9010*/  IADD3 R12, P1, R34, R8, RZ ;  /* 0x00000008220c7210 */ /* 0x000fe40007f3e0ff */
[----:B------:R-:W-:Y:S02]  /*9020*/  LEA R10, P2, R11, UR10, 0x2 ;  /* 0x0000000a0b0a7c11 */ /* 0x000fe4000f8410ff */
[----:B------:R-:W-:Y:S01]  /*9030*/  IADD3.X R13, R35, R49, R9, P1, !PT ;  /* 0x00000031230d7210 */ /* 0x000fe20000ffe409 */
[----:B------:R-:W-:Y:S01]  /*9040*/  IMAD.WIDE.U32 R8, R32, 0x1c, R2 ;  /* 0x0000001c20087825 */ /* 0x000fe200078e0002 */
[----:B------:R-:W-:Y:S02]  /*9050*/  ISETP.GT.AND P1, PT, R45, 0x89, PT ;  /* 0x000000892d00780c */ /* 0x000fe40003f24270 */
[----:B------:R-:W-:Y:S01]  /*9060*/  LEA.HI.X R11, R11, UR11, R18, 0x2, P2 ;  /* 0x0000000b0b0b7c11 */ /* 0x000fe200090f1412 */
[----:B--2---:R-:W-:Y:S01]  /*9070*/  IMAD.IADD R17, R50, 0x1, R9 ;  /* 0x0000000132117824 */ /* 0x004fe200078e0209 */
[----:B------:R-:W-:Y:S01]  /*9080*/  ISETP.GT.AND P5, PT, R44, RZ, P1 ;  /* 0x000000ff2c00720c */ /* 0x000fe20000fa4270 */
[----:B----4-:R-:W-:-:S04]  /*9090*/  FMUL R16, R54, UR20 ;  /* 0x0000001436107c20 */ /* 0x010fc80008400000 */
[----:B------:R-:W-:Y:S01]  /*90a0*/  FFMA R199, R199, UR21, R16 ;  /* 0x00000015c7c77c23 */ /* 0x000fe20008000010 */
[----:B------:R-:W-:-:S05]  /*90b0*/  IMAD.MOV.U32 R16, RZ, RZ, R8 ;  /* 0x000000ffff107224 */ /* 0x000fca00078e0008 */
[----:B------:R0:W-:Y:S02]  /*90c0*/  @P4 STG.E desc[UR18][R16.64], R199 ;  /* 0x000000c710004986 */ /* 0x0001e4000c101912 */
[----:B------:R-:W-:Y:S05]  /*90d0*/  @!P5 BRA `(.L_x_127) ;  /* 0x000000000004d947 */ /* 0x000fea0003800000 */
[----:B------:R1:W5:Y:S02]  /*90e0*/  LDG.E.LTC128B R54, desc[UR18][R10.64] ;  /* 0x000000120a367981 */ /* 0x000364000c1e1920 */
.L_x_127:
[----:B------:R-:W-:Y:S05]  /*90f0*/  BSYNC B1 ;  /* 0x0000000000017941 */ /* 0x000fea0003800000 */
.L_x_126:
[----:B------:R-:W-:Y:S01]  /*9100*/  IADD3 R2, P4, R2, R52, RZ ;  /* 0x0000003402027210 */ /* 0x000fe20007f9e0ff */
[----:B------:R-:W-:-:S04]  /*9110*/  IMAD.WIDE.U32 R8, R46, UR23, R12 ;  /* 0x000000172e087c25 */ /* 0x000fc8000f8e000c */
[----:B-----5:R-:W-:Y:S01]  /*9120*/  FMUL R13, R54, UR20 ;  /* 0x00000014360d7c20 */ /* 0x020fe20008400000 */
[----:B------:R-:W-:Y:S01]  /*9130*/  ISETP.GT.AND P2, PT, R44, 0x8, P0 ;  /* 0x000000082c00780c */ /* 0x000fe20000744270 */
[----:B------:R-:W-:Y:S01]  /*9140*/  BSSY B1, `(.L_x_128) ;  /* 0x000000c000017945 */ /* 0x000fe20003800000 */
[----:B------:R-:W-:Y:S02]  /*9150*/  IMAD.X R3, R3, 0x1, R33, P4 ;  /* 0x0000000103037824 */ /* 0x000fe400020e0621 */
[----:B------:R-:W-:Y:S01]  /*9160*/  FFMA R19, R200, UR21, R13 ;  /* 0x00000015c8137c23 */ /* 0x000fe2000800000d */
[----:B-1----:R-:W-:Y:S01]  /*9170*/  IMAD.WIDE.U32 R10, R47, R30, R4 ;  /* 0x0000001e2f0a7225 */ /* 0x002fe200078e0004 */
        /* <DEDUP_REMOVED lines=8> */
.L_x_129:
[----:B------:R-:W-:Y:S05]  /*9200*/  BSYNC B1 ;  /* 0x0000000000017941 */ /* 0x000fea0003800000 */
.L_x_128:
        /* <DEDUP_REMOVED lines=17> */
.L_x_131:
[----:B------:R-:W-:Y:S05]  /*9320*/  BSYNC B1 ;  /* 0x0000000000017941 */ /* 0x000fea0003800000 */
.L_x_130:
[----:B---3-5:R-:W-:Y:S01]  /*9330*/  FMUL R11, R54, UR20 ;  /* 0x00000014360b7c20 */ /* 0x028fe20008400000 */
[----:B------:R-:W-:-:S03]  /*9340*/  LEA R8, P2, R9, UR10, 0x2 ;  /* 0x0000000a09087c11 */ /* 0x000fc6000f8410ff */
[----:B0-2---:R-:W-:Y:S01]  /*9350*/  FFMA R17, R202, UR21, R11 ;  /* 0x00000015ca117c23 */ /* 0x005fe2000800000b */
        /* <DEDUP_REMOVED lines=10> */
[----:B--2---:R-:W-:Y:S02]  /*9400*/  IADD3 R9, P2, R14, R28, RZ ;  /* 0x0000001c0e097210 */ /* 0x004fe40007f5e0ff */
[-C--:B------:R-:W-:Y:S01]  /*9410*/  IADD3 R4, P6, R4, R30.reuse, RZ ;  /* 0x0000001e04047210 */ /* 0x080fe20007fde0ff */
[----:B------:R-:W-:-:S03]  /*9420*/  IMAD.WIDE.U32 R10, R47, R30, R6 ;  /* 0x0000001e2f0a7225 */ /* 0x000fc600078e0006 */
[----:B------:R-:W-:Y:S01]  /*9430*/  IADD3.X R5, R31, R48, R5, P6, !PT ;  /* 0x000000301f057210 */ /* 0x000fe200037fe405 */
[----:B------:R-:W-:Y:S01]  /*9440*/  IMAD.X R18, R15, 0x1, R27, P2 ;  /* 0x000000010f127824 */ /* 0x000fe200010e061b */
[----:B------:R-:W-:Y:S02]  /*9450*/  IADD3 R12, P1, R34, R10, RZ ;  /* 0x0000000a220c7210 */ /* 0x000fe40007f3e0ff */
[----:B------:R-:W-:Y:S02]  /*9460*/  LEA R8, P2, R9, UR10, 0x2 ;  /* 0x0000000a09087c11 */ /* 0x000fe4000f8410ff */
[----:B------:R-:W-:Y:S01]  /*9470*/  IADD3.X R13, R35, R49, R11, P1, !PT ;  /* 0x00000031230d7210 */ /* 0x000fe20000ffe40b */
[----:B------:R-:W-:Y:S01]  /*9480*/  IMAD.WIDE.U32 R10, R32, 0x1c, R2 ;  /* 0x0000001c200a7825 */ /* 0x000fe200078e0002 */
[----:B------:R-:W-:Y:S02]  /*9490*/  ISETP.GT.AND P1, PT, R45, 0x91, PT ;  /* 0x000000912d00780c */ /* 0x000fe40003f24270 */
[----:B------:R-:W-:Y:S01]  /*94a0*/  LEA.HI.X R9, R9, UR11, R18, 0x2, P2 ;  /* 0x0000000b09097c11 */ /* 0x000fe200090f1412 */
[----:B0-----:R-:W-:Y:S01]  /*94b0*/  IMAD.IADD R17, R50, 0x1, R11 ;  /* 0x0000000132117824 */ /* 0x001fe200078e020b */
[----:B------:R-:W-:Y:S01]  /*94c0*/  ISETP.GT.AND P5, PT, R44, RZ, P1 ;  /* 0x000000ff2c00720c */ /* 0x000fe20000fa4270 */
[----:B---3--:R-:W-:-:S04]  /*94d0*/  FMUL R16, R54, UR20 ;  /* 0x0000001436107c20 */ /* 0x008fc80008400000 */
[----:B------:R-:W-:Y:S01]  /*94e0*/  FFMA R203, R203, UR21, R16 ;  /* 0x00000015cbcb7c23 */ /* 0x000fe20008000010 */
[----:B------:R-:W-:-:S05]  /*94f0*/  IMAD.MOV.U32 R16, RZ, RZ, R10 ;  /* 0x000000ffff107224 */ /* 0x000fca00078e000a */
[----:B------:R0:W-:Y:S02]  /*9500*/  @P4 STG.E desc[UR18][R16.64], R203 ;  /* 0x000000cb10004986 */ /* 0x0001e4000c101912 */
[----:B------:R-:W-:Y:S05]  /*9510*/  @!P5 BRA `(.L_x_133) ;  /* 0x000000000004d947 */ /* 0x000fea0003800000 */
[----:B------:R2:W5:Y:S02]  /*9520*/  LDG.E.LTC128B R54, desc[UR18][R8.64] ;  /* 0x0000001208367981 */ /* 0x000564000c1e1920 */
.L_x_133:
[----:B------:R-:W-:Y:S05]  /*9530*/  BSYNC B1 ;  /* 0x0000000000017941 */ /* 0x000fea0003800000 */
.L_x_132:
        /* <DEDUP_REMOVED lines=16> */
.L_x_135:
[----:B------:R-:W-:Y:S05]  /*9640*/  BSYNC B1 ;  /* 0x0000000000017941 */ /* 0x000fea0003800000 */
.L_x_134:
        /* <DEDUP_REMOVED lines=17> */
.L_x_137:
[----:B------:R-:W-:Y:S05]  /*9760*/  BSYNC B1 ;  /* 0x0000000000017941 */ /* 0x000fea0003800000 */
.L_x_136:
        /* <DEDUP_REMOVED lines=13> */
[----:B------:R-:W-:Y:S02]  /*9840*/  IADD3 R18, P2, R14, R28, RZ ;  /* 0x0000001c0e127210 */ /* 0x000fe40007f5e0ff */
[-C--:B--2---:R-:W-:Y:S01]  /*9850*/  IADD3 R8, P6, R4, R30.reuse, RZ ;  /* 0x0000001e04087210 */ /* 0x084fe20007fde0ff */
[----:B------:R-:W-:-:S03]  /*9860*/  IMAD.WIDE.U32 R6, R47, R30, R10 ;  /* 0x0000001e2f067225 */ /* 0x000fc600078e000a */
[----:B------:R-:W-:Y:S02]  /*9870*/  IADD3.X R9, R31, R48, R5, P6, !PT ;  /* 0x000000301f097210 */ /* 0x000fe400037fe405 */
[----:B------:R-:W-:-:S04]  /*9880*/  IADD3 R12, P1, R34, R6, RZ ;  /* 0x00000006220c7210 */ /* 0x000fc80007f3e0ff */
[----:B------:R-:W-:Y:S01]  /*9890*/  IADD3.X R13, R35, R49, R7, P1, !PT ;  /* 0x00000031230d7210 */ /* 0x000fe20000ffe407 */
[----:B------:R-:W-:Y:S01]  /*98a0*/  IMAD.WIDE.U32 R6, R32, 0x1c, R2 ;  /* 0x0000001c20067825 */ /* 0x000fe200078e0002 */
[----:B------:R-:W-:-:S03]  /*98b0*/  ISETP.GT.AND P1, PT, R45, 0x99, PT ;  /* 0x000000992d00780c */ /* 0x000fc60003f24270 */
[----:B0-----:R-:W-:Y:S01]  /*98c0*/  IMAD.IADD R17, R50, 0x1, R7 ;  /* 0x0000000132117824 */ /* 0x001fe200078e0207 */
[----:B------:R-:W-:Y:S01]  /*98d0*/  ISETP.GT.AND P5, PT, R44, RZ, P1 ;  /* 0x000000ff2c00720c */ /* 0x000fe20000fa4270 */
        /* <DEDUP_REMOVED lines=9> */
.L_x_139:
[----:B------:R-:W-:Y:S05]  /*9970*/  BSYNC B1 ;  /* 0x0000000000017941 */ /* 0x000fea0003800000 */
.L_x_138:
        /* <DEDUP_REMOVED lines=16> */
.L_x_141:
[----:B------:R-:W-:Y:S05]  /*9a80*/  BSYNC B1 ;  /* 0x0000000000017941 */ /* 0x000fea0003800000 */
.L_x_140:
        /* <DEDUP_REMOVED lines=17> */
.L_x_143:
[----:B------:R-:W-:Y:S05]  /*9ba0*/  BSYNC B1 ;  /* 0x0000000000017941 */ /* 0x000fea0003800000 */
.L_x_142:
        /* <DEDUP_REMOVED lines=32> */
.L_x_145:
[----:B------:R-:W-:Y:S05]  /*9db0*/  BSYNC B1 ;  /* 0x0000000000017941 */ /* 0x000fea0003800000 */
.L_x_144:
        /* <DEDUP_REMOVED lines=16> */
.L_x_147:
[----:B------:R-:W-:Y:S05]  /*9ec0*/  BSYNC B1 ;  /* 0x0000000000017941 */ /* 0x000fea0003800000 */
.L_x_146:
        /* <DEDUP_REMOVED lines=17> */
.L_x_149:
[----:B------:R-:W-:Y:S05]  /*9fe0*/  BSYNC B1 ;  /* 0x0000000000017941 */ /* 0x000fea0003800000 */
.L_x_148:
        /* <DEDUP_REMOVED lines=32> */
.L_x_151:
[----:B------:R-:W-:Y:S05]  /*a1f0*/  BSYNC B1 ;  /* 0x0000000000017941 */ /* 0x000fea0003800000 */
.L_x_150:
        /* <DEDUP_REMOVED lines=16> */
.L_x_153:
[----:B------:R-:W-:Y:S05]  /*a300*/  BSYNC B1 ;  /* 0x0000000000017941 */ /* 0x000fea0003800000 */
.L_x_152:
        /* <DEDUP_REMOVED lines=17> */
.L_x_155:
[----:B------:R-:W-:Y:S05]  /*a420*/  BSYNC B1 ;  /* 0x0000000000017941 */ /* 0x000fea0003800000 */
.L_x_154:
        /* <DEDUP_REMOVED lines=32> */
.L_x_157:
[----:B------:R-:W-:Y:S05]  /*a630*/  BSYNC B1 ;  /* 0x0000000000017941 */ /* 0x000fea0003800000 */
.L_x_156:
        /* <DEDUP_REMOVED lines=16> */
.L_x_159:
[----:B------:R-:W-:Y:S05]  /*a740*/  BSYNC B1 ;  /* 0x0000000000017941 */ /* 0x000fea0003800000 */
.L_x_158:
        /* <DEDUP_REMOVED lines=17> */
.L_x_161:
[----:B------:R-:W-:Y:S05]  /*a860*/  BSYNC B1 ;  /* 0x0000000000017941 */ /* 0x000fea0003800000 */
.L_x_160:
        /* <DEDUP_REMOVED lines=32> */
.L_x_163:
[----:B------:R-:W-:Y:S05]  /*aa70*/  BSYNC B1 ;  /* 0x0000000000017941 */ /* 0x000fea0003800000 */
.L_x_162:
        /* <DEDUP_REMOVED lines=16> */
.L_x_165:
[----:B------:R-:W-:Y:S05]  /*ab80*/  BSYNC B1 ;  /* 0x0000000000017941 */ /* 0x000fea0003800000 */
.L_x_164:
        /* <DEDUP_REMOVED lines=17> */
.L_x_167:
[----:B------:R-:W-:Y:S05]  /*aca0*/  BSYNC B1 ;  /* 0x0000000000017941 */ /* 0x000fea0003800000 */
.L_x_166:
        /* <DEDUP_REMOVED lines=32> */
.L_x_169:
[----:B------:R-:W-:Y:S05]  /*aeb0*/  BSYNC B1 ;  /* 0x0000000000017941 */ /* 0x000fea0003800000 */
.L_x_168:
        /* <DEDUP_REMOVED lines=16> */
.L_x_171:
[----:B------:R-:W-:Y:S05]  /*afc0*/  BSYNC B1 ;  /* 0x0000000000017941 */ /* 0x000fea0003800000 */
.L_x_170:
[----:B--2--5:R-:W-:Y:S01]  /*afd0*/  FMUL R7, R54, UR20 ;  /* 0x0000001436077c20 */ /* 0x024fe20008400000 */
[----:B------:R-:W-:Y:S01]  /*afe0*/  IMAD.WIDE.U32 R4, R46, UR23, R12 ;  /* 0x000000172e047c25 */ /* 0x000fe2000f8e000c */
[----:B------:R-:W-:Y:S01]  /*aff0*/  ISETP.GT.AND P1, PT, R44, 0x8, P1 ;  /* 0x000000082c00780c */ /* 0x000fe20000f24270 */
[----:B------:R-:W-:Y:S02]  /*b000*/  BSSY B1, `(.L_x_172) ;  /* 0x000000e000017945 */ /* 0x000fe40003800000 */
[----:B------:R-:W-:Y:S01]  /*b010*/  FFMA R13, R0, UR21, R7 ;  /* 0x00000015000d7c23 */ /* 0x000fe20008000007 */
[----:B------:R-:W-:Y:S01]  /*b020*/  IMAD.WIDE.U32 R14, R30, 0x7, R14 ;  /* 0x000000071e0e7825 */ /* 0x000fe200078e000e */
[----:B------:R-:W-:Y:S02]  /*b030*/  LEA R6, P5, R4, UR10, 0x2 ;  /* 0x0000000a04067c11 */ /* 0x000fe4000f8a10ff */
[----:B------:R-:W-:Y:S01]  /*b040*/  ISETP.GT.AND P0, PT, R45, 0xc8, PT ;  /* 0x000000c82d00780c */ /* 0x000fe20003f04270 */
[----:B------:R2:W-:Y:S01]  /*b050*/  @P2 STG.E desc[UR18][R16.64+0x20], R13 ;  /* 0x0000200d10002986 */ /* 0x0005e2000c101912 */
[----:B------:R-:W-:Y:S01]  /*b060*/  VIADD R5, R5, UR6 ;  /* 0x0000000605057c36 */ /* 0x000fe20008000000 */
[----:B------:R-:W-:Y:S01]  /*b070*/  IADD3 R0, P6, R28, R14, RZ ;  /* 0x0000000e1c007210 */ /* 0x000fe20007fde0ff */
[----:B------:R-:W-:Y:S01]  /*b080*/  IMAD.IADD R18, R48, 0x1, R15 ;  /* 0x0000000130127824 */ /* 0x000fe200078e020f */
[----:B------:R-:W-:-:S02]  /*b090*/  ISETP.GT.AND P4, PT, R44, RZ, P0 ;  /* 0x000000ff2c00720c */ /* 0x000fc40000784270 */
[----:B------:R-:W-:Y:S01]  /*b0a0*/  LEA.HI.X R7, R4, UR11, R5, 0x2, P5 ;  /* 0x0000000b04077c11 */ /* 0x000fe2000a8f1405 */
[----:B------:R-:W-:Y:S01]  /*b0b0*/  IMAD.X R5, R18, 0x1, R27, P6 ;  /* 0x0000000112057824 */ /* 0x000fe200030e061b */
[----:B------:R-:W-:Y:S09]  /*b0c0*/  @!P1 BRA `(.L_x_173) ;  /* 0x0000000000049947 */ /* 0x000ff20003800000 */
[----:B------:R3:W5:Y:S02]  /*b0d0*/  LDG.E.LTC128B R54, desc[UR18][R6.64+0x20] ;  /* 0x0000201206367981 */ /* 0x000764000c1e1920 */
.L_x_173:
[----:B------:R-:W-:Y:S05]  /*b0e0*/  BSYNC B1 ;  /* 0x0000000000017941 */ /* 0x000fea0003800000 */
.L_x_172:
        /* <DEDUP_REMOVED lines=23> */
[----:B------:R-:W-:Y:S02]  /*b260*/  IMAD.MOV.U32 R16, RZ, RZ, R6 ;  /* 0x000000ffff107224 */ /* 0x000fe400078e0006 */
[----:B---3--:R-:W-:-:S04]  /*b270*/  FMUL R0, R54, UR20 ;  /* 0x0000001436007c20 */ /* 0x008fc80008400000 */
[----:B------:R-:W-:Y:S01]  /*b280*/  FFMA R229, R229, UR21, R0 ;  /* 0x00000015e5e57c23 */ /* 0x000fe20008000000 */
[----:B------:R-:W-:Y:S01]  /*b290*/  IMAD.X R0, R15, 0x1, R27, P2 ;  /* 0x000000010f007824 */ /* 0x000fe200010e061b */
[----:B------:R-:W-:-:S03]  /*b2a0*/  LEA R4, P2, R5, UR10, 0x2 ;  /* 0x0000000a05047c11 */ /* 0x000fc6000f8410ff */
[----:B------:R0:W-:Y:S01]  /*b2b0*/  @P4 STG.E desc[UR18][R16.64], R229 ;  /* 0x000000e510004986 */ /* 0x0001e2000c101912 */
[----:B------:R-:W-:Y:S01]  /*b2c0*/  LEA.HI.X R5, R5, UR11, R0, 0x2, P2 ;  /* 0x0000000b05057c11 */ /* 0x000fe200090f1400 */
[----:B------:R-:W-:Y:S08]  /*b2d0*/  @!P5 BRA `(.L_x_175) ;  /* 0x000000000004d947 */ /* 0x000ff00003800000 */
[----:B------:R2:W5:Y:S02]  /*b2e0*/  LDG.E.LTC128B R54, desc[UR18][R4.64] ;  /* 0x0000001204367981 */ /* 0x000564000c1e1920 */
.L_x_175:
[----:B------:R-:W-:Y:S05]  /*b2f0*/  BSYNC B1 ;  /* 0x0000000000017941 */ /* 0x000fea0003800000 */
.L_x_174:
[----:B------:R-:W3:Y:S01]  /*b300*/  LDL.LU R18, [R1+0xc] ;  /* 0x00000c0001127983 */ /* 0x000ee20000300800 */
[----:B-1----:R-:W-:Y:S01]  /*b310*/  IADD3 R2, P4, R2, R52, RZ ;  /* 0x0000003402027210 */ /* 0x002fe20007f9e0ff */
[----:B-----5:R-:W-:Y:S01]  /*b320*/  FMUL R0, R54, UR20 ;  /* 0x0000001436007c20 */ /* 0x020fe20008400000 */
[----:B------:R-:W-:Y:S01]  /*b330*/  ISETP.GT.AND P2, PT, R44, 0x8, P0 ;  /* 0x000000082c00780c */ /* 0x000fe20000744270 */
[----:B------:R-:W-:Y:S01]  /*b340*/  IMAD.WIDE.U32 R6, R47, R30, R8 ;  /* 0x0000001e2f067225 */ /* 0x000fe200078e0008 */
[----:B------:R-:W-:Y:S03]  /*b350*/  BSSY B1, `(.L_x_176) ;  /* 0x000000c000017945 */ /* 0x000fe60003800000 */
[----:B------:R-:W-:Y:S02]  /*b360*/  IMAD.X R3, R3, 0x1, R33, P4 ;  /* 0x0000000103037824 */ /* 0x000fe400020e0621 */
[----:B--2---:R-:W-:Y:S01]  /*b370*/  IMAD.WIDE.U32 R4, R46, UR23, R12 ;  /* 0x000000172e047c25 */ /* 0x004fe2000f8e000c */
[----:B------:R-:W-:-:S04]  /*b380*/  IADD3 R12, P4, R34, R6, RZ ;  /* 0x00000006220c7210 */ /* 0x000fc80007f9e0ff */
[----:B------:R-:W-:Y:S02]  /*b390*/  IADD3 R5, R5, UR6, RZ ;  /* 0x0000000605057c10 */ /* 0x000fe4000fffe0ff */
[C---:B------:R-:W-:Y:S02]  /*b3a0*/  LEA R6, P0, R4.reuse, UR10, 0x2 ;  /* 0x0000000a04067c11 */ /* 0x040fe4000f8010ff */
[----:B------:R-:W-:Y:S02]  /*b3b0*/  IADD3.X R13, R35, R49, R7, P4, !PT ;  /* 0x00000031230d7210 */ /* 0x000fe400027fe407 */
[----:B------:R-:W-:Y:S01]  /*b3c0*/  LEA.HI.X R7, R4, UR11, R5, 0x2, P0 ;  /* 0x0000000b04077c11 */ /* 0x000fe200080f1405 */
[----:B---3--:R-:W-:-:S05]  /*b3d0*/  FFMA R19, R18, UR21, R0 ;  /* 0x0000001512137c23 */ /* 0x008fca0008000000 */
[----:B------:R1:W-:Y:S01]  /*b3e0*/  @P5 STG.E desc[UR18][R2.64], R19 ;  /* 0x0000001302005986 */ /* 0x0003e2000c101912 */
[----:B------:R-:W-:Y:S05]  /*b3f0*/  @!P2 BRA `(.L_x_177) ;  /* 0x000000000004a947 */ /* 0x000fea0003800000 */
[----:B------:R2:W5:Y:S02]  /*b400*/  LDG.E.LTC128B R54, desc[UR18][R6.64+0x20] ;  /* 0x0000201206367981 */ /* 0x000564000c1e1920 */
.L_x_177:
[----:B------:R-:W-:Y:S05]  /*b410*/  BSYNC B1 ;  /* 0x0000000000017941 */ /* 0x000fea0003800000 */
.L_x_176:
[----:B--2---:R-:W2:Y:S01]  /*b420*/  LDL.LU R6, [R1+0x10] ;  /* 0x0000100001067983 */ /* 0x004ea20000300800 */
[----:B-----5:R-:W-:Y:S01]  /*b430*/  FMUL R0, R54, UR20 ;  /* 0x0000001436007c20 */ /* 0x020fe20008400000 */
[----:B------:R-:W-:Y:S01]  /*b440*/  IMAD.WIDE.U32 R4, R46, UR23, R12 ;  /* 0x000000172e047c25 */ /* 0x000fe2000f8e000c */
[----:B------:R-:W-:Y:S01]  /*b450*/  ISETP.GT.AND P1, PT, R44, 0x8, P1 ;  /* 0x000000082c00780c */ /* 0x000fe20000f24270 */
[----:B------:R-:W-:Y:S01]  /*b460*/  BSSY B1, `(.L_x_178) ;  /* 0x000000e000017945 */ /* 0x000fe20003800000 */
[----:B------:R-:W-:Y:S01]  /*b470*/  ISETP.GT.AND P0, PT, R45, 0xd0, PT ;  /* 0x000000d02d00780c */ /* 0x000fe20003f04270 */
[----:B------:R-:W-:-:S03]  /*b480*/  IMAD.WIDE.U32 R14, R30, 0x7, R14 ;  /* 0x000000071e0e7825 */ /* 0x000fc600078e000e */
[----:B------:R-:W-:Y:S01]  /*b490*/  ISETP.GT.AND P4, PT, R44, RZ, P0 ;  /* 0x000000ff2c00720c */ /* 0x000fe20000784270 */
[----:B------:R-:W-:Y:S01]  /*b4a0*/  VIADD R7, R5, UR6 ;  /* 0x0000000605077c36 */ /* 0x000fe20008000000 */
[----:B------:R-:W-:Y:S01]  /*b4b0*/  IADD3 R5, P6, R28, R14, RZ ;  /* 0x0000000e1c057210 */ /* 0x000fe20007fde0ff */
[----:B------:R-:W-:-:S04]  /*b4c0*/  IMAD.IADD R18, R48, 0x1, R15 ;  /* 0x0000000130127824 */ /* 0x000fc800078e020f */
[----:B------:R-:W-:Y:S02]  /*b4d0*/  IMAD.X R12, R18, 0x1, R27, P6 ;  /* 0x00000001120c7824 */ /* 0x000fe400030e061b */
[----:B--2---:R-:W-:Y:S01]  /*b4e0*/  FFMA R13, R6, UR21, R0 ;  /* 0x00000015060d7c23 */ /* 0x004fe20008000000 */
[----:B------:R-:W-:-:S04]  /*b4f0*/  LEA R6, P5, R4, UR10, 0x2 ;  /* 0x0000000a04067c11 */ /* 0x000fc8000f8a10ff */
[----:B------:R2:W-:Y:S01]  /*b500*/  @P2 STG.E desc[UR18][R16.64+0x20], R13 ;  /* 0x0000200d10002986 */ /* 0x0005e2000c101912 */
[----:B------:R-:W-:Y:S01]  /*b510*/  LEA.HI.X R7, R4, UR11, R7, 0x2, P5 ;  /* 0x0000000b04077c11 */ /* 0x000fe2000a8f1407 */
[----:B------:R-:W-:Y:S07]  /*b520*/  @!P1 BRA `(.L_x_179) ;  /* 0x0000000000049947 */ /* 0x000fee0003800000 */
[----:B------:R3:W5:Y:S02]  /*b530*/  LDG.E.LTC128B R54, desc[UR18][R6.64+0x20] ;  /* 0x0000201206367981 */ /* 0x000764000c1e1920 */
.L_x_179:
[----:B------:R-:W-:Y:S05]  /*b540*/  BSYNC B1 ;  /* 0x0000000000017941 */ /* 0x000fea0003800000 */
.L_x_178:
[----:B---3--:R-:W0:Y:S01]  /*b550*/  LDL.LU R6, [R1+0x14] ;  /* 0x0000140001067983 */ /* 0x008e220000300800 */
[----:B-----5:R-:W-:Y:S01]  /*b560*/  FMUL R0, R54, UR20 ;  /* 0x0000001436007c20 */ /* 0x020fe20008400000 */
[C---:B------:R-:W-:Y:S02]  /*b570*/  LEA R4, P2, R5.reuse, UR10, 0x2 ;  /* 0x0000000a05047c11 */ /* 0x040fe4000f8410ff */
[----:B-1----:R-:W3:Y:S02]  /*b580*/  LDL.LU R19, [R1+0x18] ;  /* 0x0000180001137983 */ /* 0x002ee40000300800 */
[----:B------:R-:W-:Y:S01]  /*b590*/  LEA.HI.X R5, R5, UR11, R12, 0x2, P2 ;  /* 0x0000000b05057c11 */ /* 0x000fe200090f140c */
[----:B------:R-:W-:-:S04]  /*b5a0*/  IMAD.WIDE.U32 R10, R30, 0x7, R10 ;  /* 0x000000071e0a7825 */ /* 0x000fc800078e000a */
[----:B0-2---:R-:W-:-:S05]  /*b5b0*/  FFMA R17, R6, UR21, R0 ;  /* 0x0000001506117c23 */ /* 0x005fca0008000000 */
[----:B------:R0:W-:Y:S04]  /*b5c0*/  @P1 STG.E desc[UR18][R2.64+0x20], R17 ;  /* 0x0000201102001986 */ /* 0x0001e8000c101912 */
[----:B------:R1:W2:Y:S01]  /*b5d0*/  @P4 LDG.E.LTC128B R54, desc[UR18][R4.64] ;  /* 0x0000001204364981 */ /* 0x0002a2000c1e1920 */
[-C--:B------:R-:W-:Y:S01]  /*b5e0*/  IADD3 R10, P1, R10, R30.reuse, RZ ;  /* 0x0000001e0a0a7210 */ /* 0x080fe20007f3e0ff */
[----:B------:R-:W-:Y:S01]  /*b5f0*/  IMAD.WIDE.U32 R8, R30, 0x7, R8 ;  /* 0x000000071e087825 */ /* 0x000fe200078e0008 */
[----:B------:R-:W-:Y:S01]  /*b600*/  IADD3 R14, P2, R14, R30, RZ ;  /* 0x0000001e0e0e7210 */ /* 0x000fe20007f5e0ff */
[----:B------:R-:W-:Y:S01]  /*b610*/  BSSY B1, `(.L_x_180) ;  /* 0x0000016000017945 */ /* 0x000fe20003800000 */
[----:B------:R-:W-:Y:S02]  /*b620*/  IADD3.X R11, R31, R48, R11, P1, !PT ;  /* 0x000000301f0b7210 */ /* 0x000fe40000ffe40b */
[----:B------:R-:W-:Y:S01]  /*b630*/  IADD3 R8, P6, R8, R30, RZ ;  /* 0x0000001e08087210 */ /* 0x000fe20007fde0ff */
[----:B------:R-:W-:-:S02]  /*b640*/  IMAD.X R15, R18, 0x1, R31, P2 ;  /* 0x00000001120f7824 */ /* 0x000fc400010e061f */
[----:B------:R-:W-:Y:S01]  /*b650*/  IMAD.WIDE.U32 R6, R47, R30, R10 ;  /* 0x0000001e2f067225 */ /* 0x000fe200078e000a */
[----:B-1----:R-:W-:Y:S02]  /*b660*/  IADD3 R5, P2, R14, R28, RZ ;  /* 0x0000001c0e057210 */ /* 0x002fe40007f5e0ff */
        /* <DEDUP_REMOVED lines=8> */
[----:B--2---:R-:W-:-:S04]  /*b6f0*/  FMUL R0, R54, UR20 ;  /* 0x0000001436007c20 */ /* 0x004fc80008400000 */
[----:B---3--:R-:W-:Y:S01]  /*b700*/  FFMA R19, R19, UR21, R0 ;  /* 0x0000001513137c23 */ /* 0x008fe20008000000 */
[----:B------:R-:W-:Y:S01]  /*b710*/  IMAD.X R0, R15, 0x1, R27, P2 ;  /* 0x000000010f007824 */ /* 0x000fe200010e061b */
[----:B------:R-:W-:-:S03]  /*b720*/  LEA R4, P2, R5, UR10, 0x2 ;  /* 0x0000000a05047c11 */ /* 0x000fc6000f8410ff */
[----:B------:R0:W-:Y:S01]  /*b730*/  @P4 STG.E desc[UR18][R16.64], R19 ;  /* 0x0000001310004986 */ /* 0x0001e2000c101912 */
[----:B------:R-:W-:Y:S01]  /*b740*/  LEA.HI.X R5, R5, UR11, R0, 0x2, P2 ;  /* 0x0000000b05057c11 */ /* 0x000fe200090f1400 */
[----:B------:R-:W-:Y:S08]  /*b750*/  @!P5 BRA `(.L_x_181) ;  /* 0x000000000004d947 */ /* 0x000ff00003800000 */
[----:B------:R1:W5:Y:S02]  /*b760*/  LDG.E.LTC128B R54, desc[UR18][R4.64] ;  /* 0x0000001204367981 */ /* 0x000364000c1e1920 */
.L_x_181:
[----:B------:R-:W-:Y:S05]  /*b770*/  BSYNC B1 ;  /* 0x0000000000017941 */ /* 0x000fea0003800000 */
.L_x_180:
[----:B------:R-:W0:Y:S01]  /*b780*/  LDL.LU R18, [R1+0x1c] ;  /* 0x00001c0001127983 */ /* 0x000e220000300800 */
[----:B------:R-:W-:Y:S01]  /*b790*/  IADD3 R2, P4, R2, R52, RZ ;  /* 0x0000003402027210 */ /* 0x000fe20007f9e0ff */
[----:B-----5:R-:W-:Y:S01]  /*b7a0*/  FMUL R0, R54, UR20 ;  /* 0x0000001436007c20 */ /* 0x020fe20008400000 */
[----:B------:R-:W-:Y:S01]  /*b7b0*/  ISETP.GT.AND P2, PT, R44, 0x8, P0 ;  /* 0x000000082c00780c */ /* 0x000fe20000744270 */
[----:B------:R-:W-:Y:S01]  /*b7c0*/  IMAD.WIDE.U32 R6, R47, R30, R8 ;  /* 0x0000001e2f067225 */ /* 0x000fe200078e0008 */
[----:B------:R-:W-:Y:S03]  /*b7d0*/  BSSY B1, `(.L_x_182) ;  /* 0x000000c000017945 */ /* 0x000fe60003800000 */
[----:B------:R-:W-:Y:S02]  /*b7e0*/  IMAD.X R3, R3, 0x1, R33, P4 ;  /* 0x0000000103037824 */ /* 0x000fe400020e0621 */
[----:B-1----:R-:W-:Y:S01]  /*b7f0*/  IMAD.WIDE.U32 R4, R46, UR23, R12 ;  /* 0x000000172e047c25 */ /* 0x002fe2000f8e000c */
[----:B------:R-:W-:-:S04]  /*b800*/  IADD3 R12, P4, R34, R6, RZ ;  /* 0x00000006220c7210 */ /* 0x000fc80007f9e0ff */
[----:B------:R-:W-:Y:S02]  /*b810*/  IADD3 R5, R5, UR6, RZ ;  /* 0x0000000605057c10 */ /* 0x000fe4000fffe0ff */
[C---:B------:R-:W-:Y:S02]  /*b820*/  LEA R6, P0, R4.reuse, UR10, 0x2 ;  /* 0x0000000a04067c11 */ /* 0x040fe4000f8010ff */
[----:B------:R-:W-:Y:S02]  /*b830*/  IADD3.X R13, R35, R49, R7, P4, !PT ;  /* 0x00000031230d7210 */ /* 0x000fe400027fe407 */
[----:B------:R-:W-:Y:S01]  /*b840*/  LEA.HI.X R7, R4, UR11, R5, 0x2, P0 ;  /* 0x0000000b04077c11 */ /* 0x000fe200080f1405 */
[----:B0-----:R-:W-:-:S05]  /*b850*/  FFMA R19, R18, UR21, R0 ;  /* 0x0000001512137c23 */ /* 0x001fca0008000000 */
[----:B------:R0:W-:Y:S01]  /*b860*/  @P5 STG.E desc[UR18][R2.64], R19 ;  /* 0x0000001302005986 */ /* 0x0001e2000c101912 */
[----:B------:R-:W-:Y:S05]  /*b870*/  @!P2 BRA `(.L_x_183) ;  /* 0x000000000004a947 */ /* 0x000fea0003800000 */
[----:B------:R1:W5:Y:S02]  /*b880*/  LDG.E.LTC128B R54, desc[UR18][R6.64+0x20] ;  /* 0x0000201206367981 */ /* 0x000364000c1e1920 */
.L_x_183:
[----:B------:R-:W-:Y:S05]  /*b890*/  BSYNC B1 ;  /* 0x0000000000017941 */ /* 0x000fea0003800000 */
.L_x_182:
[----:B-1----:R-:W2:Y:S01]  /*b8a0*/  LDL.LU R6, [R1+0x20] ;  /* 0x0000200001067983 */ /* 0x002ea20000300800 */
        /* <DEDUP_REMOVED lines=17> */
.L_x_185:
[----:B------:R-:W-:Y:S05]  /*b9c0*/  BSYNC B1 ;  /* 0x0000000000017941 */ /* 0x000fea0003800000 */
.L_x_184:
[----:B--2---:R-:W1:Y:S01]  /*b9d0*/  LDL.LU R6, [R1+0x24] ;  /* 0x0000240001067983 */ /* 0x004e620000300800 */
[----:B-----5:R-:W-:Y:S01]  /*b9e0*/  FMUL R0, R54, UR20 ;  /* 0x0000001436007c20 */ /* 0x020fe20008400000 */
[C---:B------:R-:W-:Y:S02]  /*b9f0*/  LEA R4, P2, R5.reuse, UR10, 0x2 ;  /* 0x0000000a05047c11 */ /* 0x040fe4000f8410ff */
[----:B0-----:R-:W2:Y:S02]  /*ba00*/  LDL.LU R19, [R1+0x28] ;  /* 0x0000280001137983 */ /* 0x001ea40000300800 */
[----:B------:R-:W-:Y:S01]  /*ba10*/  LEA.HI.X R5, R5, UR11, R12, 0x2, P2 ;  /* 0x0000000b05057c11 */ /* 0x000fe200090f140c */
[----:B------:R-:W-:-:S04]  /*ba20*/  IMAD.WIDE.U32 R10, R30, 0x7, R10 ;  /* 0x000000071e0a7825 */ /* 0x000fc800078e000a */
[----:B-1----:R-:W-:-:S05]  /*ba30*/  FFMA R17, R6, UR21, R0 ;  /* 0x0000001506117c23 */ /* 0x002fca0008000000 */
[----:B------:R0:W-:Y:S04]  /*ba40*/  @P1 STG.E desc[UR18][R2.64+0x20], R17 ;  /* 0x0000201102001986 */ /* 0x0001e8000c101912 */
[----:B------:R1:W3:Y:S01]  /*ba50*/  @P4 LDG.E.LTC128B R54, desc[UR18][R4.64] ;  /* 0x0000001204364981 */ /* 0x0002e2000c1e1920 */
        /* <DEDUP_REMOVED lines=18> */
[----:B--2---:R-:W-:Y:S01]  /*bb80*/  FFMA R19, R19, UR21, R0 ;  /* 0x0000001513137c23 */ /* 0x004fe20008000000 */
[----:B------:R-:W-:Y:S01]  /*bb90*/  IMAD.X R0, R15, 0x1, R27, P2 ;  /* 0x000000010f007824 */ /* 0x000fe200010e061b */
[----:B------:R-:W-:-:S03]  /*bba0*/  LEA R4, P2, R5, UR10, 0x2 ;  /* 0x0000000a05047c11 */ /* 0x000fc6000f8410ff */
[----:B------:R0:W-:Y:S01]  /*bbb0*/  @P4 STG.E desc[UR18][R16.64], R19 ;  /* 0x0000001310004986 */ /* 0x0001e2000c101912 */
[----:B------:R-:W-:Y:S01]  /*bbc0*/  LEA.HI.X R5, R5, UR11, R0, 0x2, P2 ;  /* 0x0000000b05057c11 */ /* 0x000fe200090f1400 */
[----:B------:R-:W-:Y:S08]  /*bbd0*/  @!P5 BRA `(.L_x_187) ;  /* 0x000000000004d947 */ /* 0x000ff00003800000 */
[----:B------:R1:W5:Y:S02]  /*bbe0*/  LDG.E.LTC128B R54, desc[UR18][R4.64] ;  /* 0x0000001204367981 */ /* 0x000364000c1e1920 */
.L_x_187:
[----:B------:R-:W-:Y:S05]  /*bbf0*/  BSYNC B1 ;  /* 0x0000000000017941 */ /* 0x000fea0003800000 */
.L_x_186:
        /* <DEDUP_REMOVED lines=17> */
.L_x_189:
[----:B------:R-:W-:Y:S05]  /*bd10*/  BSYNC B1 ;  /* 0x0000000000017941 */ /* 0x000fea0003800000 */
.L_x_188:
        /* <DEDUP_REMOVED lines=18> */
.L_x_191:
[----:B------:R-:W-:Y:S05]  /*be40*/  BSYNC B1 ;  /* 0x0000000000017941 */ /* 0x000fea0003800000 */
.L_x_190:
        /* <DEDUP_REMOVED lines=34> */
.L_x_193:
[----:B------:R-:W-:Y:S05]  /*c070*/  BSYNC B1 ;  /* 0x0000000000017941 */ /* 0x000fea0003800000 */
.L_x_192:
        /* <DEDUP_REMOVED lines=17> */
.L_x_195:
[----:B------:R-:W-:Y:S05]  /*c190*/  BSYNC B1 ;  /* 0x0000000000017941 */ /* 0x000fea0003800000 */
.L_x_194:
        /* <DEDUP_REMOVED lines=18> */
.L_x_197:
[----:B------:R-:W-:Y:S05]  /*c2c0*/  BSYNC B1 ;  /* 0x0000000000017941 */ /* 0x000fea0003800000 */
.L_x_196:
        /* <DEDUP_REMOVED lines=34> */
.L_x_199:
[----:B------:R-:W-:Y:S05]  /*c4f0*/  BSYNC B1 ;  /* 0x0000000000017941 */ /* 0x000fea0003800000 */
.L_x_198:
        /* <DEDUP_REMOVED lines=17> */
.L_x_201:
[----:B------:R-:W-:Y:S05]  /*c610*/  BSYNC B1 ;  /* 0x0000000000017941 */ /* 0x000fea0003800000 */
.L_x_200:
        /* <DEDUP_REMOVED lines=18> */
.L_x_203:
[----:B------:R-:W-:Y:S05]  /*c740*/  BSYNC B1 ;  /* 0x0000000000017941 */ /* 0x000fea0003800000 */
.L_x_202:
        /* <DEDUP_REMOVED lines=34> */
.L_x_205:
[----:B------:R-:W-:Y:S05]  /*c970*/  BSYNC B1 ;  /* 0x0000000000017941 */ /* 0x000fea0003800000 */
.L_x_204:
        /* <DEDUP_REMOVED lines=17> */
.L_x_207:
[----:B------:R-:W-:Y:S05]  /*ca90*/  BSYNC B1 ;  /* 0x0000000000017941 */ /* 0x000fea0003800000 */
.L_x_206:
        /* <DEDUP_REMOVED lines=10> */
[----:B0-----:R-:W-:-:S04]  /*cb40*/  IMAD.IADD R19, R48, 0x1, R15 ;  /* 0x0000000130137824 */ /* 0x001fc800078e020f */
[----:B------:R-:W-:Y:S02]  /*cb50*/  IMAD.X R12, R19, 0x1, R27, P6 ;  /* 0x00000001130c7824 */ /* 0x000fe400030e061b */
[----:B--2---:R-:W-:Y:S01]  /*cb60*/  FFMA R13, R6, UR21, R0 ;  /* 0x00000015060d7c23 */ /* 0x004fe20008000000 */
[----:B------:R-:W-:-:S04]  /*cb70*/  LEA R6, P5, R4, UR10, 0x2 ;  /* 0x0000000a04067c11 */ /* 0x000fc8000f8a10ff */
[----:B------:R0:W-:Y:S01]  /*cb80*/  @P2 STG.E desc[UR18][R16.64+0x20], R13 ;  /* 0x0000200d10002986 */ /* 0x0001e2000c101912 */
[----:B------:R-:W-:Y:S01]  /*cb90*/  LEA.HI.X R7, R4, UR11, R7, 0x2, P5 ;  /* 0x0000000b04077c11 */ /* 0x000fe2000a8f1407 */
[----:B------:R-:W-:Y:S07]  /*cba0*/  @!P1 BRA `(.L_x_209) ;  /* 0x0000000000049947 */ /* 0x000fee0003800000 */
[----:B------:R1:W5:Y:S02]  /*cbb0*/  LDG.E.LTC128B R54, desc[UR18][R6.64+0x20] ;  /* 0x0000201206367981 */ /* 0x000364000c1e1920 */
.L_x_209:
[----:B------:R-:W-:Y:S05]  /*cbc0*/  BSYNC B1 ;  /* 0x0000000000017941 */ /* 0x000fea0003800000 */
.L_x_208:
[----:B-1----:R-:W2:Y:S01]  /*cbd0*/  LDL.LU R6, [R1+0x64] ;  /* 0x0000640001067983 */ /* 0x002ea20000300800 */
[----:B-----5:R-:W-:Y:S01]  /*cbe0*/  FMUL R0, R54, UR20 ;  /* 0x0000001436007c20 */ /* 0x020fe20008400000 */
[C---:B------:R-:W-:Y:S02]  /*cbf0*/  LEA R4, P2, R5.reuse, UR10, 0x2 ;  /* 0x0000000a05047c11 */ /* 0x040fe4000f8410ff */
[----:B0-----:R-:W3:Y:S02]  /*cc00*/  LDL.LU R16, [R1+0x68] ;  /* 0x0000680001107983 */ /* 0x001ee40000300800 */
[----:B------:R-:W-:Y:S01]  /*cc10*/  LEA.HI.X R5, R5, UR11, R12, 0x2, P2 ;  /* 0x0000000b05057c11 */ /* 0x000fe200090f140c */
[----:B------:R-:W-:-:S04]  /*cc20*/  IMAD.WIDE.U32 R10, R30, 0x7, R10 ;  /* 0x000000071e0a7825 */ /* 0x000fc800078e000a */
[----:B--2---:R-:W-:-:S05]  /*cc30*/  FFMA R15, R6, UR21, R0 ;  /* 0x00000015060f7c23 */ /* 0x004fca0008000000 */
[----:B------:R0:W-:Y:S04]  /*cc40*/  @P1 STG.E desc[UR18][R2.64+0x20], R15 ;  /* 0x0000200f02001986 */ /* 0x0001e8000c101912 */
[----:B------:R1:W2:Y:S01]  /*cc50*/  @P4 LDG.E.LTC128B R54, desc[UR18][R4.64] ;  /* 0x0000001204364981 */ /* 0x0002a2000c1e1920 */
[----:B------:R-:W-:Y:S01]  /*cc60*/  IADD3 R10, P1, R10, R30, RZ ;  /* 0x0000001e0a0a7210 */ /* 0x000fe20007f3e0ff */
[----:B------:R-:W-:Y:S01]  /*cc70*/  IMAD.WIDE.U32 R12, R30, 0x7, R8 ;  /* 0x000000071e0c7825 */ /* 0x000fe200078e0008 */
[----:B------:R-:W-:Y:S01]  /*cc80*/  IADD3 R52, P2, R2, R52, RZ ;  /* 0x0000003402347210 */ /* 0x000fe20007f5e0ff */
[----:B------:R-:W-:Y:S01]  /*cc90*/  BSSY B1, `(.L_x_210) ;  /* 0x0000018000017945 */ /* 0x000fe20003800000 */
[----:B------:R-:W-:Y:S01]  /*cca0*/  IADD3.X R11, R31, R48, R11, P1, !PT ;  /* 0x000000301f0b7210 */ /* 0x000fe20000ffe40b */
[----:B------:R-:W-:Y:S01]  /*ccb0*/  IMAD.WIDE.U32 R6, R32, 0x1c, R2 ;  /* 0x0000001c20067825 */ /* 0x000fe200078e0002 */
[----:B------:R-:W-:-:S03]  /*ccc0*/  ISETP.GT.AND P1, PT, R45, 0xf9, PT ;  /* 0x000000f92d00780c */ /* 0x000fc60003f24270 */
[----:B------:R-:W-:-:S04]  /*ccd0*/  IMAD.WIDE.U32 R10, R47, R30, R10 ;  /* 0x0000001e2f0a7225 */ /* 0x000fc800078e000a */
[----:B0-----:R-:W-:Y:S01]  /*cce0*/  IMAD.IADD R15, R50, 0x1, R7 ;  /* 0x00000001320f7824 */ /* 0x001fe200078e0207 */
[----:B------:R-:W-:Y:S01]  /*ccf0*/  IADD3 R8, P5, R34, R10, RZ ;  /* 0x0000000a22087210 */ /* 0x000fe20007fbe0ff */
[----:B------:R-:W-:Y:S01]  /*cd00*/  IMAD.X R53, R3, 0x1, R33, P2 ;  /* 0x0000000103357824 */ /* 0x000fe200010e0621 */
[-C--:B-1----:R-:W-:Y:S02]  /*cd10*/  IADD3 R4, P2, R12, R30.reuse, RZ ;  /* 0x0000001e0c047210 */ /* 0x082fe40007f5e0ff */
[----:B------:R-:W-:Y:S02]  /*cd20*/  IADD3.X R9, R35, R49, R11, P5, !PT ;  /* 0x0000003123097210 */ /* 0x000fe40002ffe40b */
[----:B------:R-:W-:Y:S01]  /*cd30*/  IADD3 R28, P5, P6, R28, R30, R14 ;  /* 0x0000001e1c1c7210 */ /* 0x000fe20007ebe00e */
[----:B------:R-:W-:Y:S01]  /*cd40*/  IMAD.MOV.U32 R14, RZ, RZ, R6 ;  /* 0x000000ffff0e7224 */ /* 0x000fe200078e0006 */
[----:B------:R-:W-:Y:S02]  /*cd50*/  IADD3.X R5, R31, R48, R13, P2, !PT ;  /* 0x000000301f057210 */ /* 0x000fe400017fe40d */
[----:B------:R-:W-:-:S02]  /*cd60*/  ISETP.GT.AND P2, PT, R44, RZ, P1 ;  /* 0x000000ff2c00720c */ /* 0x000fc40000f44270 */
[----:B------:R-:W-:Y:S01]  /*cd70*/  IADD3.X R27, R27, R31, R19, P5, P6 ;  /* 0x0000001f1b1b7210 */ /* 0x000fe20002fec413 */
[----:B------:R-:W-:Y:S01]  /*cd80*/  IMAD.WIDE.U32 R30, R47, R30, R4 ;  /* 0x0000001e2f1e7225 */ /* 0x000fe200078e0004 */
[----:B------:R-:W-:-:S03]  /*cd90*/  LEA R2, P5, R28, UR10, 0x2 ;  /* 0x0000000a1c027c11 */ /* 0x000fc6000f8a10ff */
[----:B------:R-:W-:Y:S01]  /*cda0*/  IMAD.WIDE.U32 R4, R46, UR23, R8 ;  /* 0x000000172e047c25 */ /* 0x000fe2000f8e0008 */
[----:B------:R-:W-:-:S03]  /*cdb0*/  LEA.HI.X R3, R28, UR11, R27, 0x2, P5 ;  /* 0x0000000b1c037c11 */ /* 0x000fc6000a8f141b */
[----:B--2---:R-:W-:-:S04]  /*cdc0*/  FMUL R0, R54, UR20 ;  /* 0x0000001436007c20 */ /* 0x004fc80008400000 */
[----:B---3--:R-:W-:-:S05]  /*cdd0*/  FFMA R7, R16, UR21, R0 ;  /* 0x0000001510077c23 */ /* 0x008fca0008000000 */
[----:B------:R0:W-:Y:S01]  /*cde0*/  @P4 STG.E desc[UR18][R14.64], R7 ;  /* 0x000000070e004986 */ /* 0x0001e2000c101912 */
[----:B------:R-:W-:Y:S05]  /*cdf0*/  @!P2 BRA `(.L_x_211) ;  /* 0x000000000004a947 */ /* 0x000fea0003800000 */
[----:B------:R1:W5:Y:S02]  /*ce00*/  LDG.E.LTC128B R54, desc[UR18][R2.64] ;  /* 0x0000001202367981 */ /* 0x000364000c1e1920 */
.L_x_211:
[----:B------:R-:W-:Y:S05]  /*ce10*/  BSYNC B1 ;  /* 0x0000000000017941 */ /* 0x000fea0003800000 */
.L_x_210:
[----:B------:R-:W2:Y:S01]  /*ce20*/  LDL.LU R8, [R1+0x6c] ;  /* 0x00006c0001087983 */ /* 0x000ea20000300800 */
[----:B-----5:R-:W-:Y:S01]  /*ce30*/  FMUL R0, R54, UR20 ;  /* 0x0000001436007c20 */ /* 0x020fe20008400000 */
[----:B-1----:R-:W-:Y:S01]  /*ce40*/  VIADD R3, R5, UR6 ;  /* 0x0000000605037c36 */ /* 0x002fe20008000000 */
[----:B------:R-:W-:Y:S01]  /*ce50*/  ISETP.GT.AND P0, PT, R44, 0x8, P0 ;  /* 0x000000082c00780c */ /* 0x000fe20000704270 */
[----:B------:R-:W-:Y:S01]  /*ce60*/  BSSY B1, `(.L_x_212) ;  /* 0x0000009000017945 */ /* 0x000fe20003800000 */
[----:B------:R-:W-:Y:S02]  /*ce70*/  IADD3 R6, P5, R34, R30, RZ ;  /* 0x0000001e22067210 */ /* 0x000fe40007fbe0ff */
[C---:B------:R-:W-:Y:S02]  /*ce80*/  LEA R2, P4, R4.reuse, UR10, 0x2 ;  /* 0x0000000a04027c11 */ /* 0x040fe4000f8810ff */
[----:B0-----:R-:W-:Y:S02]  /*ce90*/  IADD3.X R7, R35, R49, R31, P5, !PT ;  /* 0x0000003123077210 */ /* 0x001fe40002ffe41f */
[----:B------:R-:W-:Y:S01]  /*cea0*/  LEA.HI.X R3, R4, UR11, R3, 0x2, P4 ;  /* 0x0000000b04037c11 */ /* 0x000fe2000a0f1403 */
[----:B--2---:R-:W-:-:S05]  /*ceb0*/  FFMA R5, R8, UR21, R0 ;  /* 0x0000001508057c23 */ /* 0x004fca0008000000 */
[----:B------:R0:W-:Y:S01]  /*cec0*/  @P2 STG.E desc[UR18][R52.64], R5 ;  /* 0x0000000534002986 */ /* 0x0001e2000c101912 */
[----:B------:R-:W-:Y:S05]  /*ced0*/  @!P0 BRA `(.L_x_213) ;  /* 0x0000000000048947 */ /* 0x000fea0003800000 */
[----:B------:R1:W5:Y:S02]  /*cee0*/  LDG.E.LTC128B R54, desc[UR18][R2.64+0x20] ;  /* 0x0000201202367981 */ /* 0x000364000c1e1920 */
.L_x_213:
[----:B------:R-:W-:Y:S05]  /*cef0*/  BSYNC B1 ;  /* 0x0000000000017941 */ /* 0x000fea0003800000 */
.L_x_212:
[----:B-1----:R-:W0:Y:S01]  /*cf00*/  LDL.LU R2, [R1+0x70] ;  /* 0x0000700001027983 */ /* 0x002e220000300800 */
[----:B------:R-:W-:Y:S01]  /*cf10*/  ISETP.GT.AND P1, PT, R44, 0x8, P1 ;  /* 0x000000082c00780c */ /* 0x000fe20000f24270 */
[----:B-----5:R-:W-:Y:S01]  /*cf20*/  FMUL R0, R54, UR20 ;  /* 0x0000001436007c20 */ /* 0x020fe20008400000 */
[----:B------:R-:W-:Y:S01]  /*cf30*/  IMAD.WIDE.U32 R46, R46, UR23, R6 ;  /* 0x000000172e2e7c25 */ /* 0x000fe2000f8e0006 */
[----:B------:R-:W-:Y:S03]  /*cf40*/  BSSY B1, `(.L_x_214) ;  /* 0x0000008000017945 */ /* 0x000fe60003800000 */
[----:B------:R-:W-:Y:S02]  /*cf50*/  VIADD R3, R47, UR6 ;  /* 0x000000062f037c36 */ /* 0x000fe40008000000 */
[----:B0-----:R-:W-:-:S05]  /*cf60*/  FFMA R5, R2, UR21, R0 ;  /* 0x0000001502057c23 */ /* 0x001fca0008000000 */
[----:B------:R0:W-:Y:S01]  /*cf70*/  @P0 STG.E desc[UR18][R14.64+0x20], R5 ;  /* 0x000020050e000986 */ /* 0x0001e2000c101912 */
[----:B------:R-:W-:-:S04]  /*cf80*/  LEA R2, P0, R46, UR10, 0x2 ;  /* 0x0000000a2e027c11 */ /* 0x000fc8000f8010ff */
[----:B------:R-:W-:Y:S01]  /*cf90*/  LEA.HI.X R3, R46, UR11, R3, 0x2, P0 ;  /* 0x0000000b2e037c11 */ /* 0x000fe200080f1403 */
[----:B------:R-:W-:Y:S08]  /*cfa0*/  @!P1 BRA `(.L_x_215) ;  /* 0x0000000000049947 */ /* 0x000ff00003800000 */
[----:B------:R1:W5:Y:S02]  /*cfb0*/  LDG.E.LTC128B R54, desc[UR18][R2.64+0x20] ;  /* 0x0000201202367981 */ /* 0x000364000c1e1920 */
.L_x_215:
[----:B------:R-:W-:Y:S05]  /*cfc0*/  BSYNC B1 ;  /* 0x0000000000017941 */ /* 0x000fea0003800000 */
.L_x_214:
[----:B------:R-:W1:Y:S01]  /*cfd0*/  LDL.LU R0, [R1+0x80] ;  /* 0x0000800001007983 */ /* 0x000e620000300800 */
[----:B-----5:R-:W-:-:S04]  /*cfe0*/  FMUL R54, R54, UR20 ;  /* 0x0000001436367c20 */ /* 0x020fc80008400000 */
[----:B-1----:R-:W-:Y:S01]  /*cff0*/  FFMA R3, R0, UR21, R54 ;  /* 0x0000001500037c23 */ /* 0x002fe20008000036 */
[----:B------:R-:W-:Y:S06]  /*d000*/  @!P1 BRA `(.L_x_216) ;  /* 0x0000002400c09947 */ /* 0x000fec0003800000 */
[----:B------:R1:W-:Y:S01]  /*d010*/  STG.E desc[UR18][R52.64+0x20], R3 ;  /* 0x0000200334007986 */ /* 0x0003e2000c101912 */
[----:B------:R-:W-:Y:S05]  /*d020*/  BRA `(.L_x_216) ;  /* 0x0000002400b87947 */ /* 0x000fea0003800000 */
.L_x_25:
[----:B------:R-:W-:Y:S01]  /*d030*/  ISETP.GT.AND P0, PT, R45, 0x1, PT ;  /* 0x000000012d00780c */ /* 0x000fe20003f04270 */
[----:B------:R-:W-:Y:S01]  /*d040*/  ULDC.64 UR6, c[0x0][0x6c0] ;  /* 0x0001b00000067ab9 */ /* 0x000fe20000000a00 */
[----:B------:R-:W-:Y:S01]  /*d050*/  ISETP.GT.AND P1, PT, R44, 0x8, P1 ;  /* 0x000000082c00780c */ /* 0x000fe20000f24270 */
[----:B-----5:R-:W-:Y:S01]  /*d060*/  FMUL R35, R2, UR21 ;  /* 0x0000001502237c20 */ /* 0x020fe20008400000 */
[----:B------:R-:W-:Y:S01]  /*d070*/  LEA R24, P5, R36, UR6, 0x2 ;  /* 0x0000000624187c11 */ /* 0x000fe2000f8a10ff */
[----:B------:R-:W-:Y:S01]  /*d080*/  FMUL R37, R3, UR21 ;  /* 0x0000001503257c20 */ /* 0x000fe20008400000 */
[----:B------:R-:W-:Y:S01]  /*d090*/  ISETP.GT.AND P4, PT, R44, RZ, P0 ;  /* 0x000000ff2c00720c */ /* 0x000fe20000784270 */
[----:B------:R-:W-:Y:S01]  /*d0a0*/  FMUL R39, R4, UR21 ;  /* 0x0000001504277c20 */ /* 0x000fe20008400000 */
[----:B------:R-:W-:Y:S01]  /*d0b0*/  LEA.HI.X R25, R36, UR7, R43, 0x2, P5 ;  /* 0x0000000724197c11 */ /* 0x000fe2000a8f142b */
[----:B------:R-:W-:Y:S01]  /*d0c0*/  FMUL R41, R5, UR21 ;  /* 0x0000001505297c20 */ /* 0x000fe20008400000 */
[----:B------:R-:W-:Y:S01]  /*d0d0*/  LEA R26, P5, R32, R24, 0x2 ;  /* 0x00000018201a7211 */ /* 0x000fe200078a10ff */
[----:B------:R-:W-:Y:S01]  /*d0e0*/  FMUL R43, R6, UR21 ;  /* 0x00000015062b7c20 */ /* 0x000fe20008400000 */
[----:B------:R-:W-:Y:S01]  /*d0f0*/  ISETP.GT.AND P0, PT, R44, 0x8, P0 ;  /* 0x000000082c00780c */ /* 0x000fe20000704270 */
[----:B------:R0:W-:Y:S01]  /*d100*/  @P2 STG.E desc[UR18][R24.64], R35 ;  /* 0x0000002318002986 */ /* 0x0001e2000c101912 */
[C-C-:B------:R-:W-:Y:S01]  /*d110*/  LEA.HI.X R27, R32.reuse, R25, R33.reuse, 0x2, P5 ;  /* 0x00000019201b7211 */ /* 0x140fe200028f1421 */
[----:B------:R-:W-:Y:S01]  /*d120*/  FMUL R9, R9, UR21 ;  /* 0x0000001509097c20 */ /* 0x000fe20008400000 */
[C---:B------:R-:W-:Y:S01]  /*d130*/  SHF.L.U32 R29, R32.reuse, 0x5, RZ ;  /* 0x00000005201d7819 */ /* 0x040fe200000006ff */
[----:B------:R-:W-:Y:S01]  /*d140*/  FMUL R11, R11, UR21 ;  /* 0x000000150b0b7c20 */ /* 0x000fe20008400000 */
[----:B------:R-:W-:Y:S01]  /*d150*/  SHF.L.U64.HI R31, R32, 0x5, R33 ;  /* 0x00000005201f7819 */ /* 0x000fe20000010221 */
[----:B------:R1:W-:Y:S01]  /*d160*/  @P4 STG.E desc[UR18][R26.64], R37 ;  /* 0x000000251a004986 */ /* 0x0003e2000c101912 */
[----:B------:R-:W-:Y:S01]  /*d170*/  IADD3 R2, P2, R29, R26, RZ ;  /* 0x0000001a1d027210 */ /* 0x000fe20007f5e0ff */
[----:B------:R-:W-:-:S02]  /*d180*/  IMAD R33, R33, 0x1c, RZ ;  /* 0x0000001c21217824 */ /* 0x000fc400078e02ff */
[----:B------:R-:W-:Y:S01]  /*d190*/  FMUL R13, R13, UR21 ;  /* 0x000000150d0d7c20 */ /* 0x000fe20008400000 */
[----:B------:R2:W-:Y:S01]  /*d1a0*/  @P1 STG.E desc[UR18][R24.64+0x20], R39 ;  /* 0x0000202718001986 */ /* 0x0005e2000c101912 */
[----:B------:R-:W-:Y:S01]  /*d1b0*/  ISETP.GT.AND P1, PT, R45, 0x8, PT ;  /* 0x000000082d00780c */ /* 0x000fe20003f24270 */
[----:B------:R-:W-:Y:S01]  /*d1c0*/  IMAD.X R3, R31, 0x1, R27, P2 ;  /* 0x000000011f037824 */ /* 0x000fe200010e061b */
[C---:B------:R-:W-:Y:S01]  /*d1d0*/  ISETP.GT.AND P2, PT, R45.reuse, 0x10, PT ;  /* 0x000000102d00780c */ /* 0x040fe20003f44270 */
[----:B------:R3:W-:Y:S01]  /*d1e0*/  @P0 STG.E desc[UR18][R26.64+0x20], R41 ;  /* 0x000020291a000986 */ /* 0x0007e2000c101912 */
[----:B------:R-:W-:Y:S01]  /*d1f0*/  ISETP.GT.AND P0, PT, R45, 0x9, PT ;  /* 0x000000092d00780c */ /* 0x000fe20003f04270 */
[----:B0-----:R-:W-:Y:S01]  /*d200*/  FMUL R35, R8, UR21 ;  /* 0x0000001508237c20 */ /* 0x001fe20008400000 */
[----:B------:R-:W-:Y:S01]  /*d210*/  ISETP.GT.AND P4, PT, R44, RZ, P1 ;  /* 0x000000ff2c00720c */ /* 0x000fe20000f84270 */
[----:B------:R-:W-:Y:S01]  /*d220*/  IMAD.WIDE.U32 R4, R32, 0x1c, R2 ;  /* 0x0000001c20047825 */ /* 0x000fe200078e0002 */
[----:B------:R-:W-:-:S03]  /*d230*/  ISETP.GT.AND P5, PT, R44, RZ, P0 ;  /* 0x000000ff2c00720c */ /* 0x000fc600007a4270 */
[----:B-1----:R-:W-:Y:S01]  /*d240*/  FMUL R37, R10, UR21 ;  /* 0x000000150a257c20 */ /* 0x002fe20008400000 */
[C---:B------:R-:W-:Y:S01]  /*d250*/  ISETP.GT.AND P1, PT, R44.reuse, 0x8, P1 ;  /* 0x000000082c00780c */ /* 0x040fe20000f24270 */
[----:B--2---:R-:W-:Y:S01]  /*d260*/  FMUL R25, R7, UR21 ;  /* 0x0000001507197c20 */ /* 0x004fe20008400000 */
[C---:B------:R-:W-:Y:S01]  /*d270*/  ISETP.GT.AND P0, PT, R44.reuse, 0x8, P0 ;  /* 0x000000082c00780c */ /* 0x040fe20000704270 */
[----:B------:R-:W-:Y:S01]  /*d280*/  IMAD.IADD R5, R33, 0x1, R5 ;  /* 0x0000000121057824 */ /* 0x000fe200078e0205 */
[----:B------:R-:W-:Y:S01]  /*d290*/  ISETP.GT.AND P6, PT, R44, RZ, P2 ;  /* 0x000000ff2c00720c */ /* 0x000fe200017c4270 */
[----:B---3--:R-:W-:Y:S01]  /*d2a0*/  IMAD.WIDE.U32 R26, R32, 0x1c, R26 ;  /* 0x0000001c201a7825 */ /* 0x008fe200078e001a */
[----:B------:R-:W-:-:S03]  /*d2b0*/  ISETP.GT.AND P2, PT, R44, 0x8, P2 ;  /* 0x000000082c00780c */ /* 0x000fc60001744270 */
[----:B------:R-:W-:Y:S01]  /*d2c0*/  FMUL R15, R15, UR21 ;  /* 0x000000150f0f7c20 */ /* 0x000fe20008400000 */
[----:B------:R-:W-:-:S05]  /*d2d0*/  IMAD.IADD R27, R33, 0x1, R27 ;  /* 0x00000001211b7824 */ /* 0x000fca00078e021b */
[----:B------:R-:W-:Y:S01]  /*d2e0*/  @P4 STG.E desc[UR18][R26.64], R43 ;  /* 0x0000002b1a004986 */ /* 0x000fe2000c101912 */
[----:B------:R-:W-:-:S03]  /*d2f0*/  ISETP.GT.AND P4, PT, R45, 0x11, PT ;  /* 0x000000112d00780c */ /* 0x000fc60003f84270 */
[----:B------:R0:W-:Y:S01]  /*d300*/  @P5 STG.E desc[UR18][R2.64], R25 ;  /* 0x0000001902005986 */ /* 0x0001e2000c101912 */
[C---:B------:R-:W-:Y:S02]  /*d310*/  ISETP.GT.AND P5, PT, R44.reuse, RZ, P4 ;  /* 0x000000ff2c00720c */ /* 0x040fe400027a4270 */
[----:B------:R-:W-:Y:S01]  /*d320*/  ISETP.GT.AND P4, PT, R44, 0x8, P4 ;  /* 0x000000082c00780c */ /* 0x000fe20002784270 */
[----:B------:R-:W-:Y:S01]  /*d330*/  @P1 STG.E desc[UR18][R26.64+0x20], R35 ;  /* 0x000020231a001986 */ /* 0x000fe2000c101912 */
[----:B------:R-:W-:-:S03]  /*d340*/  IADD3 R6, P1, R29, R2, RZ ;  /* 0x000000021d067210 */ /* 0x000fc60007f3e0ff */
[----:B------:R1:W-:Y:S01]  /*d350*/  @P0 STG.E desc[UR18][R2.64+0x20], R9 ;  /* 0x0000200902000986 */ /* 0x0003e2000c101912 */
[----:B------:R-:W-:Y:S01]  /*d360*/  ISETP.GT.AND P0, PT, R45, 0x18, PT ;  /* 0x000000182d00780c */ /* 0x000fe20003f04270 */
[----:B------:R-:W-:Y:S01]  /*d370*/  IMAD.X R7, R31, 0x1, R3, P1 ;  /* 0x000000011f077824 */ /* 0x000fe200008e0603 */
[----:B------:R-:W-:Y:S01]  /*d380*/  ISETP.GT.AND P1, PT, R45, 0x19, PT ;  /* 0x000000192d00780c */ /* 0x000fe20003f24270 */
[----:B0-----:R-:W-:Y:S01]  /*d390*/  FMUL R25, R12, UR21 ;  /* 0x000000150c197c20 */ /* 0x001fe20008400000 */
[----:B------:R-:W-:Y:S01]  /*d3a0*/  @P6 STG.E desc[UR18][R4.64], R37 ;  /* 0x0000002504006986 */ /* 0x000fe2000c101912 */
[C---:B------:R-:W-:Y:S02]  /*d3b0*/  ISETP.GT.AND P6, PT, R44.reuse, RZ, P0 ;  /* 0x000000ff2c00720c */ /* 0x040fe400007c4270 */
[C---:B------:R-:W-:Y:S01]  /*d3c0*/  ISETP.GT.AND P0, PT, R44.reuse, 0x8, P0 ;  /* 0x000000082c00780c */ /* 0x040fe20000704270 */
[----:B------:R-:W-:Y:S01]  /*d3d0*/  @P5 STG.E desc[UR18][R6.64], R11 ;  /* 0x0000000b06005986 */ /* 0x000fe2000c101912 */
[----:B------:R-:W-:Y:S01]  /*d3e0*/  ISETP.GT.AND P5, PT, R44, RZ, P1 ;  /* 0x000000ff2c00720c */ /* 0x000fe20000fa4270 */
[----:B-1----:R-:W-:-:S02]  /*d3f0*/  IMAD.WIDE.U32 R2, R32, 0x1c, R6 ;  /* 0x0000001c20027825 */ /* 0x002fc400078e0006 */
[----:B------:R0:W-:Y:S02]  /*d400*/  @P2 STG.E desc[UR18][R4.64+0x20], R25 ;  /* 0x0000201904002986 */ /* 0x0001e4000c101912 */
[----:B------:R-:W-:Y:S01]  /*d410*/  FMUL R9, R14, UR21 ;  /* 0x000000150e097c20 */ /* 0x000fe20008400000 */
[----:B------:R-:W-:Y:S01]  /*d420*/  ISETP.GT.AND P1, PT, R44, 0x8, P1 ;  /* 0x000000082c00780c */ /* 0x000fe20000f24270 */
[----:B------:R-:W-:Y:S01]  /*d430*/  IMAD.IADD R3, R33, 0x1, R3 ;  /* 0x0000000121037824 */ /* 0x000fe200078e0203 */
[----:B------:R1:W-:Y:S01]  /*d440*/  @P4 STG.E desc[UR18][R6.64+0x20], R13 ;  /* 0x0000200d06004986 */ /* 0x0003e2000c101912 */
[----:B------:R-:W-:-:S03]  /*d450*/  ISETP.GT.AND P4, PT, R45, 0x21, PT ;  /* 0x000000212d00780c */ /* 0x000fc60003f84270 */
[----:B------:R-:W-:Y:S01]  /*d460*/  @P6 STG.E desc[UR18][R2.64], R9 ;  /* 0x0000000902006986 */ /* 0x000fe2000c101912 */
[----:B0-----:R-:W-:-:S04]  /*d470*/  IADD3 R4, P2, R29, R6, RZ ;  /* 0x000000061d047210 */ /* 0x001fc80007f5e0ff */
[----:B-1----:R-:W-:Y:S01]  /*d480*/  IADD3 R6, P6, R29, R4, RZ ;  /* 0x000000041d067210 */ /* 0x002fe20007fde0ff */
[----:B------:R-:W-:Y:S01]  /*d490*/  IMAD.X R5, R31, 0x1, R7, P2 ;  /* 0x000000011f057824 */ /* 0x000fe200010e0607 */
[----:B------:R-:W-:Y:S01]  /*d4a0*/  ISETP.GT.AND P2, PT, R45, 0x20, PT ;  /* 0x000000202d00780c */ /* 0x000fe20003f44270 */
[----:B------:R-:W-:Y:S01]  /*d4b0*/  FMUL R13, R16, UR21 ;  /* 0x00000015100d7c20 */ /* 0x000fe20008400000 */
[----:B------:R-:W-:Y:S02]  /*d4c0*/  IMAD.WIDE.U32 R10, R32, 0x1c, R4 ;  /* 0x0000001c200a7825 */ /* 0x000fe400078e0004 */
[----:B------:R0:W-:Y:S01]  /*d4d0*/  @P5 STG.E desc[UR18][R4.64], R15 ;  /* 0x0000000f04005986 */ /* 0x0001e2000c101912 */
[C---:B------:R-:W-:Y:S01]  /*d4e0*/  ISETP.GT.AND P5, PT, R44.reuse, RZ, P2 ;  /* 0x000000ff2c00720c */ /* 0x040fe200017a4270 */
[----:B------:R-:W-:Y:S01]  /*d4f0*/  IMAD.X R7, R31, 0x1, R5, P6 ;  /* 0x000000011f077824 */ /* 0x000fe200030e0605 */
[----:B------:R-:W-:Y:S01]  /*d500*/  ISETP.GT.AND P6, PT, R44, RZ, P4 ;  /* 0x000000ff2c00720c */ /* 0x000fe200027c4270 */
[----:B------:R-:W-:Y:S01]  /*d510*/  FMUL R17, R17, UR21 ;  /* 0x0000001511117c20 */ /* 0x000fe20008400000 */
[----:B------:R-:W-:Y:S01]  /*d520*/  IMAD.IADD R11, R33, 0x1, R11 ;  /* 0x00000001210b7824 */ /* 0x000fe200078e020b */
[----:B------:R1:W-:Y:S01]  /*d530*/  @P0 STG.E desc[UR18][R2.64+0x20], R13 ;  /* 0x0000200d02000986 */ /* 0x0003e2000c101912 */
[----:B------:R-:W-:Y:S01]  /*d540*/  FMUL R19, R19, UR21 ;  /* 0x0000001513137c20 */ /* 0x000fe20008400000 */
[----:B------:R-:W-:Y:S01]  /*d550*/  FMUL R25, R20, UR21 ;  /* 0x0000001514197c20 */ /* 0x000fe20008400000 */
[----:B------:R-:W-:Y:S01]  /*d560*/  FMUL R21, R21, UR21 ;  /* 0x0000001515157c20 */ /* 0x000fe20008400000 */
[----:B------:R-:W-:Y:S01]  /*d570*/  FMUL R23, R23, UR21 ;  /* 0x0000001517177c20 */ /* 0x000fe20008400000 */
[----:B0-----:R-:W-:Y:S01]  /*d580*/  FMUL R15, R18, UR21 ;  /* 0x00000015120f7c20 */ /* 0x001fe20008400000 */
[----:B------:R0:W-:Y:S01]  /*d590*/  @P1 STG.E desc[UR18][R4.64+0x20], R17 ;  /* 0x0000201104001986 */ /* 0x0001e2000c101912 */
[----:B------:R-:W-:Y:S01]  /*d5a0*/  ISETP.GT.AND P1, PT, R45, 0x28, PT ;  /* 0x000000282d00780c */ /* 0x000fe20003f24270 */
[----:B------:R-:W-:-:S02]  /*d5b0*/  IMAD.WIDE.U32 R8, R32, 0x1c, R6 ;  /* 0x0000001c20087825 */ /* 0x000fc400078e0006 */
[----:B------:R2:W-:Y:S01]  /*d5c0*/  @P5 STG.E desc[UR18][R10.64], R15 ;  /* 0x0000000f0a005986 */ /* 0x0005e2000c101912 */
[----:B-1----:R-:W-:Y:S02]  /*d5d0*/  IADD3 R2, P5, R29, R6, RZ ;  /* 0x000000061d027210 */ /* 0x002fe40007fbe0ff */
[C---:B------:R-:W-:Y:S01]  /*d5e0*/  ISETP.GT.AND P2, PT, R44.reuse, 0x8, P2 ;  /* 0x000000082c00780c */ /* 0x040fe20001744270 */
[----:B------:R-:W-:Y:S01]  /*d5f0*/  FMUL R153, R153, UR21 ;  /* 0x0000001599997c20 */ /* 0x000fe20008400000 */
[----:B------:R-:W-:Y:S01]  /*d600*/  ISETP.GT.AND P0, PT, R45, 0x29, PT ;  /* 0x000000292d00780c */ /* 0x000fe20003f04270 */
[----:B------:R-:W-:Y:S01]  /*d610*/  @P6 STG.E desc[UR18][R6.64], R19 ;  /* 0x0000001306006986 */ /* 0x000fe2000c101912 */
[C---:B------:R-:W-:Y:S01]  /*d620*/  ISETP.GT.AND P4, PT, R44.reuse, 0x8, P4 ;  /* 0x000000082c00780c */ /* 0x040fe20002784270 */
[----:B------:R-:W-:Y:S01]  /*d630*/  IMAD.X R3, R31, 0x1, R7, P5 ;  /* 0x000000011f037824 */ /* 0x000fe200028e0607 */
[C---:B------:R-:W-:Y:S01]  /*d640*/  ISETP.GT.AND P6, PT, R44.reuse, RZ, P1 ;  /* 0x000000ff2c00720c */ /* 0x040fe20000fc4270 */
[----:B------:R-:W-:Y:S01]  /*d650*/  FMUL R155, R155, UR21 ;  /* 0x000000159b9b7c20 */ /* 0x000fe20008400000 */
[C---:B------:R-:W-:Y:S01]  /*d660*/  ISETP.GT.AND P5, PT, R44.reuse, RZ, P0 ;  /* 0x000000ff2c00720c */ /* 0x040fe200007a4270 */
[----:B------:R-:W-:Y:S01]  /*d670*/  FMUL R157, R157, UR21 ;  /* 0x000000159d9d7c20 */ /* 0x000fe20008400000 */
[----:B------:R-:W-:Y:S01]  /*d680*/  ISETP.GT.AND P1, PT, R44, 0x8, P1 ;  /* 0x000000082c00780c */ /* 0x000fe20000f24270 */
[----:B------:R-:W-:Y:S01]  /*d690*/  FMUL R13, R22, UR21 ;  /* 0x00000015160d7c20 */ /* 0x000fe20008400000 */
[----:B------:R-:W-:Y:S01]  /*d6a0*/  IADD3 R9, R33, R9, RZ ;  /* 0x0000000921097210 */ /* 0x000fe20007ffe0ff */
[----:B------:R1:W-:Y:S01]  /*d6b0*/  @P2 STG.E desc[UR18][R10.64+0x20], R25 ;  /* 0x000020190a002986 */ /* 0x0003e2000c101912 */
[----:B------:R-:W-:-:S03]  /*d6c0*/  ISETP.GT.AND P2, PT, R45, 0x30, PT ;  /* 0x000000302d00780c */ /* 0x000fc60003f44270 */
[----:B------:R-:W-:Y:S01]  /*d6d0*/  @P4 STG.E desc[UR18][R6.64+0x20], R21 ;  /* 0x0000201506004986 */ /* 0x000fe2000c101912 */
[----:B------:R-:W-:-:S03]  /*d6e0*/  ISETP.GT.AND P0, PT, R44, 0x8, P0 ;  /* 0x000000082c00780c */ /* 0x000fc60000704270 */
[----:B------:R3:W-:Y:S01]  /*d6f0*/  @P6 STG.E desc[UR18][R8.64], R13 ;  /* 0x0000000d08006986 */ /* 0x0007e2000c101912 */
[----:B------:R-:W-:-:S03]  /*d700*/  ISETP.GT.AND P4, PT, R44, RZ, P2 ;  /* 0x000000ff2c00720c */ /* 0x000fc60001784270 */
[----:B------:R-:W-:Y:S01]  /*d710*/  @P5 STG.E desc[UR18][R2.64], R23 ;  /* 0x0000001702005986 */ /* 0x000fe2000c101912 */
[----:B------:R-:W-:Y:S01]  /*d720*/  ISETP.GT.AND P5, PT, R45, 0x31, PT ;  /* 0x000000312d00780c */ /* 0x000fe20003fa4270 */
[----:B0-----:R-:W-:Y:S02]  /*d730*/  IMAD.WIDE.U32 R4, R32, 0x1c, R2 ;  /* 0x0000001c20047825 */ /* 0x001fe400078e0002 */
[----:B------:R-:W-:Y:S01]  /*d740*/  @P1 STG.E desc[UR18][R8.64+0x20], R153 ;  /* 0x0000209908001986 */ /* 0x000fe2000c101912 */
[----:B------:R-:W-:Y:S01]  /*d750*/  ISETP.GT.AND P1, PT, R44, RZ, P5 ;  /* 0x000000ff2c00720c */ /* 0x000fe20002f24270 */
[----:B--2---:R-:W-:Y:S01]  /*d760*/  FMUL R15, R154, UR21 ;  /* 0x000000159a0f7c20 */ /* 0x004fe20008400000 */
[----:B-1----:R-:W-:Y:S01]  /*d770*/  IADD3 R10, P6, R29, R2, RZ ;  /* 0x000000021d0a7210 */ /* 0x002fe20007fde0ff */
[----:B------:R-:W-:Y:S01]  /*d780*/  IMAD.IADD R5, R33, 0x1, R5 ;  /* 0x0000000121057824 */ /* 0x000fe200078e0205 */
[----:B------:R-:W-:Y:S01]  /*d790*/  ISETP.GT.AND P2, PT, R44, 0x8, P2 ;  /* 0x000000082c00780c */ /* 0x000fe20001744270 */
[----:B---3--:R-:W-:Y:S01]  /*d7a0*/  FMUL R13, R156, UR21 ;  /* 0x000000159c0d7c20 */ /* 0x008fe20008400000 */
[----:B------:R0:W-:Y:S01]  /*d7b0*/  @P0 STG.E desc[UR18][R2.64+0x20], R15 ;  /* 0x0000200f02000986 */ /* 0x0001e2000c101912 */
[----:B------:R-:W-:Y:S01]  /*d7c0*/  IMAD.X R11, R31, 0x1, R3, P6 ;  /* 0x000000011f0b7824 */ /* 0x000fe200030e0603 */
[----:B------:R-:W-:-:S02]  /*d7d0*/  ISETP.GT.AND P0, PT, R45, 0x38, PT ;  /* 0x000000382d00780c */ /* 0x000fc40003f04270 */
[----:B------:R-:W-:Y:S01]  /*d7e0*/  @P4 STG.E desc[UR18][R4.64], R155 ;  /* 0x0000009b04004986 */ /* 0x000fe2000c101912 */
[----:B------:R-:W-:Y:S02]  /*d7f0*/  ISETP.GT.AND P4, PT, R45, 0x39, PT ;  /* 0x000000392d00780c */ /* 0x000fe40003f84270 */
[C---:B------:R-:W-:Y:S01]  /*d800*/  ISETP.GT.AND P5, PT, R44.reuse, 0x8, P5 ;  /* 0x000000082c00780c */ /* 0x040fe20002fa4270 */
[----:B------:R-:W-:Y:S01]  /*d810*/  @P1 STG.E desc[UR18][R10.64], R13 ;  /* 0x0000000d0a001986 */ /* 0x000fe2000c101912 */
[C---:B------:R-:W-:Y:S02]  /*d820*/  ISETP.GT.AND P6, PT, R44.reuse, RZ, P0 ;  /* 0x000000ff2c00720c */ /* 0x040fe400007c4270 */
[----:B------:R-:W-:Y:S01]  /*d830*/  ISETP.GT.AND P1, PT, R44, RZ, P4 ;  /* 0x000000ff2c00720c */ /* 0x000fe20002724270 */
[----:B------:R-:W-:Y:S01]  /*d840*/  @P2 STG.E desc[UR18][R4.64+0x20], R157 ;  /* 0x0000209d04002986 */ /* 0x000fe2000c101912 */
[----:B------:R-:W-:Y:S01]  /*d850*/  IMAD.WIDE.U32 R6, R32, 0x1c, R10 ;  /* 0x0000001c20067825 */ /* 0x000fe200078e000a */
[----:B0-----:R-:W-:-:S03]  /*d860*/  IADD3 R2, P2, R29, R10, RZ ;  /* 0x0000000a1d027210 */ /* 0x001fc60007f5e0ff */
[----:B------:R-:W-:Y:S01]  /*d870*/  FMUL R15, R158, UR21 ;  /* 0x000000159e0f7c20 */ /* 0x000fe20008400000 */
[----:B------:R-:W2:Y:S01]  /*d880*/  LDL.LU R16, [R1+0x20] ;  /* 0x0000200001107983 */ /* 0x000ea20000300800 */
[----:B------:R-:W-:Y:S02]  /*d890*/  IMAD.IADD R7, R33, 0x1, R7 ;  /* 0x0000000121077824 */ /* 0x000fe400078e0207 */
[----:B------:R-:W-:Y:S01]  /*d8a0*/  FMUL R159, R159, UR21 ;  /* 0x000000159f9f7c20 */ /* 0x000fe20008400000 */
[----:B------:R-:W-:Y:S01]  /*d8b0*/  IMAD.X R3, R31, 0x1, R11, P2 ;  /* 0x000000011f037824 */ /* 0x000fe200010e060b */
[----:B------:R-:W3:Y:S01]  /*d8c0*/  LDL.LU R18, [R1+0x1c] ;  /* 0x00001c0001127983 */ /* 0x000ee20000300800 */
[----:B------:R-:W-:-:S03]  /*d8d0*/  FMUL R17, R160, UR21 ;  /* 0x00000015a0117c20 */ /* 0x000fc60008400000 */
[----:B------:R-:W4:Y:S04]  /*d8e0*/  LDL.LU R20, [R1+0x14] ;  /* 0x0000140001147983 */ /* 0x000f280000300800 */
[----:B------:R-:W2:Y:S01]  /*d8f0*/  LDL.LU R22, [R1+0xc] ;  /* 0x00000c0001167983 */ /* 0x000ea20000300800 */
[----:B------:R-:W-:-:S03]  /*d900*/  ISETP.GT.AND P2, PT, R45, 0x40, PT ;  /* 0x000000402d00780c */ /* 0x000fc60003f44270 */
[----:B------:R0:W-:Y:S01]  /*d910*/  @P5 STG.E desc[UR18][R10.64+0x20], R15 ;  /* 0x0000200f0a005986 */ /* 0x0001e2000c101912 */
[----:B------:R-:W-:-:S03]  /*d920*/  IADD3 R8, P5, R29, R2, RZ ;  /* 0x000000021d087210 */ /* 0x000fc60007fbe0ff */
[----:B------:R-:W-:Y:S01]  /*d930*/  @P6 STG.E desc[UR18][R6.64], R159 ;  /* 0x0000009f06006986 */ /* 0x000fe2000c101912 */
[----:B------:R-:W-:-:S03]  /*d940*/  ISETP.GT.AND P0, PT, R44, 0x8, P0 ;  /* 0x000000082c00780c */ /* 0x000fc60000704270 */
[----:B------:R1:W-:Y:S01]  /*d950*/  @P1 STG.E desc[UR18][R2.64], R17 ;  /* 0x0000001102001986 */ /* 0x0003e2000c101912 */
[----:B------:R-:W-:Y:S01]  /*d960*/  ISETP.GT.AND P1, PT, R45, 0x41, PT ;  /* 0x000000412d00780c */ /* 0x000fe20003f24270 */
[--C-:B------:R-:W-:Y:S01]  /*d970*/  IMAD.X R9, R31, 0x1, R3.reuse, P5 ;  /* 0x000000011f097824 */ /* 0x100fe200028e0603 */
[C---:B------:R-:W-:Y:S01]  /*d980*/  ISETP.GT.AND P4, PT, R44.reuse, 0x8, P4 ;  /* 0x000000082c00780c */ /* 0x040fe20002784270 */
[----:B------:R-:W-:Y:S01]  /*d990*/  FMUL R161, R161, UR21 ;  /* 0x00000015a1a17c20 */ /* 0x000fe20008400000 */
[C---:B------:R-:W-:Y:S01]  /*d9a0*/  ISETP.GT.AND P6, PT, R44.reuse, RZ, P2 ;  /* 0x000000ff2c00720c */ /* 0x040fe200017c4270 */
[----:B------:R-:W-:Y:S01]  /*d9b0*/  FMUL R163, R163, UR21 ;  /* 0x00000015a3a37c20 */ /* 0x000fe20008400000 */
[C---:B------:R-:W-:Y:S01]  /*d9c0*/  ISETP.GT.AND P5, PT, R44.reuse, RZ, P1 ;  /* 0x000000ff2c00720c */ /* 0x040fe20000fa4270 */
[----:B------:R-:W-:Y:S01]  /*d9d0*/  FMUL R165, R165, UR21 ;  /* 0x00000015a5a57c20 */ /* 0x000fe20008400000 */
[----:B------:R-:W-:Y:S01]  /*d9e0*/  ISETP.GT.AND P2, PT, R44, 0x8, P2 ;  /* 0x000000082c00780c */ /* 0x000fe20001744270 */
[----:B0-----:R-:W-:-:S04]  /*d9f0*/  IMAD.WIDE.U32 R10, R32, 0x1c, R2 ;  /* 0x0000001c200a7825 */ /* 0x001fc800078e0002 */
[----:B------:R-:W-:Y:S01]  /*da00*/  FMUL R15, R162, UR21 ;  /* 0x00000015a20f7c20 */ /* 0x000fe20008400000 */
[----:B-1----:R-:W-:Y:S01]  /*da10*/  FMUL R17, R164, UR21 ;  /* 0x00000015a4117c20 */ /* 0x002fe20008400000 */
[----:B------:R-:W-:Y:S01]  /*da20*/  FMUL R167, R167, UR21 ;  /* 0x00000015a7a77c20 */ /* 0x000fe20008400000 */
[----:B------:R-:W-:Y:S01]  /*da30*/  IMAD.IADD R11, R33, 0x1, R11 ;  /* 0x00000001210b7824 */ /* 0x000fe200078e020b */
[----:B------:R0:W-:Y:S01]  /*da40*/  @P0 STG.E desc[UR18][R6.64+0x20], R161 ;  /* 0x000020a106000986 */ /* 0x0001e2000c101912 */
[----:B------:R-:W-:-:S03]  /*da50*/  ISETP.GT.AND P0, PT, R45, 0x48, PT ;  /* 0x000000482d00780c */ /* 0x000fc60003f04270 */
[----:B------:R1:W-:Y:S01]  /*da60*/  @P4 STG.E desc[UR18][R2.64+0x20], R15 ;  /* 0x0000200f02004986 */ /* 0x0003e2000c101912 */
[----:B------:R-:W-:-:S03]  /*da70*/  ISETP.GT.AND P1, PT, R44, 0x8, P1 ;  /* 0x000000082c00780c */ /* 0x000fc60000f24270 */
[----:B------:R-:W-:Y:S01]  /*da80*/  @P6 STG.E desc[UR18][R10.64], R163 ;  /* 0x000000a30a006986 */ /* 0x000fe2000c101912 */
[----:B------:R-:W-:-:S03]  /*da90*/  ISETP.GT.AND P4, PT, R44, RZ, P0 ;  /* 0x000000ff2c00720c */ /* 0x000fc60000784270 */
[----:B------:R-:W-:Y:S04]  /*daa0*/  @P5 STG.E desc[UR18][R8.64], R17 ;  /* 0x0000001108005986 */ /* 0x000fe8000c101912 */
[----:B------:R1:W-:Y:S01]  /*dab0*/  @P2 STG.E desc[UR18][R10.64+0x20], R165 ;  /* 0x000020a50a002986 */ /* 0x0003e2000c101912 */
[----:B------:R-:W-:Y:S01]  /*dac0*/  ISETP.GT.AND P2, PT, R45, 0x49, PT ;  /* 0x000000492d00780c */ /* 0x000fe20003f44270 */
[----:B------:R-:W-:-:S04]  /*dad0*/  IMAD.WIDE.U32 R4, R32, 0x1c, R8 ;  /* 0x0000001c20047825 */ /* 0x000fc800078e0008 */
[----:B0-----:R-:W-:Y:S01]  /*dae0*/  FMUL R7, R166, UR21 ;  /* 0x00000015a6077c20 */ /* 0x001fe20008400000 */
[----:B------:R-:W-:Y:S01]  /*daf0*/  FMUL R169, R169, UR21 ;  /* 0x00000015a9a97c20 */ /* 0x000fe20008400000 */
[C---:B------:R-:W-:Y:S01]  /*db00*/  ISETP.GT.AND P5, PT, R44.reuse, RZ, P2 ;  /* 0x000000ff2c00720c */ /* 0x040fe200017a4270 */
[----:B------:R-:W-:Y:S01]  /*db10*/  IMAD.IADD R5, R33, 0x1, R5 ;  /* 0x0000000121057824 */ /* 0x000fe200078e0205 */
[----:B------:R-:W-:Y:S01]  /*db20*/  IADD3 R12, P6, R29, R8, RZ ;  /* 0x000000081d0c7210 */ /* 0x000fe20007fde0ff */
[----:B------:R-:W-:Y:S01]  /*db30*/  FMUL R171, R171, UR21 ;  /* 0x00000015abab7c20 */ /* 0x000fe20008400000 */
[----:B------:R-:W-:Y:S01]  /*db40*/  ISETP.GT.AND P0, PT, R44, 0x8, P0 ;  /* 0x000000082c00780c */ /* 0x000fe20000704270 */
[----:B------:R0:W-:Y:S01]  /*db50*/  @P1 STG.E desc[UR18][R8.64+0x20], R7 ;  /* 0x0000200708001986 */ /* 0x0001e2000c101912 */
[----:B------:R-:W-:Y:S01]  /*db60*/  IADD3.X R13, R31, R9, RZ, P6, !PT ;  /* 0x000000091f0d7210 */ /* 0x000fe200037fe4ff */
[----:B-1----:R-:W-:Y:S02]  /*db70*/  FMUL R15, R168, UR21 ;  /* 0x00000015a80f7c20 */ /* 0x002fe40008400000 */
[----:B------:R-:W-:Y:S01]  /*db80*/  @P4 STG.E desc[UR18][R4.64], R167 ;  /* 0x000000a704004986 */ /* 0x000fe2000c101912 */
[----:B------:R-:W-:-:S02]  /*db90*/  ISETP.GT.AND P4, PT, R45, 0x50, PT ;  /* 0x000000502d00780c */ /* 0x000fc40003f84270 */
[----:B------:R-:W-:Y:S01]  /*dba0*/  ISETP.GT.AND P1, PT, R45, 0x51, PT ;  /* 0x000000512d00780c */ /* 0x000fe20003f24270 */
[----:B------:R-:W-:Y:S01]  /*dbb0*/  IMAD.WIDE.U32 R2, R32, 0x1c, R12 ;  /* 0x0000001c20027825 */ /* 0x000fe200078e000c */
[C---:B------:R-:W-:Y:S01]  /*dbc0*/  ISETP.GT.AND P2, PT, R44.reuse, 0x8, P2 ;  /* 0x000000082c00780c */ /* 0x040fe20001744270 */
[----:B------:R1:W-:Y:S01]  /*dbd0*/  @P5 STG.E desc[UR18][R12.64], R15 ;  /* 0x0000000f0c005986 */ /* 0x0003e2000c101912 */
[C---:B------:R-:W-:Y:S02]  /*dbe0*/  ISETP.GT.AND P6, PT, R44.reuse, RZ, P4 ;  /* 0x000000ff2c00720c */ /* 0x040fe400027c4270 */
[C---:B------:R-:W-:Y:S01]  /*dbf0*/  ISETP.GT.AND P5, PT, R44.reuse, RZ, P1 ;  /* 0x000000ff2c00720c */ /* 0x040fe20000fa4270 */
[----:B------:R-:W-:Y:S01]  /*dc00*/  IMAD.MOV.U32 R10, RZ, RZ, R2 ;  /* 0x000000ffff0a7224 */ /* 0x000fe200078e0002 */
[----:B------:R-:W-:Y:S01]  /*dc10*/  ISETP.GT.AND P4, PT, R44, 0x8, P4 ;  /* 0x000000082c00780c */ /* 0x000fe20002784270 */
[----:B------:R1:W-:Y:S01]  /*dc20*/  @P0 STG.E desc[UR18][R4.64+0x20], R169 ;  /* 0x000020a904000986 */ /* 0x0003e2000c101912 */
[----:B------:R-:W-:Y:S01]  /*dc30*/  IADD3 R2, P0, R29, R12, RZ ;  /* 0x0000000c1d027210 */ /* 0x000fe20007f1e0ff */
[----:B0-----:R-:W-:Y:S01]  /*dc40*/  FMUL R9, R170, UR21 ;  /* 0x00000015aa097c20 */ /* 0x001fe20008400000 */
[----:B------:R-:W-:Y:S01]  /*dc50*/  ISETP.GT.AND P1, PT, R44, 0x8, P1 ;  /* 0x000000082c00780c */ /* 0x000fe20000f24270 */
[----:B------:R-:W-:-:S02]  /*dc60*/  IMAD.IADD R11, R33, 0x1, R3 ;  /* 0x00000001210b7824 */ /* 0x000fc400078e0203 */
[----:B------:R-:W-:Y:S01]  /*dc70*/  FMUL R17, R172, UR21 ;  /* 0x00000015ac117c20 */ /* 0x000fe20008400000 */
[----:B------:R-:W-:Y:S02]  /*dc80*/  IMAD.X R3, R31, 0x1, R13, P0 ;  /* 0x000000011f037824 */ /* 0x000fe400000e060d */
[----:B------:R-:W-:Y:S01]  /*dc90*/  FMUL R173, R173, UR21 ;  /* 0x00000015adad7c20 */ /* 0x000fe20008400000 */
[----:B------:R0:W-:Y:S01]  /*dca0*/  @P2 STG.E desc[UR18][R12.64+0x20], R9 ;  /* 0x000020090c002986 */ /* 0x0001e2000c101912 */
[----:B-1----:R-:W-:-:S03]  /*dcb0*/  FMUL R15, R174, UR21 ;  /* 0x00000015ae0f7c20 */ /* 0x002fc60008400000 */
[----:B------:R-:W-:Y:S04]  /*dcc0*/  @P6 STG.E desc[UR18][R10.64], R171 ;  /* 0x000000ab0a006986 */ /* 0x000fe8000c101912 */
[----:B------:R-:W-:Y:S01]  /*dcd0*/  @P5 STG.E desc[UR18][R2.64], R17 ;  /* 0x0000001102005986 */ /* 0x000fe2000c101912 */
[----:B------:R-:W-:-:S03]  /*dce0*/  IADD3 R6, P0, R29, R2, RZ ;  /* 0x000000021d067210 */ /* 0x000fc60007f1e0ff */
[----:B------:R1:W-:Y:S01]  /*dcf0*/  @P4 STG.E desc[UR18][R10.64+0x20], R173 ;  /* 0x000020ad0a004986 */ /* 0x0003e2000c101912 */
[C---:B------:R-:W-:Y:S02]  /*dd00*/  ISETP.GT.AND P4, PT, R45.reuse, 0x58, PT ;  /* 0x000000582d00780c */ /* 0x040fe40003f84270 */
[----:B------:R-:W-:Y:S01]  /*dd10*/  ISETP.GT.AND P2, PT, R45, 0x59, PT ;  /* 0x000000592d00780c */ /* 0x000fe20003f44270 */
[----:B------:R1:W-:Y:S01]  /*dd20*/  @P1 STG.E desc[UR18][R2.64+0x20], R15 ;  /* 0x0000200f02001986 */ /* 0x0003e2000c101912 */
[C---:B------:R-:W-:Y:S01]  /*dd30*/  ISETP.GT.AND P1, PT, R44.reuse, RZ, P4 ;  /* 0x000000ff2c00720c */ /* 0x040fe20002724270 */
[--C-:B------:R-:W-:Y:S01]  /*dd40*/  IMAD.X R7, R31, 0x1, R3.reuse, P0 ;  /* 0x000000011f077824 */ /* 0x100fe200000e0603 */
[----:B------:R-:W-:Y:S01]  /*dd50*/  ISETP.GT.AND P5, PT, R44, RZ, P2 ;  /* 0x000000ff2c00720c */ /* 0x000fe200017a4270 */
[----:B------:R-:W-:-:S04]  /*dd60*/  IMAD.WIDE.U32 R4, R32, 0x1c, R2 ;  /* 0x0000001c20047825 */ /* 0x000fc800078e0002 */
[----:B------:R-:W-:Y:S01]  /*dd70*/  FMUL R175, R175, UR21 ;  /* 0x00000015afaf7c20 */ /* 0x000fe20008400000 */
[----:B------:R-:W-:Y:S01]  /*dd80*/  ISETP.GT.AND P4, PT, R44, 0x8, P4 ;  /* 0x000000082c00780c */ /* 0x000fe20002784270 */
[----:B------:R-:W-:Y:S01]  /*dd90*/  FMUL R177, R177, UR21 ;  /* 0x00000015b1b17c20 */ /* 0x000fe20008400000 */
[----:B0-----:R-:W-:-:S04]  /*dda0*/  IMAD.WIDE.U32 R8, R32, 0x1c, R6 ;  /* 0x0000001c20087825 */ /* 0x001fc800078e0006 */
[----:B------:R-:W-:Y:S01]  /*ddb0*/  FMUL R179, R179, UR21 ;  /* 0x00000015b3b37c20 */ /* 0x000fe20008400000 */
[----:B------:R-:W-:Y:S01]  /*ddc0*/  FMUL R181, R181, UR21 ;  /* 0x00000015b5b57c20 */ /* 0x000fe20008400000 */
[----:B------:R-:W-:Y:S01]  /*ddd0*/  FMUL R183, R183, UR21 ;  /* 0x00000015b7b77c20 */ /* 0x000fe20008400000 */
[----:B------:R-:W-:Y:S02]  /*dde0*/  IMAD.IADD R5, R33, 0x1, R5 ;  /* 0x0000000121057824 */ /* 0x000fe400078e0205 */
[----:B------:R-:W-:Y:S01]  /*ddf0*/  FMUL R185, R185, UR21 ;  /* 0x00000015b9b97c20 */ /* 0x000fe20008400000 */
[----:B-1----:R-:W-:Y:S02]  /*de00*/  IMAD.IADD R11, R33, 0x1, R9 ;  /* 0x00000001210b7824 */ /* 0x002fe400078e0209 */
[----:B------:R-:W-:Y:S01]  /*de10*/  FMUL R9, R176, UR21 ;  /* 0x00000015b0097c20 */ /* 0x000fe20008400000 */
[----:B------:R-:W-:Y:S01]  /*de20*/  ISETP.GT.AND P0, PT, R45, 0x60, PT ;  /* 0x000000602d00780c */ /* 0x000fe20003f04270 */
[----:B------:R-:W-:Y:S01]  /*de30*/  @P1 STG.E desc[UR18][R4.64], R175 ;  /* 0x000000af04001986 */ /* 0x000fe2000c101912 */
[----:B------:R-:W-:-:S02]  /*de40*/  ISETP.GT.AND P2, PT, R44, 0x8, P2 ;  /* 0x000000082c00780c */ /* 0x000fc40001744270 */
[----:B------:R-:W-:Y:S01]  /*de50*/  ISETP.GT.AND P1, PT, R45, 0x61, PT ;  /* 0x000000612d00780c */ /* 0x000fe20003f24270 */
[----:B------:R0:W-:Y:S01]  /*de60*/  @P5 STG.E desc[UR18][R6.64], R9 ;  /* 0x0000000906005986 */ /* 0x0001e2000c101912 */
[C---:B------:R-:W-:Y:S02]  /*de70*/  ISETP.GT.AND P6, PT, R44.reuse, RZ, P0 ;  /* 0x000000ff2c00720c */ /* 0x040fe400007c4270 */
[----:B------:R-:W-:Y:S01]  /*de80*/  ISETP.GT.AND P5, PT, R44, RZ, P1 ;  /* 0x000000ff2c00720c */ /* 0x000fe20000fa4270 */
[----:B------:R-:W-:Y:S01]  /*de90*/  FMUL R13, R178, UR21 ;  /* 0x00000015b20d7c20 */ /* 0x000fe20008400000 */
[----:B------:R1:W-:Y:S01]  /*dea0*/  @P4 STG.E desc[UR18][R4.64+0x20], R177 ;  /* 0x000020b104004986 */ /* 0x0003e2000c101912 */
[----:B------:R-:W-:Y:S02]  /*deb0*/  ISETP.GT.AND P0, PT, R44, 0x8, P0 ;  /* 0x000000082c00780c */ /* 0x000fe40000704270 */
[----:B------:R-:W-:Y:S01]  /*dec0*/  IADD3 R2, P4, R29, R6, RZ ;  /* 0x000000061d027210 */ /* 0x000fe20007f9e0ff */
[----:B------:R-:W-:Y:S01]  /*ded0*/  IMAD.MOV.U32 R10, RZ, RZ, R8 ;  /* 0x000000ffff0a7224 */ /* 0x000fe200078e0008 */
[----:B------:R1:W-:Y:S01]  /*dee0*/  @P2 STG.E desc[UR18][R6.64+0x20], R13 ;  /* 0x0000200d06002986 */ /* 0x0003e2000c101912 */
[----:B------:R-:W-:Y:S01]  /*def0*/  ISETP.GT.AND P2, PT, R45, 0x68, PT ;  /* 0x000000682d00780c */ /* 0x000fe20003f44270 */
[----:B0-----:R-:W-:Y:S01]  /*df00*/  FMUL R9, R180, UR21 ;  /* 0x00000015b4097c20 */ /* 0x001fe20008400000 */
[----:B------:R-:W-:Y:S01]  /*df10*/  IADD3.X R3, R31, R7, RZ, P4, !PT ;  /* 0x000000071f037210 */ /* 0x000fe200027fe4ff */
[----:B------:R-:W-:Y:S01]  /*df20*/  FMUL R187, R187, UR21 ;  /* 0x00000015bbbb7c20 */ /* 0x000fe20008400000 */
[----:B------:R-:W-:Y:S01]  /*df30*/  ISETP.GT.AND P4, PT, R45, 0x69, PT ;  /* 0x000000692d00780c */ /* 0x000fe20003f84270 */
[----:B------:R-:W-:Y:S01]  /*df40*/  FMUL R189, R189, UR21 ;  /* 0x00000015bdbd7c20 */ /* 0x000fe20008400000 */
[C---:B------:R-:W-:Y:S01]  /*df50*/  ISETP.GT.AND P1, PT, R44.reuse, 0x8, P1 ;  /* 0x000000082c00780c */ /* 0x040fe20000f24270 */
[----:B------:R-:W-:Y:S01]  /*df60*/  @P6 STG.E desc[UR18][R10.64], R179 ;  /* 0x000000b30a006986 */ /* 0x000fe2000c101912 */
[----:B------:R-:W-:-:S03]  /*df70*/  ISETP.GT.AND P6, PT, R44, RZ, P2 ;  /* 0x000000ff2c00720c */ /* 0x000fc600017c4270 */
[----:B------:R0:W-:Y:S01]  /*df80*/  @P5 STG.E desc[UR18][R2.64], R9 ;  /* 0x0000000902005986 */ /* 0x0001e2000c101912 */
[----:B------:R-:W-:Y:S01]  /*df90*/  ISETP.GT.AND P5, PT, R44, RZ, P4 ;  /* 0x000000ff2c00720c */ /* 0x000fe200027a4270 */
[----:B-1----:R-:W-:Y:S02]  /*dfa0*/  IMAD.WIDE.U32 R4, R32, 0x1c, R2 ;  /* 0x0000001c20047825 */ /* 0x002fe400078e0002 */
[----:B------:R1:W-:Y:S01]  /*dfb0*/  @P0 STG.E desc[UR18][R10.64+0x20], R181 ;  /* 0x000020b50a000986 */ /* 0x0003e2000c101912 */
[----:B------:R-:W-:Y:S01]  /*dfc0*/  IADD3 R6, P0, R29, R2, RZ ;  /* 0x000000021d067210 */ /* 0x000fe20007f1e0ff */
[----:B------:R-:W-:Y:S01]  /*dfd0*/  FMUL R15, R182, UR21 ;  /* 0x00000015b60f7c20 */ /* 0x000fe20008400000 */
[----:B------:R-:W-:Y:S02]  /*dfe0*/  IMAD.IADD R13, R33, 0x1, R5 ;  /* 0x00000001210d7824 */ /* 0x000fe400078e0205 */
[----:B------:R-:W-:Y:S01]  /*dff0*/  FMUL R17, R184, UR21 ;  /* 0x00000015b8117c20 */ /* 0x000fe20008400000 */
[----:B------:R-:W-:-:S02]  /*e000*/  IMAD.MOV.U32 R12, RZ, RZ, R4 ;  /* 0x000000ffff0c7224 */ /* 0x000fc400078e0004 */
[----:B------:R-:W-:Y:S01]  /*e010*/  FMUL R191, R191, UR21 ;  /* 0x00000015bfbf7c20 */ /* 0x000fe20008400000 */
[----:B------:R-:W-:Y:S01]  /*e020*/  IMAD.X R7, R31, 0x1, R3, P0 ;  /* 0x000000011f077824 */ /* 0x000fe200000e0603 */
[----:B------:R1:W-:Y:S01]  /*e030*/  @P1 STG.E desc[UR18][R2.64+0x20], R15 ;  /* 0x0000200f02001986 */ /* 0x0003e2000c101912 */
[----:B------:R-:W-:Y:S02]  /*e040*/  ISETP.GT.AND P1, PT, R45, 0x70, PT ;  /* 0x000000702d00780c */ /* 0x000fe40003f24270 */
[C---:B------:R-:W-:Y:S01]  /*e050*/  ISETP.GT.AND P2, PT, R44.reuse, 0x8, P2 ;  /* 0x000000082c00780c */ /* 0x040fe20001744270 */
[----:B------:R-:W-:Y:S01]  /*e060*/  @P6 STG.E desc[UR18][R12.64], R183 ;  /* 0x000000b70c006986 */ /* 0x000fe2000c101912 */
[----:B------:R-:W-:Y:S02]  /*e070*/  IADD3 R8, P6, R29, R6, RZ ;  /* 0x000000061d087210 */ /* 0x000fe40007fde0ff */
[C---:B------:R-:W-:Y:S01]  /*e080*/  ISETP.GT.AND P4, PT, R44.reuse, 0x8, P4 ;  /* 0x000000082c00780c */ /* 0x040fe20002784270 */
[----:B------:R1:W-:Y:S01]  /*e090*/  @P5 STG.E desc[UR18][R6.64], R17 ;  /* 0x0000001106005986 */ /* 0x0003e2000c101912 */
[----:B------:R-:W-:Y:S01]  /*e0a0*/  ISETP.GT.AND P5, PT, R44, RZ, P1 ;  /* 0x000000ff2c00720c */ /* 0x000fe20000fa4270 */
[----:B------:R-:W-:Y:S01]  /*e0b0*/  IMAD.WIDE.U32 R4, R32, 0x1c, R6 ;  /* 0x0000001c20047825 */ /* 0x000fe200078e0006 */
[----:B------:R-:W-:-:S03]  /*e0c0*/  ISETP.GT.AND P0, PT, R45, 0x71, PT ;  /* 0x000000712d00780c */ /* 0x000fc60003f04270 */
[----:B------:R-:W-:Y:S01]  /*e0d0*/  FMUL R193, R193, UR21 ;  /* 0x00000015c1c17c20 */ /* 0x000fe20008400000 */
[----:B------:R-:W-:Y:S01]  /*e0e0*/  FMUL R195, R195, UR21 ;  /* 0x00000015c3c37c20 */ /* 0x000fe20008400000 */
[----:B0-----:R-:W-:Y:S02]  /*e0f0*/  IMAD.X R9, R31, 0x1, R7, P6 ;  /* 0x000000011f097824 */ /* 0x001fe400030e0607 */
[----:B------:R-:W-:Y:S01]  /*e100*/  FMUL R197, R197, UR21 ;  /* 0x00000015c5c57c20 */ /* 0x000fe20008400000 */
[----:B-1----:R-:W-:Y:S02]  /*e110*/  IMAD.IADD R11, R33, 0x1, R5 ;  /* 0x00000001210b7824 */ /* 0x002fe400078e0205 */
[----:B------:R-:W-:Y:S01]  /*e120*/  FMUL R5, R186, UR21 ;  /* 0x00000015ba057c20 */ /* 0x000fe20008400000 */
[----:B------:R-:W-:Y:S01]  /*e130*/  IMAD.WIDE.U32 R2, R32, 0x1c, R8 ;  /* 0x0000001c20027825 */ /* 0x000fe200078e0008 */
[----:B------:R-:W-:-:S03]  /*e140*/  ISETP.GT.AND P6, PT, R44, RZ, P0 ;  /* 0x000000ff2c00720c */ /* 0x000fc600007c4270 */
[----:B------:R-:W-:Y:S01]  /*e150*/  FMUL R199, R199, UR21 ;  /* 0x00000015c7c77c20 */ /* 0x000fe20008400000 */
[----:B------:R-:W-:Y:S01]  /*e160*/  FMUL R201, R201, UR21 ;  /* 0x00000015c9c97c20 */ /* 0x000fe20008400000 */
[----:B------:R-:W-:Y:S01]  /*e170*/  IMAD.MOV.U32 R10, RZ, RZ, R4 ;  /* 0x000000ffff0a7224 */ /* 0x000fe200078e0004 */
[----:B------:R-:W-:Y:S01]  /*e180*/  @P2 STG.E desc[UR18][R12.64+0x20], R185 ;  /* 0x000020b90c002986 */ /* 0x000fe2000c101912 */
[----:B------:R-:W-:-:S03]  /*e190*/  MOV R14, R2 ;  /* 0x00000002000e7202 */ /* 0x000fc60000000f00 */
[----:B------:R0:W-:Y:S01]  /*e1a0*/  @P4 STG.E desc[UR18][R6.64+0x20], R5 ;  /* 0x0000200506004986 */ /* 0x0001e2000c101912 */
[----:B------:R-:W-:-:S03]  /*e1b0*/  ISETP.GT.AND P1, PT, R44, 0x8, P1 ;  /* 0x000000082c00780c */ /* 0x000fc60000f24270 */
[----:B------:R-:W-:Y:S01]  /*e1c0*/  @P5 STG.E desc[UR18][R10.64], R187 ;  /* 0x000000bb0a005986 */ /* 0x000fe2000c101912 */
[----:B------:R-:W-:Y:S01]  /*e1d0*/  IADD3 R2, P5, R29, R8, RZ ;  /* 0x000000081d027210 */ /* 0x000fe20007fbe0ff */
[----:B------:R-:W-:Y:S01]  /*e1e0*/  FMUL R17, R188, UR21 ;  /* 0x00000015bc117c20 */ /* 0x000fe20008400000 */
[----:B------:R-:W-:Y:S01]  /*e1f0*/  ISETP.GT.AND P2, PT, R45, 0x78, PT ;  /* 0x000000782d00780c */ /* 0x000fe20003f44270 */
[----:B------:R-:W-:Y:S01]  /*e200*/  IMAD.IADD R15, R33, 0x1, R3 ;  /* 0x00000001210f7824 */ /* 0x000fe200078e0203 */
[----:B------:R-:W-:Y:S01]  /*e210*/  ISETP.GT.AND P4, PT, R45, 0x79, PT ;  /* 0x000000792d00780c */ /* 0x000fe20003f84270 */
[----:B------:R-:W-:Y:S01]  /*e220*/  IMAD.X R3, R31, 0x1, R9, P5 ;  /* 0x000000011f037824 */ /* 0x000fe200028e0609 */
[C---:B------:R-:W-:Y:S01]  /*e230*/  ISETP.GT.AND P0, PT, R44.reuse, 0x8, P0 ;  /* 0x000000082c00780c */ /* 0x040fe20000704270 */
[----:B------:R-:W-:Y:S01]  /*e240*/  FMUL R203, R203, UR21 ;  /* 0x00000015cbcb7c20 */ /* 0x000fe20008400000 */
[C---:B------:R-:W-:Y:S01]  /*e250*/  ISETP.GT.AND P5, PT, R44.reuse, RZ, P2 ;  /* 0x000000ff2c00720c */ /* 0x040fe200017a4270 */
[----:B------:R1:W-:Y:S01]  /*e260*/  @P6 STG.E desc[UR18][R8.64], R17 ;  /* 0x0000001108006986 */ /* 0x0003e2000c101912 */
[----:B------:R-:W-:-:S02]  /*e270*/  ISETP.GT.AND P6, PT, R44, RZ, P4 ;  /* 0x000000ff2c00720c */ /* 0x000fc400027c4270 */
[----:B------:R-:W-:Y:S01]  /*e280*/  ISETP.GT.AND P2, PT, R44, 0x8, P2 ;  /* 0x000000082c00780c */ /* 0x000fe20001744270 */
[----:B0-----:R-:W-:Y:S01]  /*e290*/  FMUL R7, R190, UR21 ;  /* 0x00000015be077c20 */ /* 0x001fe20008400000 */
[----:B------:R0:W-:Y:S01]  /*e2a0*/  @P1 STG.E desc[UR18][R10.64+0x20], R189 ;  /* 0x000020bd0a001986 */ /* 0x0001e2000c101912 */
[----:B------:R-:W-:Y:S02]  /*e2b0*/  ISETP.GT.AND P1, PT, R45, 0x80, PT ;  /* 0x000000802d00780c */ /* 0x000fe40003f24270 */
[----:B------:R-:W-:Y:S01]  /*e2c0*/  ISETP.GT.AND P4, PT, R44, 0x8, P4 ;  /* 0x000000082c00780c */ /* 0x000fe20002784270 */
[----:B------:R-:W-:Y:S01]  /*e2d0*/  FMUL R205, R205, UR21 ;  /* 0x00000015cdcd7c20 */ /* 0x000fe20008400000 */
[----:B------:R0:W-:Y:S01]  /*e2e0*/  @P0 STG.E desc[UR18][R8.64+0x20], R7 ;  /* 0x0000200708000986 */ /* 0x0001e2000c101912 */
[----:B-1----:R-:W-:Y:S01]  /*e2f0*/  FMUL R17, R192, UR21 ;  /* 0x00000015c0117c20 */ /* 0x002fe20008400000 */
[----:B------:R-:W-:Y:S02]  /*e300*/  ISETP.GT.AND P0, PT, R44, RZ, P1 ;  /* 0x000000ff2c00720c */ /* 0x000fe40000f04270 */
[----:B------:R-:W-:Y:S01]  /*e310*/  @P5 STG.E desc[UR18][R14.64], R191 ;  /* 0x000000bf0e005986 */ /* 0x000fe2000c101912 */
[----:B------:R-:W-:Y:S01]  /*e320*/  ISETP.GT.AND P5, PT, R45, 0x81, PT ;  /* 0x000000812d00780c */ /* 0x000fe20003fa4270 */
[----:B------:R-:W-:-:S02]  /*e330*/  IMAD.WIDE.U32 R4, R32, 0x1c, R2 ;  /* 0x0000001c20047825 */ /* 0x000fc400078e0002 */
[----:B------:R-:W-:Y:S02]  /*e340*/  @P6 STG.E desc[UR18][R2.64], R17 ;  /* 0x0000001102006986 */ /* 0x000fe4000c101912 */
[----:B0-----:R-:W-:Y:S02]  /*e350*/  FMUL R11, R194, UR21 ;  /* 0x00000015c20b7c20 */ /* 0x001fe40008400000 */
[----:B------:R-:W-:Y:S01]  /*e360*/  @P2 STG.E desc[UR18][R14.64+0x20], R193 ;  /* 0x000020c10e002986 */ /* 0x000fe2000c101912 */
[C---:B------:R-:W-:Y:S01]  /*e370*/  ISETP.GT.AND P2, PT, R44.reuse, RZ, P5 ;  /* 0x000000ff2c00720c */ /* 0x040fe20002f44270 */
[----:B------:R-:W-:Y:S01]  /*e380*/  IMAD.MOV.U32 R12, RZ, RZ, R4 ;  /* 0x000000ffff0c7224 */ /* 0x000fe200078e0004 */
[----:B------:R-:W-:Y:S01]  /*e390*/  IADD3 R4, P6, R29, R2, RZ ;  /* 0x000000021d047210 */ /* 0x000fe20007fde0ff */
[----:B------:R-:W-:Y:S01]  /*e3a0*/  IMAD.IADD R13, R33, 0x1, R5 ;  /* 0x00000001210d7824 */ /* 0x000fe200078e0205 */
[----:B------:R-:W-:Y:S01]  /*e3b0*/  ISETP.GT.AND P1, PT, R44, 0x8, P1 ;  /* 0x000000082c00780c */ /* 0x000fe20000f24270 */
[----:B------:R0:W-:Y:S01]  /*e3c0*/  @P4 STG.E desc[UR18][R2.64+0x20], R11 ;  /* 0x0000200b02004986 */ /* 0x0001e2000c101912 */
[----:B------:R-:W-:Y:S01]  /*e3d0*/  FMUL R9, R196, UR21 ;  /* 0x00000015c4097c20 */ /* 0x000fe20008400000 */
[----:B------:R-:W-:-:S02]  /*e3e0*/  IMAD.X R5, R31, 0x1, R3, P6 ;  /* 0x000000011f057824 */ /* 0x000fc400030e0603 */
[----:B------:R-:W-:Y:S01]  /*e3f0*/  @P0 STG.E desc[UR18][R12.64], R195 ;  /* 0x000000c30c000986 */ /* 0x000fe2000c101912 */
[C---:B------:R-:W-:Y:S02]  /*e400*/  ISETP.GT.AND P0, PT, R45.reuse, 0x88, PT ;  /* 0x000000882d00780c */ /* 0x040fe40003f04270 */
[----:B------:R-:W-:Y:S01]  /*e410*/  ISETP.GT.AND P4, PT, R45, 0x89, PT ;  /* 0x000000892d00780c */ /* 0x000fe20003f84270 */
[----:B------:R-:W-:Y:S01]  /*e420*/  @P2 STG.E desc[UR18][R4.64], R9 ;  /* 0x0000000904002986 */ /* 0x000fe2000c101912 */
[C---:B------:R-:W-:Y:S02]  /*e430*/  ISETP.GT.AND P5, PT, R44.reuse, 0x8, P5 ;  /* 0x000000082c00780c */ /* 0x040fe40002fa4270 */
[C---:B------:R-:W-:Y:S01]  /*e440*/  ISETP.GT.AND P6, PT, R44.reuse, RZ, P0 ;  /* 0x000000ff2c00720c */ /* 0x040fe200007c4270 */
[----:B------:R-:W-:Y:S01]  /*e450*/  FMUL R207, R207, UR21 ;  /* 0x00000015cfcf7c20 */ /* 0x000fe20008400000 */
[----:B------:R-:W-:Y:S01]  /*e460*/  ISETP.GT.AND P2, PT, R44, RZ, P4 ;  /* 0x000000ff2c00720c */ /* 0x000fe20002744270 */
[----:B------:R-:W-:Y:S01]  /*e470*/  @P1 STG.E desc[UR18][R12.64+0x20], R197 ;  /* 0x000020c50c001986 */ /* 0x000fe2000c101912 */
[----:B------:R-:W-:Y:S01]  /*e480*/  IMAD.WIDE.U32 R6, R32, 0x1c, R4 ;  /* 0x0000001c20067825 */ /* 0x000fe200078e0004 */
[----:B0-----:R-:W-:-:S03]  /*e490*/  IADD3 R2, P1, R29, R4, RZ ;  /* 0x000000041d027210 */ /* 0x001fc60007f3e0ff */
[----:B------:R-:W-:Y:S01]  /*e4a0*/  FMUL R15, R198, UR21 ;  /* 0x00000015c60f7c20 */ /* 0x000fe20008400000 */
[----:B------:R-:W-:Y:S01]  /*e4b0*/  FMUL R17, R200, UR21 ;  /* 0x00000015c8117c20 */ /* 0x000fe20008400000 */
[----:B------:R-:W-:Y:S02]  /*e4c0*/  IMAD.IADD R11, R33, 0x1, R7 ;  /* 0x00000001210b7824 */ /* 0x000fe400078e0207 */
[----:B------:R-:W-:Y:S01]  /*e4d0*/  FMUL R209, R209, UR21 ;  /* 0x00000015d1d17c20 */ /* 0x000fe20008400000 */
[----:B------:R-:W-:Y:S02]  /*e4e0*/  IMAD.MOV.U32 R10, RZ, RZ, R6 ;  /* 0x000000ffff0a7224 */ /* 0x000fe400078e0006 */
[----:B------:R-:W-:Y:S01]  /*e4f0*/  FMUL R211, R211, UR21 ;  /* 0x00000015d3d37c20 */ /* 0x000fe20008400000 */
[----:B------:R-:W-:Y:S01]  /*e500*/  IMAD.X R3, R31, 0x1, R5, P1 ;  /* 0x000000011f037824 */ /* 0x000fe200008e0605 */
[----:B------:R0:W-:Y:S01]  /*e510*/  @P5 STG.E desc[UR18][R4.64+0x20], R15 ;  /* 0x0000200f04005986 */ /* 0x0001e2000c101912 */
[----:B------:R-:W-:-:S02]  /*e520*/  IADD3 R6, P5, R29, R2, RZ ;  /* 0x000000021d067210 */ /* 0x000fc40007fbe0ff */
[----:B------:R-:W-:Y:S01]  /*e530*/  ISETP.GT.AND P1, PT, R45, 0x90, PT ;  /* 0x000000902d00780c */ /* 0x000fe20003f24270 */
[----:B------:R-:W-:Y:S01]  /*e540*/  @P6 STG.E desc[UR18][R10.64], R199 ;  /* 0x000000c70a006986 */ /* 0x000fe2000c101912 */
[----:B------:R-:W-:-:S03]  /*e550*/  ISETP.GT.AND P0, PT, R44, 0x8, P0 ;  /* 0x000000082c00780c */ /* 0x000fc60000704270 */
[----:B------:R1:W-:Y:S01]  /*e560*/  @P2 STG.E desc[UR18][R2.64], R17 ;  /* 0x0000001102002986 */ /* 0x0003e2000c101912 */
[----:B------:R-:W-:Y:S02]  /*e570*/  ISETP.GT.AND P2, PT, R45, 0x91, PT ;  /* 0x000000912d00780c */ /* 0x000fe40003f44270 */
[C---:B------:R-:W-:Y:S01]  /*e580*/  ISETP.GT.AND P4, PT, R44.reuse, 0x8, P4 ;  /* 0x000000082c00780c */ /* 0x040fe20002784270 */
[----:B------:R-:W-:Y:S01]  /*e590*/  FMUL R213, R213, UR21 ;  /* 0x00000015d5d57c20 */ /* 0x000fe20008400000 */
[----:B------:R-:W-:Y:S01]  /*e5a0*/  IADD3.X R7, R31, R3, RZ, P5, !PT ;  /* 0x000000031f077210 */ /* 0x000fe20002ffe4ff */
        /* <DEDUP_REMOVED lines=10> */
[----:B------:R-:W-:Y:S02]  /*e650*/  IMAD.IADD R13, R33, 0x1, R5 ;  /* 0x00000001210d7824 */ /* 0x000fe400078e0205 */
[----:B------:R-:W-:Y:S01]  /*e660*/  FMUL R223, R223, UR21 ;  /* 0x00000015dfdf7c20 */ /* 0x000fe20008400000 */
[----:B------:R-:W-:Y:S01]  /*e670*/  IMAD.MOV.U32 R12, RZ, RZ, R4 ;  /* 0x000000ffff0c7224 */ /* 0x000fe200078e0004 */
[----:B------:R-:W-:Y:S01]  /*e680*/  @P0 STG.E desc[UR18][R10.64+0x20], R201 ;  /* 0x000020c90a000986 */ /* 0x000fe2000c101912 */
[----:B------:R-:W-:-:S03]  /*e690*/  ISETP.GT.AND P0, PT, R45, 0x98, PT ;  /* 0x000000982d00780c */ /* 0x000fc60003f04270 */
[----:B------:R0:W-:Y:S01]  /*e6a0*/  @P4 STG.E desc[UR18][R2.64+0x20], R15 ;  /* 0x0000200f02004986 */ /* 0x0001e2000c101912 */
[----:B------:R-:W-:-:S03]  /*e6b0*/  ISETP.GT.AND P2, PT, R44, 0x8, P2 ;  /* 0x000000082c00780c */ /* 0x000fc60001744270 */
[----:B------:R-:W-:Y:S01]  /*e6c0*/  @P6 STG.E desc[UR18][R12.64], R203 ;  /* 0x000000cb0c006986 */ /* 0x000fe2000c101912 */
[----:B------:R-:W-:-:S03]  /*e6d0*/  ISETP.GT.AND P4, PT, R44, RZ, P0 ;  /* 0x000000ff2c00720c */ /* 0x000fc60000784270 */
[----:B------:R1:W-:Y:S04]  /*e6e0*/  @P5 STG.E desc[UR18][R6.64], R17 ;  /* 0x0000001106005986 */ /* 0x0003e8000c101912 */
        /* <DEDUP_REMOVED lines=11> */
[----:B-1----:R-:W-:Y:S01]  /*e7a0*/  FMUL R17, R208, UR21 ;  /* 0x00000015d0117c20 */ /* 0x002fe20008400000 */
[----:B------:R-:W-:Y:S02]  /*e7b0*/  IMAD.X R5, R31, 0x1, R7, P6 ;  /* 0x000000011f057824 */ /* 0x000fe400030e0607 */
[----:B------:R-:W-:Y:S01]  /*e7c0*/  @P4 STG.E desc[UR18][R8.64], R207 ;  /* 0x000000cf08004986 */ /* 0x000fe2000c101912 */
[----:B------:R-:W-:-:S02]  /*e7d0*/  ISETP.GT.AND P4, PT, R45, 0xa0, PT ;  /* 0x000000a02d00780c */ /* 0x000fc40003f84270 */
[----:B------:R-:W-:Y:S01]  /*e7e0*/  ISETP.GT.AND P2, PT, R45, 0xa1, PT ;  /* 0x000000a12d00780c */ /* 0x000fe20003f44270 */
[----:B------:R-:W-:Y:S01]  /*e7f0*/  IMAD.WIDE.U32 R2, R32, 0x1c, R4 ;  /* 0x0000001c20027825 */ /* 0x000fe200078e0004 */
[C---:B------:R-:W-:Y:S01]  /*e800*/  ISETP.GT.AND P1, PT, R44.reuse, 0x8, P1 ;  /* 0x000000082c00780c */ /* 0x040fe20000f24270 */
[----:B------:R-:W-:Y:S01]  /*e810*/  @P5 STG.E desc[UR18][R4.64], R17 ;  /* 0x0000001104005986 */ /* 0x000fe2000c101912 */
[C---:B------:R-:W-:Y:S02]  /*e820*/  ISETP.GT.AND P6, PT, R44.reuse, RZ, P4 ;  /* 0x000000ff2c00720c */ /* 0x040fe400027c4270 */
[C---:B------:R-:W-:Y:S01]  /*e830*/  ISETP.GT.AND P5, PT, R44.reuse, RZ, P2 ;  /* 0x000000ff2c00720c */ /* 0x040fe200017a4270 */
[----:B------:R-:W-:Y:S01]  /*e840*/  IMAD.MOV.U32 R10, RZ, RZ, R2 ;  /* 0x000000ffff0a7224 */ /* 0x000fe200078e0002 */
[----:B------:R-:W-:Y:S01]  /*e850*/  @P0 STG.E desc[UR18][R8.64+0x20], R209 ;  /* 0x000020d108000986 */ /* 0x000fe2000c101912 */
[----:B------:R-:W-:Y:S02]  /*e860*/  ISETP.GT.AND P4, PT, R44, 0x8, P4 ;  /* 0x000000082c00780c */ /* 0x000fe40002784270 */
[----:B------:R-:W-:Y:S01]  /*e870*/  IADD3 R2, P0, R29, R4, RZ ;  /* 0x000000041d027210 */ /* 0x000fe20007f1e0ff */
[----:B---3--:R-:W-:Y:S01]  /*e880*/  FMUL R13, R210, UR21 ;  /* 0x00000015d20d7c20 */ /* 0x008fe20008400000 */
[----:B------:R-:W-:-:S02]  /*e890*/  IMAD.IADD R11, R33, 0x1, R3 ;  /* 0x00000001210b7824 */ /* 0x000fc400078e0203 */
[----:B0-----:R-:W-:Y:S01]  /*e8a0*/  FMUL R15, R212, UR21 ;  /* 0x00000015d40f7c20 */ /* 0x001fe20008400000 */
[----:B------:R-:W3:Y:S01]  /*e8b0*/  LDL.LU R21, [R1+0x18] ;  /* 0x0000180001157983 */ /* 0x000ee20000300800 */
[----:B------:R-:W-:-:S03]  /*e8c0*/  IMAD.X R3, R31, 0x1, R5, P0 ;  /* 0x000000011f037824 */ /* 0x000fc600000e0605 */
[----:B------:R0:W-:Y:S01]  /*e8d0*/  @P1 STG.E desc[UR18][R4.64+0x20], R13 ;  /* 0x0000200d04001986 */ /* 0x0001e2000c101912 */
[----:B------:R-:W-:-:S03]  /*e8e0*/  ISETP.GT.AND P1, PT, R45, 0xa8, PT ;  /* 0x000000a82d00780c */ /* 0x000fc60003f24270 */
[----:B------:R-:W-:Y:S01]  /*e8f0*/  @P6 STG.E desc[UR18][R10.64], R211 ;  /* 0x000000d30a006986 */ /* 0x000fe2000c101912 */
[----:B------:R-:W-:-:S03]  /*e900*/  ISETP.GT.AND P2, PT, R44, 0x8, P2 ;  /* 0x000000082c00780c */ /* 0x000fc60001744270 */
[----:B------:R-:W-:Y:S01]  /*e910*/  @P5 STG.E desc[UR18][R2.64], R15 ;  /* 0x0000000f02005986 */ /* 0x000fe2000c101912 */
[----:B------:R-:W-:Y:S02]  /*e920*/  IADD3 R6, P5, R29, R2, RZ ;  /* 0x000000021d067210 */ /* 0x000fe40007fbe0ff */
[----:B------:R-:W-:Y:S01]  /*e930*/  ISETP.GT.AND P0, PT, R45, 0xa9, PT ;  /* 0x000000a92d00780c */ /* 0x000fe20003f04270 */
[----:B------:R1:W-:Y:S01]  /*e940*/  @P4 STG.E desc[UR18][R10.64+0x20], R213 ;  /* 0x000020d50a004986 */ /* 0x0003e2000c101912 */
[----:B------:R-:W-:Y:S02]  /*e950*/  ISETP.GT.AND P4, PT, R44, RZ, P1 ;  /* 0x000000ff2c00720c */ /* 0x000fe40000f84270 */
[----:B------:R-:W-:Y:S01]  /*e960*/  IADD3.X R7, R31, R3, RZ, P5, !PT ;  /* 0x000000031f077210 */ /* 0x000fe20002ffe4ff */
[----:B0-----:R-:W-:Y:S01]  /*e970*/  IMAD.WIDE.U32 R4, R32, 0x1c, R2 ;  /* 0x0000001c20047825 */ /* 0x001fe200078e0002 */
[----:B------:R-:W-:-:S03]  /*e980*/  ISETP.GT.AND P5, PT, R44, RZ, P0 ;  /* 0x000000ff2c00720c */ /* 0x000fc600007a4270 */
[----:B------:R-:W-:Y:S01]  /*e990*/  FMUL R17, R214, UR21 ;  /* 0x00000015d6117c20 */ /* 0x000fe20008400000 */
[----:B------:R-:W-:Y:S01]  /*e9a0*/  ISETP.GT.AND P1, PT, R44, 0x8, P1 ;  /* 0x000000082c00780c */ /* 0x000fe20000f24270 */
[----:B------:R-:W-:Y:S01]  /*e9b0*/  IMAD.WIDE.U32 R8, R32, 0x1c, R6 ;  /* 0x0000001c20087825 */ /* 0x000fe200078e0006 */
[----:B------:R-:W3:Y:S01]  /*e9c0*/  LDL.LU R154, [R1+0x10] ;  /* 0x00001000019a7983 */ /* 0x000ee20000300800 */
[----:B------:R-:W-:Y:S02]  /*e9d0*/  ISETP.GT.AND P0, PT, R44, 0x8, P0 ;  /* 0x000000082c00780c */ /* 0x000fe40000704270 */
[----:B------:R-:W-:Y:S01]  /*e9e0*/  FMUL R13, R218, UR21 ;  /* 0x00000015da0d7c20 */ /* 0x000fe20008400000 */
[C---:B------:R-:W-:Y:S01]  /*e9f0*/  IMAD.IADD R5, R33.reuse, 0x1, R5 ;  /* 0x0000000121057824 */ /* 0x040fe200078e0205 */
[----:B------:R0:W-:Y:S01]  /*ea00*/  @P2 STG.E desc[UR18][R2.64+0x20], R17 ;  /* 0x0000201102002986 */ /* 0x0001e2000c101912 */
[----:B-1----:R-:W-:Y:S02]  /*ea10*/  IMAD.IADD R11, R33, 0x1, R9 ;  /* 0x00000001210b7824 */ /* 0x002fe400078e0209 */
[----:B------:R-:W-:Y:S01]  /*ea20*/  FMUL R9, R216, UR21 ;  /* 0x00000015d8097c20 */ /* 0x000fe20008400000 */
[C---:B------:R-:W-:Y:S01]  /*ea30*/  ISETP.GT.AND P2, PT, R45.reuse, 0xb0, PT ;  /* 0x000000b02d00780c */ /* 0x040fe20003f44270 */
[----:B------:R-:W-:Y:S01]  /*ea40*/  @P4 STG.E desc[UR18][R4.64], R215 ;  /* 0x000000d704004986 */ /* 0x000fe2000c101912 */
[----:B------:R-:W-:Y:S01]  /*ea50*/  ISETP.GT.AND P4, PT, R45, 0xb1, PT ;  /* 0x000000b12d00780c */ /* 0x000fe20003f84270 */
[----:B------:R-:W-:Y:S01]  /*ea60*/  IMAD.MOV.U32 R10, RZ, RZ, R8 ;  /* 0x000000ffff0a7224 */ /* 0x000fe200078e0008 */
[C---:B------:R-:W-:Y:S01]  /*ea70*/  ISETP.GT.AND P6, PT, R44.reuse, RZ, P2 ;  /* 0x000000ff2c00720c */ /* 0x040fe200017c4270 */
[----:B------:R1:W-:Y:S01]  /*ea80*/  @P5 STG.E desc[UR18][R6.64], R9 ;  /* 0x0000000906005986 */ /* 0x0003e2000c101912 */
[----:B------:R-:W-:Y:S01]  /*ea90*/  ISETP.GT.AND P5, PT, R44, RZ, P4 ;  /* 0x000000ff2c00720c */ /* 0x000fe200027a4270 */
[----:B------:R-:W-:Y:S01]  /*eaa0*/  FMUL R15, R222, UR21 ;  /* 0x00000015de0f7c20 */ /* 0x000fe20008400000 */
[----:B------:R-:W-:Y:S01]  /*eab0*/  ISETP.GT.AND P2, PT, R44, 0x8, P2 ;  /* 0x000000082c00780c */ /* 0x000fe20001744270 */
[----:B------:R4:W-:Y:S01]  /*eac0*/  @P1 STG.E desc[UR18][R4.64+0x20], R217 ;  /* 0x000020d904001986 */ /* 0x0009e2000c101912 */
[----:B0-----:R-:W-:Y:S01]  /*ead0*/  IADD3 R2, P1, R29, R6, RZ ;  /* 0x000000061d027210 */ /* 0x001fe20007f3e0ff */
[----:B------:R-:W-:Y:S01]  /*eae0*/  FMUL R17, R224, UR21 ;  /* 0x00000015e0117c20 */ /* 0x000fe20008400000 */
[----:B------:R-:W-:Y:S01]  /*eaf0*/  ISETP.GT.AND P4, PT, R44, 0x8, P4 ;  /* 0x000000082c00780c */ /* 0x000fe20002784270 */
[----:B------:R0:W-:Y:S01]  /*eb00*/  @P0 STG.E desc[UR18][R6.64+0x20], R13 ;  /* 0x0000200d06000986 */ /* 0x0001e2000c101912 */
[----:B------:R-:W-:Y:S01]  /*eb10*/  ISETP.GT.AND P0, PT, R45, 0xb8, PT ;  /* 0x000000b82d00780c */ /* 0x000fe20003f04270 */
[----:B------:R-:W-:Y:S01]  /*eb20*/  IMAD.X R3, R31, 0x1, R7, P1 ;  /* 0x000000011f037824 */ /* 0x000fe200008e0607 */
[----:B------:R-:W-:Y:S01]  /*eb30*/  ISETP.GT.AND P1, PT, R45, 0xb9, PT ;  /* 0x000000b92d00780c */ /* 0x000fe20003f24270 */
[----:B-1----:R-:W-:Y:S01]  /*eb40*/  FMUL R9, R220, UR21 ;  /* 0x00000015dc097c20 */ /* 0x002fe20008400000 */
[----:B------:R-:W-:Y:S01]  /*eb50*/  @P6 STG.E desc[UR18][R10.64], R219 ;  /* 0x000000db0a006986 */ /* 0x000fe2000c101912 */
[----:B------:R-:W-:Y:S01]  /*eb60*/  ISETP.GT.AND P6, PT, R44, RZ, P0 ;  /* 0x000000ff2c00720c */ /* 0x000fe200007c4270 */
[----:B------:R-:W-:Y:S01]  /*eb70*/  FMUL R19, R0, UR21 ;  /* 0x0000001500137c20 */ /* 0x000fe20008400000 */
[----:B----4-:R-:W-:Y:S01]  /*eb80*/  IMAD.WIDE.U32 R4, R32, 0x1c, R2 ;  /* 0x0000001c20047825 */ /* 0x010fe200078e0002 */
[----:B------:R-:W-:Y:S01]  /*eb90*/  @P5 STG.E desc[UR18][R2.64], R9 ;  /* 0x0000000902005986 */ /* 0x000fe2000c101912 */
[----:B------:R-:W-:-:S02]  /*eba0*/  ISETP.GT.AND P5, PT, R44, RZ, P1 ;  /* 0x000000ff2c00720c */ /* 0x000fc40000fa4270 */
[----:B------:R-:W-:Y:S01]  /*ebb0*/  FMUL R229, R229, UR21 ;  /* 0x00000015e5e57c20 */ /* 0x000fe20008400000 */
[----:B0-----:R-:W-:Y:S01]  /*ebc0*/  IMAD.IADD R13, R33, 0x1, R5 ;  /* 0x00000001210d7824 */ /* 0x001fe200078e0205 */
[----:B------:R0:W-:Y:S01]  /*ebd0*/  @P2 STG.E desc[UR18][R10.64+0x20], R221 ;  /* 0x000020dd0a002986 */ /* 0x0001e2000c101912 */
[----:B------:R-:W-:Y:S01]  /*ebe0*/  IADD3 R6, P2, R29, R2, RZ ;  /* 0x000000021d067210 */ /* 0x000fe20007f5e0ff */
[----:B------:R-:W-:Y:S01]  /*ebf0*/  IMAD.MOV.U32 R12, RZ, RZ, R4 ;  /* 0x000000ffff0c7224 */ /* 0x000fe200078e0004 */
[C---:B------:R-:W-:Y:S01]  /*ec00*/  ISETP.GT.AND P0, PT, R44.reuse, 0x8, P0 ;  /* 0x000000082c00780c */ /* 0x040fe20000704270 */
[----:B------:R1:W-:Y:S01]  /*ec10*/  @P4 STG.E desc[UR18][R2.64+0x20], R15 ;  /* 0x0000200f02004986 */ /* 0x0003e2000c101912 */
[----:B------:R-:W-:Y:S01]  /*ec20*/  ISETP.GT.AND P1, PT, R44, 0x8, P1 ;  /* 0x000000082c00780c */ /* 0x000fe20000f24270 */
[----:B------:R-:W-:Y:S01]  /*ec30*/  IMAD.X R7, R31, 0x1, R3, P2 ;  /* 0x000000011f077824 */ /* 0x000fe200010e0603 */
[----:B------:R-:W-:Y:S01]  /*ec40*/  ISETP.GT.AND P2, PT, R45, 0xc0, PT ;  /* 0x000000c02d00780c */ /* 0x000fe20003f44270 */
[----:B------:R-:W-:Y:S01]  /*ec50*/  @P6 STG.E desc[UR18][R12.64], R223 ;  /* 0x000000df0c006986 */ /* 0x000fe2000c101912 */
[----:B------:R-:W-:Y:S01]  /*ec60*/  IADD3 R8, P6, R29, R6, RZ ;  /* 0x000000061d087210 */ /* 0x000fe20007fde0ff */
[----:B------:R-:W-:Y:S01]  /*ec70*/  IMAD.WIDE.U32 R4, R32, 0x1c, R6 ;  /* 0x0000001c20047825 */ /* 0x000fe200078e0006 */
[----:B------:R-:W-:Y:S01]  /*ec80*/  ISETP.GT.AND P4, PT, R45, 0xc1, PT ;  /* 0x000000c12d00780c */ /* 0x000fe20003f84270 */
[----:B------:R4:W-:Y:S01]  /*ec90*/  @P5 STG.E desc[UR18][R6.64], R17 ;  /* 0x0000001106005986 */ /* 0x0009e2000c101912 */
[----:B------:R-:W-:Y:S01]  /*eca0*/  ISETP.GT.AND P5, PT, R44, RZ, P2 ;  /* 0x000000ff2c00720c */ /* 0x000fe200017a4270 */
[----:B0-----:R-:W-:Y:S01]  /*ecb0*/  IMAD.IADD R11, R33, 0x1, R5 ;  /* 0x00000001210b7824 */ /* 0x001fe200078e0205 */
[----:B------:R-:W-:Y:S01]  /*ecc0*/  IADD3.X R9, R31, R7, RZ, P6, !PT ;  /* 0x000000071f097210 */ /* 0x000fe200037fe4ff */
[----:B------:R-:W-:Y:S01]  /*ecd0*/  FMUL R5, R226, UR21 ;  /* 0x00000015e2057c20 */ /* 0x000fe20008400000 */
[----:B------:R-:W-:Y:S01]  /*ece0*/  ISETP.GT.AND P6, PT, R44, RZ, P4 ;  /* 0x000000ff2c00720c */ /* 0x000fe200027c4270 */
[----:B------:R-:W-:Y:S01]  /*ecf0*/  IMAD.MOV.U32 R10, RZ, RZ, R4 ;  /* 0x000000ffff0a7224 */ /* 0x000fe200078e0004 */
[----:B------:R-:W-:Y:S01]  /*ed00*/  @P0 STG.E desc[UR18][R12.64+0x20], R225 ;  /* 0x000020e10c000986 */ /* 0x000fe2000c101912 */
[----:B-1----:R-:W-:Y:S01]  /*ed10*/  IMAD.WIDE.U32 R2, R32, 0x1c, R8 ;  /* 0x0000001c20027825 */ /* 0x002fe200078e0008 */
[----:B------:R-:W-:-:S02]  /*ed20*/  ISETP.GT.AND P0, PT, R45, 0xc9, PT ;  /* 0x000000c92d00780c */ /* 0x000fc40003f04270 */
[----:B------:R0:W-:Y:S01]  /*ed30*/  @P1 STG.E desc[UR18][R6.64+0x20], R5 ;  /* 0x0000200506001986 */ /* 0x0001e2000c101912 */
[----:B----4-:R-:W-:Y:S01]  /*ed40*/  FMUL R17, R228, UR21 ;  /* 0x00000015e4117c20 */ /* 0x010fe20008400000 */
[----:B------:R-:W-:Y:S01]  /*ed50*/  IMAD.MOV.U32 R14, RZ, RZ, R2 ;  /* 0x000000ffff0e7224 */ /* 0x000fe200078e0002 */
[----:B------:R-:W-:Y:S01]  /*ed60*/  ISETP.GT.AND P1, PT, R45, 0xc8, PT ;  /* 0x000000c82d00780c */ /* 0x000fe20003f24270 */
[----:B------:R-:W-:Y:S01]  /*ed70*/  @P5 STG.E desc[UR18][R10.64], R227 ;  /* 0x000000e30a005986 */ /* 0x000fe2000c101912 */
[----:B------:R-:W-:Y:S01]  /*ed80*/  IADD3 R2, P5, R29, R8, RZ ;  /* 0x000000081d027210 */ /* 0x000fe20007fbe0ff */
[----:B------:R-:W-:Y:S01]  /*ed90*/  IMAD.IADD R15, R33, 0x1, R3 ;  /* 0x00000001210f7824 */ /* 0x000fe200078e0203 */
[C---:B------:R-:W-:Y:S01]  /*eda0*/  ISETP.GT.AND P2, PT, R44.reuse, 0x8, P2 ;  /* 0x000000082c00780c */ /* 0x040fe20001744270 */
[----:B------:R2:W-:Y:S01]  /*edb0*/  @P6 STG.E desc[UR18][R8.64], R17 ;  /* 0x0000001108006986 */ /* 0x0005e2000c101912 */
[C---:B------:R-:W-:Y:S01]  /*edc0*/  ISETP.GT.AND P4, PT, R44.reuse, 0x8, P4 ;  /* 0x000000082c00780c */ /* 0x040fe20002784270 */
[----:B------:R-:W-:Y:S01]  /*edd0*/  IMAD.X R3, R31, 0x1, R9, P5 ;  /* 0x000000011f037824 */ /* 0x000fe200028e0609 */
[----:B------:R-:W-:Y:S01]  /*ede0*/  ISETP.GT.AND P6, PT, R44, RZ, P1 ;  /* 0x000000ff2c00720c */ /* 0x000fe20000fc4270 */
[----:B0-----:R-:W-:Y:S01]  /*edf0*/  FMUL R7, R152, UR21 ;  /* 0x0000001598077c20 */ /* 0x001fe20008400000 */
[C---:B------:R-:W-:Y:S01]  /*ee00*/  ISETP.GT.AND P5, PT, R44.reuse, RZ, P0 ;  /* 0x000000ff2c00720c */ /* 0x040fe200007a4270 */
[----:B------:R-:W4:Y:S01]  /*ee10*/  LDL.LU R23, [R1+0x24] ;  /* 0x0000240001177983 */ /* 0x000f220000300800 */
[----:B------:R-:W-:Y:S01]  /*ee20*/  ISETP.GT.AND P1, PT, R44, 0x8, P1 ;  /* 0x000000082c00780c */ /* 0x000fe20000f24270 */
[----:B------:R-:W-:-:S04]  /*ee30*/  IMAD.WIDE.U32 R4, R32, 0x1c, R2 ;  /* 0x0000001c20047825 */ /* 0x000fc800078e0002 */
[----:B--2---:R-:W-:Y:S01]  /*ee40*/  FMUL R17, R22, UR21 ;  /* 0x0000001516117c20 */ /* 0x004fe20008400000 */
[----:B------:R0:W-:Y:S01]  /*ee50*/  @P2 STG.E desc[UR18][R10.64+0x20], R19 ;  /* 0x000020130a002986 */ /* 0x0001e2000c101912 */
[----:B------:R-:W-:Y:S02]  /*ee60*/  ISETP.GT.AND P2, PT, R45, 0xd0, PT ;  /* 0x000000d02d00780c */ /* 0x000fe40003f44270 */
[----:B------:R-:W-:Y:S01]  /*ee70*/  ISETP.GT.AND P0, PT, R44, 0x8, P0 ;  /* 0x000000082c00780c */ /* 0x000fe20000704270 */
[----:B------:R1:W-:Y:S01]  /*ee80*/  @P4 STG.E desc[UR18][R8.64+0x20], R7 ;  /* 0x0000200708004986 */ /* 0x0003e2000c101912 */
[----:B------:R-:W-:Y:S02]  /*ee90*/  IMAD.MOV.U32 R12, RZ, RZ, R4 ;  /* 0x000000ffff0c7224 */ /* 0x000fe400078e0004 */
[----:B------:R-:W-:Y:S01]  /*eea0*/  IMAD.IADD R13, R33, 0x1, R5 ;  /* 0x00000001210d7824 */ /* 0x000fe200078e0205 */
[----:B------:R-:W2:Y:S04]  /*eeb0*/  LDL.LU R22, [R1+0x28] ;  /* 0x0000280001167983 */ /* 0x000ea80000300800 */
[----:B------:R-:W-:Y:S01]  /*eec0*/  @P6 STG.E desc[UR18][R14.64], R229 ;  /* 0x000000e50e006986 */ /* 0x000fe2000c101912 */
[----:B0-----:R-:W-:-:S03]  /*eed0*/  FMUL R19, R20, UR21 ;  /* 0x0000001514137c20 */ /* 0x001fc60008400000 */
[----:B------:R0:W-:Y:S01]  /*eee0*/  @P5 STG.E desc[UR18][R2.64], R17 ;  /* 0x0000001102005986 */ /* 0x0001e2000c101912 */
[----:B-1----:R-:W-:-:S03]  /*eef0*/  FMUL R9, R18, UR21 ;  /* 0x0000001512097c20 */ /* 0x002fc60008400000 */
[----:B------:R-:W2:Y:S04]  /*ef00*/  LDL.LU R20, [R1+0x2c] ;  /* 0x00002c0001147983 */ /* 0x000ea80000300800 */
[----:B------:R-:W2:Y:S01]  /*ef10*/  LDL.LU R18, [R1+0x30] ;  /* 0x0000300001127983 */ /* 0x000ea20000300800 */
[----:B0-----:R-:W-:-:S03]  /*ef20*/  FMUL R17, R16, UR21 ;  /* 0x0000001510117c20 */ /* 0x001fc60008400000 */
[----:B------:R-:W2:Y:S01]  /*ef30*/  LDL.LU R16, [R1+0x34] ;  /* 0x0000340001107983 */ /* 0x000ea20000300800 */
[----:B------:R-:W-:Y:S02]  /*ef40*/  ISETP.GT.AND P5, PT, R45, 0xd1, PT ;  /* 0x000000d12d00780c */ /* 0x000fe40003fa4270 */
[C---:B------:R-:W-:Y:S01]  /*ef50*/  ISETP.GT.AND P4, PT, R44.reuse, RZ, P2 ;  /* 0x000000ff2c00720c */ /* 0x040fe20001784270 */
[----:B------:R-:W2:Y:S01]  /*ef60*/  LDL.LU R153, [R1+0x38] ;  /* 0x0000380001997983 */ /* 0x000ea20000300800 */
[----:B------:R-:W-:Y:S02]  /*ef70*/  ISETP.GT.AND P2, PT, R44, 0x8, P2 ;  /* 0x000000082c00780c */ /* 0x000fe40001744270 */
[----:B------:R-:W-:-:S04]  /*ef80*/  IADD3 R4, P6, R29, R2, RZ ;  /* 0x000000021d047210 */ /* 0x000fc80007fde0ff */
[----:B------:R-:W-:Y:S01]  /*ef90*/  IADD3.X R5, R31, R3, RZ, P6, !PT ;  /* 0x000000031f057210 */ /* 0x000fe200037fe4ff */
[----:B---3--:R-:W-:Y:S01]  /*efa0*/  FMUL R21, R21, UR21 ;  /* 0x0000001515157c20 */ /* 0x008fe20008400000 */
[----:B------:R-:W-:Y:S02]  /*efb0*/  FMUL R11, R154, UR21 ;  /* 0x000000159a0b7c20 */ /* 0x000fe40008400000 */
[----:B------:R-:W3:Y:S04]  /*efc0*/  LDL.LU R154, [R1+0x3c] ;  /* 0x00003c00019a7983 */ /* 0x000ee80000300800 */
[----:B------:R4:W-:Y:S01]  /*efd0*/  @P1 STG.E desc[UR18][R14.64+0x20], R11 ;  /* 0x0000200b0e001986 */ /* 0x0009e2000c101912 */
[C---:B------:R-:W-:Y:S02]  /*efe0*/  ISETP.GT.AND P1, PT, R44.reuse, RZ, P5 ;  /* 0x000000ff2c00720c */ /* 0x040fe40002f24270 */
[----:B------:R-:W-:Y:S01]  /*eff0*/  ISETP.GT.AND P5, PT, R44, 0x8, P5 ;  /* 0x000000082c00780c */ /* 0x000fe20002fa4270 */
[----:B------:R2:W-:Y:S04]  /*f000*/  @P0 STG.E desc[UR18][R2.64+0x20], R19 ;  /* 0x0000201302000986 */ /* 0x0005e8000c101912 */
[----:B------:R0:W-:Y:S06]  /*f010*/  @P4 STG.E desc[UR18][R12.64], R21 ;  /* 0x000000150c004986 */ /* 0x0001ec000c101912 */
[----:B------:R-:W-:Y:S04]  /*f020*/  @P1 STG.E desc[UR18][R4.64], R9 ;  /* 0x0000000904001986 */ /* 0x000fe8000c101912 */
[----:B------:R-:W-:Y:S01]  /*f030*/  @P2 STG.E desc[UR18][R12.64+0x20], R17 ;  /* 0x000020110c002986 */ /* 0x000fe2000c101912 */
[----:B----4-:R-:W-:-:S03]  /*f040*/  FMUL R15, R23, UR21 ;  /* 0x00000015170f7c20 */ /* 0x010fc60008400000 */
[----:B------:R-:W4:Y:S04]  /*f050*/  LDL.LU R23, [R1+0x40] ;  /* 0x0000400001177983 */ /* 0x000f280000300800 */
[----:B------:R1:W-:Y:S01]  /*f060*/  @P5 STG.E desc[UR18][R4.64+0x20], R15 ;  /* 0x0000200f04005986 */ /* 0x0003e2000c101912 */
[----:B--2---:R-:W-:-:S03]  /*f070*/  FMUL R19, R22, UR21 ;  /* 0x0000001516137c20 */ /* 0x004fc60008400000 */
[----:B------:R-:W2:Y:S01]  /*f080*/  LDL.LU R22, [R1+0x44] ;  /* 0x0000440001167983 */ /* 0x000ea20000300800 */
[----:B0-----:R-:W-:-:S03]  /*f090*/  FMUL R21, R20, UR21 ;  /* 0x0000001514157c20 */ /* 0x001fc60008400000 */
[----:B------:R-:W2:Y:S01]  /*f0a0*/  LDL.LU R20, [R1+0x48] ;  /* 0x0000480001147983 */ /* 0x000ea20000300800 */
[----:B-1----:R-:W-:-:S03]  /*f0b0*/  FMUL R15, R18, UR21 ;  /* 0x00000015120f7c20 */ /* 0x002fc60008400000 */
[----:B------:R-:W2:Y:S01]  /*f0c0*/  LDL.LU R18, [R1+0x4c] ;  /* 0x00004c0001127983 */ /* 0x000ea20000300800 */
[----:B------:R-:W-:-:S03]  /*f0d0*/  FMUL R17, R16, UR21 ;  /* 0x0000001510117c20 */ /* 0x000fc60008400000 */
[----:B------:R-:W2:Y:S01]  /*f0e0*/  LDL.LU R16, [R1+0x50] ;  /* 0x0000500001107983 */ /* 0x000ea20000300800 */
[C---:B------:R-:W-:Y:S02]  /*f0f0*/  ISETP.GT.AND P0, PT, R45.reuse, 0xd8, PT ;  /* 0x000000d82d00780c */ /* 0x040fe40003f04270 */
[----:B------:R-:W-:Y:S01]  /*f100*/  ISETP.GT.AND P4, PT, R45, 0xd9, PT ;  /* 0x000000d92d00780c */ /* 0x000fe20003f84270 */
[----:B------:R-:W-:Y:S01]  /*f110*/  IMAD.WIDE.U32 R6, R32, 0x1c, R4 ;  /* 0x0000001c20067825 */ /* 0x000fe200078e0004 */
[C---:B------:R-:W-:Y:S01]  /*f120*/  ISETP.GT.AND P6, PT, R44.reuse, RZ, P0 ;  /* 0x000000ff2c00720c */ /* 0x040fe200007c4270 */
[----:B------:R-:W2:Y:S01]  /*f130*/  LDL.LU R158, [R1+0x54] ;  /* 0x00005400019e7983 */ /* 0x000ea20000300800 */
[----:B------:R-:W-:Y:S02]  /*f140*/  ISETP.GT.AND P1, PT, R44, RZ, P4 ;  /* 0x000000ff2c00720c */ /* 0x000fe40002724270 */
[----:B------:R-:W-:Y:S01]  /*f150*/  IADD3 R2, P2, R29, R4, RZ ;  /* 0x000000041d027210 */ /* 0x000fe20007f5e0ff */
[----:B------:R-:W-:-:S02]  /*f160*/  IMAD.IADD R11, R33, 0x1, R7 ;  /* 0x00000001210b7824 */ /* 0x000fc400078e0207 */
[----:B------:R-:W-:Y:S01]  /*f170*/  IMAD.MOV.U32 R10, RZ, RZ, R6 ;  /* 0x000000ffff0a7224 */ /* 0x000fe200078e0006 */
[----:B------:R-:W-:Y:S01]  /*f180*/  ISETP.GT.AND P0, PT, R44, 0x8, P0 ;  /* 0x000000082c00780c */ /* 0x000fe20000704270 */
[----:B------:R-:W-:Y:S01]  /*f190*/  IMAD.X R3, R31, 0x1, R5, P2 ;  /* 0x000000011f037824 */ /* 0x000fe200010e0605 */
[----:B------:R-:W-:Y:S01]  /*f1a0*/  IADD3 R8, P5, R29, R2, RZ ;  /* 0x000000021d087210 */ /* 0x000fe20007fbe0ff */
[----:B------:R-:W2:Y:S01]  /*f1b0*/  LDL.LU R156, [R1+0x58] ;  /* 0x00005800019c7983 */ /* 0x000ea20000300800 */
[----:B------:R-:W-:-:S03]  /*f1c0*/  ISETP.GT.AND P2, PT, R45, 0xe0, PT ;  /* 0x000000e02d00780c */ /* 0x000fc60003f44270 */
[----:B------:R0:W-:Y:S01]  /*f1d0*/  @P6 STG.E desc[UR18][R10.64], R19 ;  /* 0x000000130a006986 */ /* 0x0001e2000c101912 */
[----:B------:R-:W-:-:S03]  /*f1e0*/  ISETP.GT.AND P4, PT, R44, 0x8, P4 ;  /* 0x000000082c00780c */ /* 0x000fc60002784270 */
[----:B------:R3:W-:Y:S01]  /*f1f0*/  @P1 STG.E desc[UR18][R2.64], R21 ;  /* 0x0000001502001986 */ /* 0x0007e2000c101912 */
[----:B------:R-:W-:Y:S01]  /*f200*/  ISETP.GT.AND P1, PT, R45, 0xe1, PT ;  /* 0x000000e12d00780c */ /* 0x000fe20003f24270 */
[--C-:B------:R-:W-:Y:S01]  /*f210*/  IMAD.X R9, R31, 0x1, R3.reuse, P5 ;  /* 0x000000011f097824 */ /* 0x100fe200028e0603 */
[C---:B------:R-:W-:Y:S01]  /*f220*/  ISETP.GT.AND P6, PT, R44.reuse, RZ, P2 ;  /* 0x000000ff2c00720c */ /* 0x040fe200017c4270 */
[----:B------:R-:W2:Y:S01]  /*f230*/  LDL.LU R155, [R1+0x5c] ;  /* 0x00005c00019b7983 */ /* 0x000ea20000300800 */
[C---:B------:R-:W-:Y:S02]  /*f240*/  ISETP.GT.AND P5, PT, R44.reuse, RZ, P1 ;  /* 0x000000ff2c00720c */ /* 0x040fe40000fa4270 */
[----:B------:R-:W-:Y:S01]  /*f250*/  ISETP.GT.AND P2, PT, R44, 0x8, P2 ;  /* 0x000000082c00780c */ /* 0x000fe20001744270 */
[----:B0-----:R-:W-:Y:S02]  /*f260*/  FMUL R19, R153, UR21 ;  /* 0x0000001599137c20 */ /* 0x001fe40008400000 */
[----:B------:R-:W2:Y:S01]  /*f270*/  LDL.LU R153, [R1+0x60] ;  /* 0x0000600001997983 */ /* 0x000ea20000300800 */
[----:B------:R-:W-:-:S04]  /*f280*/  IMAD.WIDE.U32 R6, R32, 0x1c, R2 ;  /* 0x0000001c20067825 */ /* 0x000fc800078e0002 */
[----:B------:R-:W-:Y:S01]  /*f290*/  IMAD.IADD R7, R33, 0x1, R7 ;  /* 0x0000000121077824 */ /* 0x000fe200078e0207 */
[----:B------:R2:W-:Y:S04]  /*f2a0*/  @P0 STG.E desc[UR18][R10.64+0x20], R15 ;  /* 0x0000200f0a000986 */ /* 0x0005e8000c101912 */
[----:B------:R0:W-:Y:S04]  /*f2b0*/  @P4 STG.E desc[UR18][R2.64+0x20], R17 ;  /* 0x0000201102004986 */ /* 0x0001e8000c101912 */
[----:B------:R-:W-:Y:S01]  /*f2c0*/  @P6 STG.E desc[UR18][R6.64], R19 ;  /* 0x0000001306006986 */ /* 0x000fe2000c101912 */
[----:B---3--:R-:W-:-:S03]  /*f2d0*/  FMUL R21, R154, UR21 ;  /* 0x000000159a157c20 */ /* 0x008fc60008400000 */
[----:B------:R-:W3:Y:S04]  /*f2e0*/  LDL.LU R154, [R1+0x64] ;  /* 0x00006400019a7983 */ /* 0x000ee80000300800 */
[----:B------:R-:W-:Y:S01]  /*f2f0*/  @P5 STG.E desc[UR18][R8.64], R21 ;  /* 0x0000001508005986 */ /* 0x000fe2000c101912 */
[----:B----4-:R-:W-:-:S05]  /*f300*/  FMUL R23, R23, UR21 ;  /* 0x0000001517177c20 */ /* 0x010fca0008400000 */
[----:B------:R1:W-:Y:S01]  /*f310*/  @P2 STG.E desc[UR18][R6.64+0x20], R23 ;  /* 0x0000201706002986 */ /* 0x0003e2000c101912 */
[----:B--2---:R-:W-:-:S03]  /*f320*/  FMUL R15, R22, UR21 ;  /* 0x00000015160f7c20 */ /* 0x004fc60008400000 */
[----:B------:R-:W2:Y:S01]  /*f330*/  LDL.LU R22, [R1+0x68] ;  /* 0x0000680001167983 */ /* 0x000ea20000300800 */
[----:B0-----:R-:W-:-:S03]  /*f340*/  FMUL R17, R20, UR21 ;  /* 0x0000001514117c20 */ /* 0x001fc60008400000 */
[----:B------:R-:W4:Y:S01]  /*f350*/  LDL.LU R20, [R1+0x6c] ;  /* 0x00006c0001147983 */ /* 0x000f220000300800 */
[----:B-1----:R-:W-:-:S03]  /*f360*/  FMUL R7, R18, UR21 ;  /* 0x0000001512077c20 */ /* 0x002fc60008400000 */
[----:B------:R-:W4:Y:S01]  /*f370*/  LDL.LU R18, [R1+0x70] ;  /* 0x0000700001127983 */ /* 0x000f220000300800 */
[----:B------:R-:W-:-:S03]  /*f380*/  FMUL R19, R16, UR21 ;  /* 0x0000001510137c20 */ /* 0x000fc60008400000 */
[----:B------:R-:W4:Y:S01]  /*f390*/  LDL.LU R16, [R1+0x80] ;  /* 0x0000800001107983 */ /* 0x000f220000300800 */
[----:B------:R-:W-:Y:S01]  /*f3a0*/  IMAD.WIDE.U32 R4, R32, 0x1c, R8 ;  /* 0x0000001c20047825 */ /* 0x000fe200078e0008 */
[----:B------:R-:W-:-:S03]  /*f3b0*/  ISETP.GT.AND P0, PT, R45, 0xe8, PT ;  /* 0x000000e82d00780c */ /* 0x000fc60003f04270 */
[----:B------:R-:W-:Y:S01]  /*f3c0*/  IMAD.MOV.U32 R12, RZ, RZ, R4 ;  /* 0x000000ffff0c7224 */ /* 0x000fe200078e0004 */
[----:B------:R-:W-:Y:S01]  /*f3d0*/  IADD3 R4, P4, R29, R8, RZ ;  /* 0x000000081d047210 */ /* 0x000fe20007f9e0ff */
[----:B------:R-:W-:Y:S01]  /*f3e0*/  IMAD.IADD R13, R33, 0x1, R5 ;  /* 0x00000001210d7824 */ /* 0x000fe200078e0205 */
[C---:B------:R-:W-:Y:S02]  /*f3f0*/  ISETP.GT.AND P1, PT, R44.reuse, 0x8, P1 ;  /* 0x000000082c00780c */ /* 0x040fe40000f24270 */
[----:B------:R-:W-:Y:S02]  /*f400*/  IADD3.X R5, R31, R9, RZ, P4, !PT ;  /* 0x000000091f057210 */ /* 0x000fe400027fe4ff */
[----:B------:R-:W-:Y:S02]  /*f410*/  ISETP.GT.AND P2, PT, R45, 0xe9, PT ;  /* 0x000000e92d00780c */ /* 0x000fe40003f44270 */
[C---:B------:R-:W-:Y:S02]  /*f420*/  ISETP.GT.AND P4, PT, R44.reuse, RZ, P0 ;  /* 0x000000ff2c00720c */ /* 0x040fe40000784270 */
[----:B------:R-:W-:-:S02]  /*f430*/  ISETP.GT.AND P5, PT, R44, RZ, P2 ;  /* 0x000000ff2c00720c */ /* 0x000fc400017a4270 */
[----:B------:R-:W-:-:S03]  /*f440*/  ISETP.GT.AND P0, PT, R44, 0x8, P0 ;  /* 0x000000082c00780c */ /* 0x000fc60000704270 */
[----:B------:R0:W-:Y:S01]  /*f450*/  @P1 STG.E desc[UR18][R8.64+0x20], R15 ;  /* 0x0000200f08001986 */ /* 0x0001e2000c101912 */
[----:B------:R-:W-:Y:S02]  /*f460*/  ISETP.GT.AND P1, PT, R45, 0xf0, PT ;  /* 0x000000f02d00780c */ /* 0x000fe40003f24270 */
[----:B------:R-:W-:-:S03]  /*f470*/  ISETP.GT.AND P2, PT, R44, 0x8, P2 ;  /* 0x000000082c00780c */ /* 0x000fc60001744270 */
[----:B------:R1:W-:Y:S01]  /*f480*/  @P4 STG.E desc[UR18][R12.64], R17 ;  /* 0x000000110c004986 */ /* 0x0003e2000c101912 */
[----:B------:R-:W-:Y:S01]  /*f490*/  ISETP.GT.AND P4, PT, R45, 0xf1, PT ;  /* 0x000000f12d00780c */ /* 0x000fe20003f84270 */
[----:B------:R-:W-:Y:S01]  /*f4a0*/  IMAD.WIDE.U32 R2, R32, 0x1c, R4 ;  /* 0x0000001c20027825 */ /* 0x000fe200078e0004 */
[C---:B------:R-:W-:Y:S01]  /*f4b0*/  ISETP.GT.AND P6, PT, R44.reuse, RZ, P1 ;  /* 0x000000ff2c00720c */ /* 0x040fe20000fc4270 */
[----:B------:R1:W-:Y:S01]  /*f4c0*/  @P5 STG.E desc[UR18][R4.64], R7 ;  /* 0x0000000704005986 */ /* 0x0003e2000c101912 */
[C---:B------:R-:W-:Y:S01]  /*f4d0*/  ISETP.GT.AND P5, PT, R44.reuse, RZ, P4 ;  /* 0x000000ff2c00720c */ /* 0x040fe200027a4270 */
[----:B------:R-:W-:Y:S01]  /*f4e0*/  IMAD.MOV.U32 R10, RZ, RZ, R2 ;  /* 0x000000ffff0a7224 */ /* 0x000fe200078e0002 */
[----:B------:R-:W-:Y:S01]  /*f4f0*/  ISETP.GT.AND P1, PT, R44, 0x8, P1 ;  /* 0x000000082c00780c */ /* 0x000fe20000f24270 */
[----:B------:R-:W-:Y:S01]  /*f500*/  @P0 STG.E desc[UR18][R12.64+0x20], R19 ;  /* 0x000020130c000986 */ /* 0x000fe2000c101912 */
[----:B------:R-:W-:Y:S01]  /*f510*/  IADD3 R2, P0, R29, R4, RZ ;  /* 0x000000041d027210 */ /* 0x000fe20007f1e0ff */
[----:B0-----:R-:W-:Y:S01]  /*f520*/  FMUL R15, R158, UR21 ;  /* 0x000000159e0f7c20 */ /* 0x001fe20008400000 */
[----:B------:R-:W-:-:S02]  /*f530*/  IMAD.IADD R11, R33, 0x1, R3 ;  /* 0x00000001210b7824 */ /* 0x000fc400078e0203 */
[----:B------:R-:W-:Y:S01]  /*f540*/  FMUL R21, R156, UR21 ;  /* 0x000000159c157c20 */ /* 0x000fe20008400000 */
[----:B-1----:R-:W-:Y:S01]  /*f550*/  FMUL R17, R155, UR21 ;  /* 0x000000159b117c20 */ /* 0x002fe20008400000 */
[----:B------:R-:W-:Y:S01]  /*f560*/  IMAD.X R3, R31, 0x1, R5, P0 ;  /* 0x000000011f037824 */ /* 0x000fe200000e0605 */
[----:B------:R3:W-:Y:S01]  /*f570*/  @P2 STG.E desc[UR18][R4.64+0x20], R15 ;  /* 0x0000200f04002986 */ /* 0x0007e2000c101912 */
[----:B------:R-:W-:Y:S01]  /*f580*/  FMUL R23, R153, UR21 ;  /* 0x0000001599177c20 */ /* 0x000fe20008400000 */
[C---:B------:R-:W-:Y:S02]  /*f590*/  ISETP.GT.AND P2, PT, R45.reuse, 0xf8, PT ;  /* 0x000000f82d00780c */ /* 0x040fe40003f44270 */
[----:B------:R-:W-:Y:S01]  /*f5a0*/  ISETP.GT.AND P0, PT, R45, 0xf9, PT ;  /* 0x000000f92d00780c */ /* 0x000fe20003f04270 */
[----:B------:R-:W-:Y:S01]  /*f5b0*/  @P6 STG.E desc[UR18][R10.64], R21 ;  /* 0x000000150a006986 */ /* 0x000fe2000c101912 */
[----:B------:R-:W-:-:S03]  /*f5c0*/  ISETP.GT.AND P4, PT, R44, 0x8, P4 ;  /* 0x000000082c00780c */ /* 0x000fc60002784270 */
[----:B------:R-:W-:Y:S01]  /*f5d0*/  @P5 STG.E desc[UR18][R2.64], R17 ;  /* 0x0000001102005986 */ /* 0x000fe2000c101912 */
[----:B------:R-:W-:-:S03]  /*f5e0*/  ISETP.GT.AND P5, PT, R44, RZ, P2 ;  /* 0x000000ff2c00720c */ /* 0x000fc600017a4270 */
[----:B------:R4:W-:Y:S01]  /*f5f0*/  @P1 STG.E desc[UR18][R10.64+0x20], R23 ;  /* 0x000020170a001986 */ /* 0x0009e2000c101912 */
[C---:B------:R-:W-:Y:S02]  /*f600*/  ISETP.GT.AND P1, PT, R44.reuse, RZ, P0 ;  /* 0x000000ff2c00720c */ /* 0x040fe40000724270 */
[----:B------:R-:W-:Y:S01]  /*f610*/  ISETP.GT.AND P2, PT, R44, 0x8, P2 ;  /* 0x000000082c00780c */ /* 0x000fe20001744270 */
[----:B------:R-:W-:Y:S01]  /*f620*/  IMAD.WIDE.U32 R6, R32, 0x1c, R2 ;  /* 0x0000001c20067825 */ /* 0x000fe200078e0002 */
[----:B------:R-:W-:Y:S02]  /*f630*/  ISETP.GT.AND P0, PT, R44, 0x8, P0 ;  /* 0x000000082c00780c */ /* 0x000fe40000704270 */
[----:B------:R-:W-:Y:S01]  /*f640*/  IADD3 R8, P6, R29, R2, RZ ;  /* 0x000000021d087210 */ /* 0x000fe20007fde0ff */
[----:B------:R-:W-:-:S04]  /*f650*/  IMAD.IADD R7, R33, 0x1, R7 ;  /* 0x0000000121077824 */ /* 0x000fc800078e0207 */
[----:B------:R-:W-:Y:S02]  /*f660*/  IMAD.X R9, R31, 0x1, R3, P6 ;  /* 0x000000011f097824 */ /* 0x000fe400030e0603 */
[----:B---3--:R-:W-:-:S05]  /*f670*/  FMUL R5, R154, UR21 ;  /* 0x000000159a057c20 */ /* 0x008fca0008400000 */
[----:B------:R3:W-:Y:S01]  /*f680*/  @P4 STG.E desc[UR18][R2.64+0x20], R5 ;  /* 0x0000200502004986 */ /* 0x0007e2000c101912 */
[----:B--2---:R-:W-:-:S05]  /*f690*/  FMUL R13, R22, UR21 ;  /* 0x00000015160d7c20 */ /* 0x004fca0008400000 */
[----:B------:R3:W-:Y:S01]  /*f6a0*/  @P5 STG.E desc[UR18][R6.64], R13 ;  /* 0x0000000d06005986 */ /* 0x0007e2000c101912 */
[----:B----4-:R-:W-:Y:S01]  /*f6b0*/  FMUL R11, R20, UR21 ;  /* 0x00000015140b7c20 */ /* 0x010fe20008400000 */
[----:B------:R-:W-:-:S04]  /*f6c0*/  FMUL R15, R18, UR21 ;  /* 0x00000015120f7c20 */ /* 0x000fc80008400000 */
[----:B------:R3:W-:Y:S01]  /*f6d0*/  @P1 STG.E desc[UR18][R8.64], R11 ;  /* 0x0000000b08001986 */ /* 0x0007e2000c101912 */
[----:B------:R-:W-:-:S03]  /*f6e0*/  FMUL R17, R16, UR21 ;  /* 0x0000001510117c20 */ /* 0x000fc60008400000 */
[----:B------:R3:W-:Y:S04]  /*f6f0*/  @P2 STG.E desc[UR18][R6.64+0x20], R15 ;  /* 0x0000200f06002986 */ /* 0x0007e8000c101912 */
[----:B------:R3:W-:Y:S02]  /*f700*/  @P0 STG.E desc[UR18][R8.64+0x20], R17 ;  /* 0x0000201108000986 */ /* 0x0007e4000c101912 */
.L_x_216:
[----:B------:R-:W-:Y:S05]  /*f710*/  BSYNC B0 ;  /* 0x0000000000007941 */ /* 0x000fea0003800000 */
.L_x_24:
[----:B-1-3-5:R-:W2:Y:S04]  /*f720*/  LDL.LU R3, [R1+0x74] ;  /* 0x0000740001037983 */ /* 0x02aea80000300800 */
[----:B------:R-:W2:Y:S01]  /*f730*/  LDL.LU R2, [R1+0x78] ;  /* 0x0000780001027983 */ /* 0x000ea20000300800 */
[----:B------:R-:W-:Y:S01]  /*f740*/  ULDC UR6, c[0x0][0xc] ;  /* 0x0000030000067ab9 */ /* 0x000fe20000000800 */
[----:B------:R-:W-:Y:S01]  /*f750*/  ULDC UR7, c[0x0][0x10] ;  /* 0x0000040000077ab9 */ /* 0x000fe20000000800 */
[----:B0-----:R-:W2:Y:S01]  /*f760*/  LDC R5, c[0x0][0x14] ;  /* 0x00000500ff057b82 */ /* 0x001ea20000000800 */
[----:B------:R-:W-:Y:S01]  /*f770*/  UIMAD.WIDE.U32 UR6, UR6, UR7, URZ ;  /* 0x00000007060672a5 */ /* 0x000fe2000f8e003f */
[----:B------:R-:W-:Y:S01]  /*f780*/  PRMT R0, RZ, 0x7610, R0 ;  /* 0x00007610ff007816 */ /* 0x000fe20000000000 */
[----:B------:R-:W-:-:S04]  /*f790*/  UMOV UR23, 0xffffffff ;  /* 0xffffffff00177882 */ /* 0x000fc80000000000 */
[----:B--2---:R-:W-:-:S04]  /*f7a0*/  IMAD.WIDE.U32 R2, R5, UR6, R2 ;  /* 0x0000000605027c25 */ /* 0x004fc8000f8e0002 */
[----:B------:R-:W-:Y:S01]  /*f7b0*/  IMAD R5, R5, UR7, RZ ;  /* 0x0000000705057c24 */ /* 0x000fe2000f8e02ff */
[----:B------:R-:W-:Y:S01]  /*f7c0*/  ULDC.64 UR6, c[0x0][0x750] ;  /* 0x0001d40000067ab9 */ /* 0x000fe20000000a00 */
[----:B------:R-:W-:Y:S01]  /*f7d0*/  IMAD.MOV.U32 R18, RZ, RZ, R2 ;  /* 0x000000ffff127224 */ /* 0x000fe200078e0002 */
[----:B------:R-:W-:Y:S01]  /*f7e0*/  ISETP.GE.U32.AND P0, PT, R2, UR6, PT ;  /* 0x0000000602007c0c */ /* 0x000fe2000bf06070 */
[----:B------:R-:W-:Y:S01]  /*f7f0*/  IMAD.IADD R19, R3, 0x1, R5 ;  /* 0x0000000103137824 */ /* 0x000fe200078e0205 */
[----:B------:R-:W-:-:S04]  /*f800*/  MOV R2, 0xffffffff ;  /* 0xffffffff00027802 */ /* 0x000fc80000000f00 */
[----:B------:R0:W-:Y:S01]  /*f810*/  STL [R1+0x74], R19 ;  /* 0x0000741301007387 */ /* 0x0001e20000100800 */
[----:B------:R-:W-:-:S03]  /*f820*/  ISETP.GE.U32.AND.EX P0, PT, R19, UR7, PT, P0 ;  /* 0x0000000713007c0c */ /* 0x000fc6000bf06100 */
[----:B------:R0:W-:Y:S04]  /*f830*/  STL [R1+0x78], R18 ;  /* 0x0000781201007387 */ /* 0x0001e80000100800 */
[----:B------:R0:W-:Y:S06]  /*f840*/  STL [R1+0x7c], R2 ;  /* 0x00007c0201007387 */ /* 0x0001ec0000100800 */
[----:B------:R-:W-:Y:S05]  /*f850*/  @P0 BRA `(.L_x_217) ;  /* 0x0000000400700947 */ /* 0x000fea0003800000 */
[----:B------:R-:W1:Y:S01]  /*f860*/  S2R R14, SR_CTAID.X ;  /* 0x00000000000e7919 */ /* 0x000e620000002500 */
[----:B------:R-:W2:Y:S01]  /*f870*/  LDC.64 R8, c[0x0][0x728] ;  /* 0x0001ca00ff087b82 */ /* 0x000ea20000000a00 */
[----:B------:R-:W-:Y:S01]  /*f880*/  ULDC UR6, c[0x0][0x150] ;  /* 0x0000540000067ab9 */ /* 0x000fe20000000800 */
[----:B------:R-:W-:Y:S01]  /*f890*/  IMAD.MOV.U32 R6, RZ, RZ, R18 ;  /* 0x000000ffff067224 */ /* 0x000fe200078e0012 */
[----:B------:R-:W3:Y:S01]  /*f8a0*/  S2R R16, SR_CTAID.Y ;  /* 0x0000000000107919 */ /* 0x000ee20000002600 */
[----:B------:R-:W-:-:S04]  /*f8b0*/  IMAD.MOV.U32 R7, RZ, RZ, R19 ;  /* 0x000000ffff077224 */ /* 0x000fc800078e0013 */
[----:B------:R-:W4:Y:S08]  /*f8c0*/  LDC R17, c[0x0][0x144] ;  /* 0x00005100ff117b82 */ /* 0x000f300000000800 */
[----:B------:R-:W0:Y:S08]  /*f8d0*/  LDC R10, c[0x0][0x730] ;  /* 0x0001cc00ff0a7b82 */ /* 0x000e300000000800 */
[----:B------:R-:W0:Y:S01]  /*f8e0*/  LDC.64 R12, c[0x0][0x720] ;  /* 0x0001c800ff0c7b82 */ /* 0x000e220000000a00 */
[----:B--2---:R-:W-:-:S04]  /*f8f0*/  ISETP.NE.U32.AND P0, PT, R8, RZ, PT ;  /* 0x000000ff0800720c */ /* 0x004fc80003f05070 */
[----:B------:R-:W-:Y:S02]  /*f900*/  ISETP.NE.AND.EX P0, PT, R9, RZ, PT, P0 ;  /* 0x000000ff0900720c */ /* 0x000fe40003f05300 */
[----:B-1----:R-:W-:-:S05]  /*f910*/  I2FP.F32.U32 R0, R14 ;  /* 0x0000000e00007245 */ /* 0x002fca0000201000 */
[----:B------:R-:W-:-:S04]  /*f920*/  FMUL R0, R0, UR6 ;  /* 0x0000000600007c20 */ /* 0x000fc80008400000 */
[----:B------:R1:W2:Y:S02]  /*f930*/  F2I.U32.TRUNC.NTZ R15, R0 ;  /* 0x00000000000f7305 */ /* 0x0002a4000020f000 */
[----:B---34-:R-:W-:Y:S05]  /*f940*/  @!P0 BRA `(.L_x_218) ;  /* 0x0000000000288947 */ /* 0x018fea0003800000 */
[----:B-1----:R-:W1:Y:S02]  /*f950*/  LDC R0, c[0x0][0x734] ;  /* 0x0001cd00ff007b82 */ /* 0x002e640000000800 */
[----:B-1----:R-:W-:-:S05]  /*f960*/  IADD3 R7, P0, R18, R0, RZ ;  /* 0x0000000012077210 */ /* 0x002fca0007f1e0ff */
[----:B------:R-:W-:-:S04]  /*f970*/  IMAD.X R11, RZ, RZ, R19, P0 ;  /* 0x000000ffff0b7224 */ /* 0x000fc800000e0613 */
[----:B0-----:R-:W-:-:S04]  /*f980*/  IMAD.WIDE.U32 R2, R11, R8, RZ ;  /* 0x000000080b027225 */ /* 0x001fc800078e00ff */
[----:B------:R-:W-:-:S04]  /*f990*/  IMAD.WIDE.U32 R4, P0, R7, R9, R2 ;  /* 0x0000000907047225 */ /* 0x000fc80007800002 */
[----:B------:R-:W-:-:S04]  /*f9a0*/  IMAD.WIDE.U32 R2, R7, R8, RZ ;  /* 0x0000000807027225 */ /* 0x000fc800078e00ff */
[----:B------:R-:W-:Y:S01]  /*f9b0*/  IMAD.X R7, RZ, RZ, RZ, P0 ;  /* 0x000000ffff077224 */ /* 0x000fe200000e06ff */
[----:B------:R-:W-:Y:S01]  /*f9c0*/  IADD3 RZ, P0, R3, R4, RZ ;  /* 0x0000000403ff7210 */ /* 0x000fe20007f1e0ff */
[----:B------:R-:W-:-:S04]  /*f9d0*/  IMAD.MOV.U32 R6, RZ, RZ, R5 ;  /* 0x000000ffff067224 */ /* 0x000fc800078e0005 */
[----:B------:R-:W-:-:S08]  /*f9e0*/  IMAD.WIDE.U32.X R6, R11, R9, R6, P0 ;  /* 0x000000090b067225 */ /* 0x000fd000000e0406 */
.L_x_218:
[-CC-:B0-----:R-:W-:Y:S01]  /*f9f0*/  SHF.R.U64 R21, R6, R10.reuse, R7.reuse ;  /* 0x0000000a06157219 */ /* 0x181fe20000001207 */
[----:B------:R-:W0:Y:S01]  /*fa00*/  LDC.64 R22, c[0x0][0x740] ;  /* 0x0001d000ff167b82 */ /* 0x000e220000000a00 */
[----:B-1----:R-:W-:Y:S01]  /*fa10*/  SHF.R.U32.HI R0, RZ, R10, R7 ;  /* 0x0000000aff007219 */ /* 0x002fe20000011607 */
[----:B--2---:R-:W-:Y:S01]  /*fa20*/  IMAD.MOV R15, RZ, RZ, -R15 ;  /* 0x000000ffff0f7224 */ /* 0x004fe200078e0a0f */
[----:B------:R-:W-:Y:S01]  /*fa30*/  IADD3 R5, P0, RZ, -R21, RZ ;  /* 0x80000015ff057210 */ /* 0x000fe20007f1e0ff */
[----:B------:R-:W-:Y:S01]  /*fa40*/  ULDC UR6, c[0x0][0x154] ;  /* 0x0000550000067ab9 */ /* 0x000fe20000000800 */
[----:B------:R-:W-:Y:S01]  /*fa50*/  MOV R2, R18 ;  /* 0x0000001200027202 */ /* 0x000fe20000000f00 */
[----:B------:R-:W-:Y:S02]  /*fa60*/  IMAD R18, R17, R15, R14 ;  /* 0x0000000f11127224 */ /* 0x000fe400078e020e */
[----:B------:R-:W1:Y:S01]  /*fa70*/  LDC R4, c[0x0][0x718] ;  /* 0x0001c600ff047b82 */ /* 0x000e620000000800 */
[----:B------:R-:W-:-:S02]  /*fa80*/  IMAD.X R3, RZ, RZ, ~R0, P0 ;  /* 0x000000ffff037224 */ /* 0x000fc400000e0e00 */
[----:B------:R-:W-:Y:S02]  /*fa90*/  IMAD.MOV.U32 R7, RZ, RZ, 0x1 ;  /* 0x00000001ff077424 */ /* 0x000fe400078e00ff */
[-C--:B------:R-:W-:Y:S02]  /*faa0*/  IMAD R0, R3, R12.reuse, RZ ;  /* 0x0000000c03007224 */ /* 0x080fe400078e02ff */
[----:B------:R-:W-:Y:S01]  /*fab0*/  IMAD.MOV.U32 R3, RZ, RZ, R19 ;  /* 0x000000ffff037224 */ /* 0x000fe200078e0013 */
[----:B------:R-:W2:Y:S01]  /*fac0*/  LDC R6, c[0x0][0x708] ;  /* 0x0001c200ff067b82 */ /* 0x000ea20000000800 */
[----:B------:R-:W-:-:S04]  /*fad0*/  IMAD.WIDE.U32 R2, R5, R12, R2 ;  /* 0x0000000c05027225 */ /* 0x000fc800078e0002 */
[----:B------:R-:W-:-:S03]  /*fae0*/  IMAD R5, R5, R13, R0 ;  /* 0x0000000d05057224 */ /* 0x000fc600078e0200 */
[----:B------:R-:W3:Y:S01]  /*faf0*/  LDC R20, c[0x0][0x758] ;  /* 0x0001d600ff147b82 */ /* 0x000ee20000000800 */
[----:B------:R-:W-:Y:S01]  /*fb00*/  I2FP.F32.U32 R0, R16 ;  /* 0x0000001000007245 */ /* 0x000fe20000201000 */
[----:B------:R-:W-:Y:S01]  /*fb10*/  IMAD.IADD R3, R3, 0x1, R5 ;  /* 0x0000000103037824 */ /* 0x000fe200078e0205 */
[----:B0-----:R-:W-:Y:S01]  /*fb20*/  ISETP.NE.U32.AND P0, PT, R22, RZ, PT ;  /* 0x000000ff1600720c */ /* 0x001fe20003f05070 */
[----:B------:R-:W-:Y:S02]  /*fb30*/  IMAD.MOV.U32 R5, RZ, RZ, -0x1 ;  /* 0xffffffffff057424 */ /* 0x000fe400078e00ff */
[----:B------:R-:W-:Y:S02]  /*fb40*/  FMUL R0, R0, UR6 ;  /* 0x0000000600007c20 */ /* 0x000fe40008400000 */
[----:B------:R-:W0:Y:S01]  /*fb50*/  LDC R13, c[0x0][0x148] ;  /* 0x00005200ff0d7b82 */ /* 0x000e220000000800 */
[----:B-1----:R-:W-:Y:S01]  /*fb60*/  SHF.R.U64 R10, R2, R4, R3 ;  /* 0x00000004020a7219 */ /* 0x002fe20000001203 */
[----:B------:R1:W4:Y:S01]  /*fb70*/  F2I.U32.TRUNC.NTZ R12, R0 ;  /* 0x00000000000c7305 */ /* 0x000322000020f000 */
[----:B------:R-:W-:-:S02]  /*fb80*/  ISETP.NE.AND.EX P0, PT, R23, RZ, PT, P0 ;  /* 0x000000ff1700720c */ /* 0x000fc40003f05300 */
[----:B------:R-:W-:-:S03]  /*fb90*/  SHF.R.U32.HI R3, RZ, R4, R3 ;  /* 0x00000004ff037219 */ /* 0x000fc60000011603 */
[----:B------:R-:W0:Y:S01]  /*fba0*/  LDC R14, c[0x0][0x700] ;  /* 0x0001c000ff0e7b82 */ /* 0x000e220000000800 */
[-CC-:B--2---:R-:W-:Y:S02]  /*fbb0*/  SHF.R.U64 R8, R10, R6.reuse, R3.reuse ;  /* 0x000000060a087219 */ /* 0x184fe40000001203 */
[----:B------:R-:W-:-:S05]  /*fbc0*/  SHF.R.U32.HI R3, RZ, R6, R3 ;  /* 0x00000006ff037219 */ /* 0x000fca0000011603 */
[----:B------:R-:W2:Y:S01]  /*fbd0*/  LDC R15, c[0x0][0x748] ;  /* 0x0001d200ff0f7b82 */ /* 0x000ea20000000800 */
[-CC-:B---3--:R-:W-:Y:S02]  /*fbe0*/  SHF.R.U64 R11, R8, R20.reuse, R3.reuse ;  /* 0x00000014080b7219 */ /* 0x188fe40000001203 */
[-C--:B------:R-:W-:Y:S02]  /*fbf0*/  SHF.L.U32 R5, R5, R20.reuse, RZ ;  /* 0x0000001405057219 */ /* 0x080fe400000006ff */
[-C--:B------:R-:W-:Y:S01]  /*fc00*/  SHF.R.U32.HI R3, RZ, R20.reuse, R3 ;  /* 0x00000014ff037219 */ /* 0x080fe20000011603 */
[----:B------:R-:W-:Y:S01]  /*fc10*/  IMAD.MOV.U32 R2, RZ, RZ, R11 ;  /* 0x000000ffff027224 */ /* 0x000fe200078e000b */
[----:B------:R-:W-:Y:S01]  /*fc20*/  SHF.L.U32 R20, R7, R20, RZ ;  /* 0x0000001407147219 */ /* 0x000fe200000006ff */
[----:B------:R-:W3:Y:S01]  /*fc30*/  LDC R17, c[0x0][0x738] ;  /* 0x0001ce00ff117b82 */ /* 0x000ee20000000800 */
[----:B------:R-:W-:-:S07]  /*fc40*/  LOP3.LUT R51, RZ, R5, RZ, 0x33, !PT ;  /* 0x00000005ff337212 */ /* 0x000fce00078e33ff */
[----:B------:R-:W0:Y:S01]  /*fc50*/  LDC R19, c[0x0][0x710] ;  /* 0x0001c400ff137b82 */ /* 0x000e220000000800 */
[----:B-1--4-:R-:W-:Y:S05]  /*fc60*/  @!P0 BRA `(.L_x_219) ;  /* 0x0000000000288947 */ /* 0x012fea0003800000 */
        /* <DEDUP_REMOVED lines=10> */
.L_x_219:
[----:B--2---:R-:W-:Y:S01]  /*fd10*/  SHF.R.U64 R0, R2, R15, R3 ;  /* 0x0000000f02007219 */ /* 0x004fe20000001203 */
[----:B0-----:R-:W-:Y:S01]  /*fd20*/  VIADD R3, R14, 0xffffffff ;  /* 0xffffffff0e037836 */ /* 0x001fe20000000000 */
[----:B------:R-:W-:Y:S01]  /*fd30*/  LOP3.LUT R51, R8, R51, RZ, 0xc0, !PT ;  /* 0x0000003308337212 */ /* 0x000fe200078ec0ff */
[----:B------:R-:W-:Y:S01]  /*fd40*/  IMAD.MOV R12, RZ, RZ, -R12 ;  /* 0x000000ffff0c7224 */ /* 0x000fe200078e0a0c */
[----:B------:R-:W-:Y:S01]  /*fd50*/  R2UR UR23, R21 ;  /* 0x00000000151772ca */ /* 0x000fe200000e0000 */
[----:B------:R-:W-:Y:S01]  /*fd60*/  IMAD.MOV R2, RZ, RZ, -R0 ;  /* 0x000000ffff027224 */ /* 0x000fe200078e0a00 */
[----:B------:R-:W-:Y:S01]  /*fd70*/  LOP3.LUT R3, R10, R3, RZ, 0xc0, !PT ;  /* 0x000000030a037212 */ /* 0x000fe200078ec0ff */
[----:B------:R-:W-:Y:S02]  /*fd80*/  IMAD R51, R20, R0, R51 ;  /* 0x0000000014337224 */ /* 0x000fe400078e0233 */
[----:B------:R-:W-:Y:S02]  /*fd90*/  @P3 IMAD R18, R13, R12, R16 ;  /* 0x0000000c0d123224 */ /* 0x000fe400078e0210 */
[----:B---3--:R-:W-:-:S02]  /*fda0*/  IMAD R0, R2, R17, R11 ;  /* 0x0000001102007224 */ /* 0x008fc400078e020b */
[----:B------:R-:W-:Y:S02]  /*fdb0*/  IMAD R51, R51, R19, R18 ;  /* 0x0000001333337224 */ /* 0x000fe400078e0212 */
[----:B------:R-:W-:Y:S02]  /*fdc0*/  IMAD R0, R0, R14, R3 ;  /* 0x0000000e00007224 */ /* 0x000fe400078e0203 */
[----:B------:R-:W-:-:S03]  /*fdd0*/  IMAD.MOV.U32 R2, RZ, RZ, 0x1 ;  /* 0x00000001ff027424 */ /* 0x000fc600078e00ff */
[----:B------:R-:W-:Y:S02]  /*fde0*/  SEL R3, R0, R51, !P3 ;  /* 0x0000003300037207 */ /* 0x000fe40005800000 */
[----:B------:R-:W-:Y:S02]  /*fdf0*/  SEL R51, R51, R0, !P3 ;  /* 0x0000000033337207 */ /* 0x000fe40005800000 */
[----:B------:R-:W-:Y:S01]  /*fe00*/  PRMT R0, R2, 0x7610, R0 ;  /* 0x0000761002007816 */ /* 0x000fe20000000000 */
[----:B------:R1:W-:Y:S06]  /*fe10*/  STL [R1+0x7c], R3 ;  /* 0x00007c0301007387 */ /* 0x0003ec0000100800 */
.L_x_217:
[----:B------:R2:W-:Y:S01]  /*fe20*/  STL [R1+0x84], R51 ;  /* 0x0000843301007387 */ /* 0x0005e20000100800 */
[----:B------:R-:W-:-:S13]  /*fe30*/  LOP3.LUT P0, RZ, R0, 0xff, RZ, 0xc0, !PT ;  /* 0x000000ff00ff7812 */ /* 0x000fda000780c0ff */
[----:B--2---:R-:W-:Y:S05]  /*fe40*/  @P0 BRA `(.L_x_220) ;  /* 0xffffff1000bc0947 */ /* 0x004fea000383ffff */
[----:B------:R-:W-:Y:S05]  /*fe50*/  EXIT ;  /* 0x000000000000794d */ /* 0x000fea0003800000 */
.L_x_4:
[----:B------:R-:W2:Y:S01]  /*fe60*/  LDL R16, [R1+0x78] ;  /* 0x0000780001107983 */ /* 0x000ea20000100800 */
[----:B------:R-:W-:-:S03]  /*fe70*/  ULDC.64 UR4, c[0x0][0x750] ;  /* 0x0001d40000047ab9 */ /* 0x000fc60000000a00 */
[----:B------:R-:W3:Y:S01]  /*fe80*/  LDL R17, [R1+0x74] ;  /* 0x0000740001117983 */ /* 0x000ee20000100800 */
[----:B------:R-:W-:Y:S01]  /*fe90*/  PRMT R4, RZ, 0x7610, R4 ;  /* 0x00007610ff047816 */ /* 0x000fe20000000004 */
[----:B------:R-:W-:Y:S02]  /*fea0*/  IMAD.MOV.U32 R5, RZ, RZ, -0x1 ;  /* 0xffffffffff057424 */ /* 0x000fe400078e00ff */
[----:B------:R-:W-:Y:S02]  /*feb0*/  IMAD.MOV.U32 R6, RZ, RZ, -0x1 ;  /* 0xffffffffff067424 */ /* 0x000fe400078e00ff */
[----:B------:R-:W-:Y:S01]  /*fec0*/  IMAD.MOV.U32 R11, RZ, RZ, -0x1 ;  /* 0xffffffffff0b7424 */ /* 0x000fe200078e00ff */
[----:B--2---:R-:W-:-:S04]  /*fed0*/  ISETP.GE.U32.AND P0, PT, R16, UR4, PT ;  /* 0x0000000410007c0c */ /* 0x004fc8000bf06070 */
[----:B---3--:R-:W-:-:S13]  /*fee0*/  ISETP.GE.U32.AND.EX P0, PT, R17, UR5, PT, P0 ;  /* 0x0000000511007c0c */ /* 0x008fda000bf06100 */
[----:B------:R-:W-:Y:S05]  /*fef0*/  @P0 BRA `(.L_x_221) ;  /* 0x00000004005c0947 */ /* 0x000fea0003800000 */
[----:B------:R-:W0:Y:S01]  /*ff00*/  LDC.64 R10, c[0x0][0x728] ;  /* 0x0001ca00ff0a7b82 */ /* 0x000e220000000a00 */
[----:B------:R-:W-:Y:S01]  /*ff10*/  MOV R8, R16 ;  /* 0x0000001000087202 */ /* 0x000fe20000000f00 */
[----:B------:R-:W-:-:S06]  /*ff20*/  IMAD.MOV.U32 R9, RZ, RZ, R17 ;  /* 0x000000ffff097224 */ /* 0x000fcc00078e0011 */
        /* <DEDUP_REMOVED lines=15> */
.L_x_222:
[-CC-:B------:R-:W-:Y:S01]  /*10020*/  SHF.R.U64 R11, R8, R12.reuse, R9.reuse ;  /* 0x0000000c080b7219 */ /* 0x180fe20000001209 */
[----:B------:R-:W0:Y:S01]  /*10030*/  LDC.64 R20, c[0x0][0x740] ;  /* 0x0001d000ff147b82 */ /* 0x000e220000000a00 */
[----:B------:R-:W-:Y:S01]  /*10040*/  SHF.R.U32.HI R3, RZ, R12, R9 ;  /* 0x0000000cff037219 */ /* 0x000fe20000011609 */
[----:B------:R-:W-:Y:S01]  /*10050*/  ULDC UR4, c[0x0][0x150] ;  /* 0x0000540000047ab9 */ /* 0x000fe20000000800 */
[----:B------:R-:W-:Y:S01]  /*10060*/  IADD3 R7, P0, RZ, -R11, RZ ;  /* 0x8000000bff077210 */ /* 0x000fe20007f1e0ff */
[----:B------:R-:W-:Y:S01]  /*10070*/  IMAD.MOV.U32 R4, RZ, RZ, R16 ;  /* 0x000000ffff047224 */ /* 0x000fe200078e0010 */
[----:B------:R-:W-:Y:S01]  /*10080*/  I2FP.F32.U32 R6, R2 ;  /* 0x0000000200067245 */ /* 0x000fe20000201000 */
[----:B------:R-:W-:Y:S02]  /*10090*/  IMAD.MOV.U32 R5, RZ, RZ, R17 ;  /* 0x000000ffff057224 */ /* 0x000fe400078e0011 */
[----:B------:R-:W1:Y:S01]  /*100a0*/  LDC R10, c[0x0][0x718] ;  /* 0x0001c600ff0a7b82 */ /* 0x000e620000000800 */
[----:B------:R-:W-:-:S02]  /*100b0*/  IMAD.X R3, RZ, RZ, ~R3, P0 ;  /* 0x000000ffff037224 */ /* 0x000fc400000e0e03 */
[----:B------:R-:W-:Y:S01]  /*100c0*/  FMUL R9, R6, UR4 ;  /* 0x0000000406097c20 */ /* 0x000fe20008400000 */
[----:B------:R-:W-:Y:S01]  /*100d0*/  IMAD.WIDE.U32 R4, R7, R14, R4 ;  /* 0x0000000e07047225 */ /* 0x000fe200078e0004 */
[----:B------:R-:W-:-:S03]  /*100e0*/  ULDC UR4, c[0x0][0x154] ;  /* 0x0000550000047ab9 */ /* 0x000fc60000000800 */
[----:B------:R-:W-:Y:S01]  /*100f0*/  IMAD R6, R3, R14, RZ ;  /* 0x0000000e03067224 */ /* 0x000fe200078e02ff */
[----:B------:R-:W2:Y:S01]  /*10100*/  LDC R13, c[0x0][0x144] ;  /* 0x00005100ff0d7b82 */ /* 0x000ea20000000800 */
[----:B------:R-:W3:Y:S02]  /*10110*/  F2I.U32.TRUNC.NTZ R9, R9 ;  /* 0x0000000900097305 */ /* 0x000ee4000020f000 */
[----:B------:R-:W-:Y:S02]  /*10120*/  IMAD R3, R7, R15, R6 ;  /* 0x0000000f07037224 */ /* 0x000fe400078e0206 */
[----:B------:R-:W-:-:S03]  /*10130*/  IMAD.MOV.U32 R6, RZ, RZ, -0x1 ;  /* 0xffffffffff067424 */ /* 0x000fc600078e00ff */
[----:B------:R-:W4:Y:S01]  /*10140*/  LDC R12, c[0x0][0x708] ;  /* 0x0001c200ff0c7b82 */ /* 0x000f220000000800 */
[----:B------:R-:W-:Y:S02]  /*10150*/  IADD3 R3, R5, R3, RZ ;  /* 0x0000000305037210 */ /* 0x000fe40007ffe0ff */
[----:B------:R-:W-:Y:S02]  /*10160*/  I2FP.F32.U32 R5, R0 ;  /* 0x0000000000057245 */ /* 0x000fe40000201000 */
[----:B0-----:R-:W-:-:S03]  /*10170*/  ISETP.NE.U32.AND P0, PT, R20, RZ, PT ;  /* 0x000000ff1400720c */ /* 0x001fc60003f05070 */
[----:B------:R-:W0:Y:S01]  /*10180*/  LDC R7, c[0x0][0x758] ;  /* 0x0001d600ff077b82 */ /* 0x000e220000000800 */
[----:B------:R-:W-:Y:S01]  /*10190*/  FMUL R5, R5, UR4 ;  /* 0x0000000405057c20 */ /* 0x000fe20008400000 */
[-C--:B-1----:R-:W-:Y:S01]  /*101a0*/  SHF.R.U64 R8, R4, R10.reuse, R3 ;  /* 0x0000000a04087219 */ /* 0x082fe20000001203 */
[----:B---3--:R-:W-:Y:S01]  /*101b0*/  IMAD.MOV R4, RZ, RZ, -R9 ;  /* 0x000000ffff047224 */ /* 0x008fe200078e0a09 */
[----:B------:R-:W-:Y:S02]  /*101c0*/  ISETP.NE.AND.EX P0, PT, R21, RZ, PT, P0 ;  /* 0x000000ff1500720c */ /* 0x000fe40003f05300 */
[----:B------:R-:W-:Y:S02]  /*101d0*/  SHF.R.U32.HI R3, RZ, R10, R3 ;  /* 0x0000000aff037219 */ /* 0x000fe40000011603 */
[----:B------:R-:W1:Y:S01]  /*101e0*/  LDC R17, c[0x0][0x148] ;  /* 0x00005200ff117b82 */ /* 0x000e620000000800 */
[----:B------:R3:W0:Y:S01]  /*101f0*/  F2I.U32.TRUNC.NTZ R10, R5 ;  /* 0x00000005000a7305 */ /* 0x000622000020f000 */
[----:B--2---:R-:W-:-:S02]  /*10200*/  IMAD R19, R13, R4, R2 ;  /* 0x000000040d137224 */ /* 0x004fc400078e0202 */
[----:B------:R-:W-:-:S04]  /*10210*/  IMAD.MOV.U32 R4, RZ, RZ, 0x1 ;  /* 0x00000001ff047424 */ /* 0x000fc800078e00ff */
[----:B------:R-:W2:Y:S01]  /*10220*/  LDC R14, c[0x0][0x700] ;  /* 0x0001c000ff0e7b82 */ /* 0x000ea20000000800 */
[-CC-:B----4-:R-:W-:Y:S02]  /*10230*/  SHF.R.U64 R13, R8, R12.reuse, R3.reuse ;  /* 0x0000000c080d7219 */ /* 0x190fe40000001203 */
[----:B------:R-:W-:-:S05]  /*10240*/  SHF.R.U32.HI R2, RZ, R12, R3 ;  /* 0x0000000cff027219 */ /* 0x000fca0000011603 */
[----:B------:R-:W4:Y:S01]  /*10250*/  LDC R16, c[0x0][0x748] ;  /* 0x0001d200ff107b82 */ /* 0x000f220000000800 */
[-CC-:B0-----:R-:W-:Y:S02]  /*10260*/  SHF.R.U64 R15, R13, R7.reuse, R2.reuse ;  /* 0x000000070d0f7219 */ /* 0x181fe40000001202 */
[-C--:B------:R-:W-:Y:S02]  /*10270*/  SHF.L.U32 R6, R6, R7.reuse, RZ ;  /* 0x0000000706067219 */ /* 0x080fe400000006ff */
[-C--:B------:R-:W-:Y:S01]  /*10280*/  SHF.R.U32.HI R3, RZ, R7.reuse, R2 ;  /* 0x00000007ff037219 */ /* 0x080fe20000011602 */
[----:B------:R-:W-:Y:S01]  /*10290*/  IMAD.MOV.U32 R2, RZ, RZ, R15 ;  /* 0x000000ffff027224 */ /* 0x000fe200078e000f */
[----:B------:R-:W-:Y:S01]  /*102a0*/  SHF.L.U32 R12, R4, R7, RZ ;  /* 0x00000007040c7219 */ /* 0x000fe200000006ff */
[----:B------:R-:W0:Y:S01]  /*102b0*/  LDC R18, c[0x0][0x738] ;  /* 0x0001ce00ff127b82 */ /* 0x000e220000000800 */
[----:B------:R-:W-:-:S07]  /*102c0*/  LOP3.LUT R22, RZ, R6, RZ, 0x33, !PT ;  /* 0x00000006ff167212 */ /* 0x000fce00078e33ff */
[----:B------:R-:W0:Y:S01]  /*102d0*/  LDC R23, c[0x0][0x710] ;  /* 0x0001c400ff177b82 */ /* 0x000e220000000800 */
[----:B-1-3--:R-:W-:Y:S05]  /*102e0*/  @!P0 BRA `(.L_x_223) ;  /* 0x0000000000288947 */ /* 0x00afea0003800000 */
[----:B------:R-:W1:Y:S02]  /*102f0*/  LDC R2, c[0x0][0x74c] ;  /* 0x0001d300ff027b82 */ /* 0x000e640000000800 */
[----:B-1----:R-:W-:-:S05]  /*10300*/  IADD3 R7, P0, R15, R2, RZ ;  /* 0x000000020f077210 */ /* 0x002fca0007f1e0ff */
        /* <DEDUP_REMOVED lines=8> */
.L_x_223:
[----:B----4-:R-:W-:Y:S01]  /*10390*/  SHF.R.U64 R3, R2, R16, R3 ;  /* 0x0000001002037219 */ /* 0x010fe20000001203 */
[----:B--2---:R-:W-:Y:S01]  /*103a0*/  VIADD R5, R14, 0xffffffff ;  /* 0xffffffff0e057836 */ /* 0x004fe20000000000 */
[----:B------:R-:W-:Y:S02]  /*103b0*/  LOP3.LUT R2, R13, R22, RZ, 0xc0, !PT ;  /* 0x000000160d027212 */ /* 0x000fe400078ec0ff */
[----:B------:R-:W-:Y:S01]  /*103c0*/  IADD3 R10, -R10, RZ, RZ ;  /* 0x000000ff0a0a7210 */ /* 0x000fe20007ffe1ff */
[----:B------:R-:W-:Y:S02]  /*103d0*/  IMAD.MOV R4, RZ, RZ, -R3 ;  /* 0x000000ffff047224 */ /* 0x000fe400078e0a03 */
[----:B------:R-:W-:Y:S01]  /*103e0*/  IMAD R2, R12, R3, R2 ;  /* 0x000000030c027224 */ /* 0x000fe200078e0202 */
[----:B------:R-:W-:Y:S01]  /*103f0*/  LOP3.LUT R3, R8, R5, RZ, 0xc0, !PT ;  /* 0x0000000508037212 */ /* 0x000fe200078ec0ff */
[----:B------:R-:W-:Y:S02]  /*10400*/  @P3 IMAD R19, R17, R10, R0 ;  /* 0x0000000a11133224 */ /* 0x000fe400078e0200 */
[----:B0-----:R-:W-:-:S02]  /*10410*/  IMAD R0, R4, R18, R15 ;  /* 0x0000001204007224 */ /* 0x001fc400078e020f */
[----:B------:R-:W-:Y:S02]  /*10420*/  IMAD R5, R2, R23, R19 ;  /* 0x0000001702057224 */ /* 0x000fe400078e0213 */
[----:B------:R-:W-:Y:S02]  /*10430*/  IMAD R0, R0, R14, R3 ;  /* 0x0000000e00007224 */ /* 0x000fe400078e0203 */
[----:B------:R-:W-:-:S03]  /*10440*/  IMAD.MOV.U32 R4, RZ, RZ, 0x1 ;  /* 0x00000001ff047424 */ /* 0x000fc600078e00ff */
[----:B------:R-:W-:Y:S02]  /*10450*/  SEL R6, R0, R5, !P3 ;  /* 0x0000000500067207 */ /* 0x000fe40005800000 */
[----:B------:R-:W-:-:S07]  /*10460*/  SEL R5, R5, R0, !P3 ;  /* 0x0000000005057207 */ /* 0x000fce0005800000 */
.L_x_221:
[----:B------:R-:W-:-:S08]  /*10470*/  NOP ;  /* 0x0000000000007918 */ /* 0x000fd00000000000 */
[----:B------:R-:W0:-:S00]  /*10480*/  USETMAXREG.DEALLOC.CTAPOOL 0x28 ;  /* 0x00000028000079c8 */ /* 0x000e0000080e0500 */
[----:B------:R-:W-:-:S13]  /*10490*/  ISETP.NE.AND P0, PT, RZ, UR8, PT ;  /* 0x00000008ff007c0c */ /* 0x000fda000bf05270 */
[----:B------:R-:W-:Y:S05]  /*104a0*/  @P0 EXIT ;  /* 0x000000000000094d */ /* 0x000fea0003800000 */
[----:B0-----:R-:W-:Y:S01]  /*104b0*/  LOP3.LUT P0, RZ, R4, 0xff, RZ, 0xc0, !PT ;  /* 0x000000ff04ff7812 */ /* 0x001fe2000780c0ff */
[----:B------:R-:W-:Y:S02]  /*104c0*/  IMAD.MOV.U32 R0, RZ, RZ, 0x1 ;  /* 0x00000001ff007424 */ /* 0x000fe400078e00ff */
[----:B------:R-:W-:-:S10]  /*104d0*/  IMAD.MOV.U32 R8, RZ, RZ, RZ ;  /* 0x000000ffff087224 */ /* 0x000fd400078e00ff */
[----:B------:R-:W-:Y:S05]  /*104e0*/  @!P0 BRA `(.L_x_224) ;  /* 0x0000000c00888947 */ /* 0x000fea0003800000 */
[----:B------:R-:W0:Y:S01]  /*104f0*/  S2R R2, SR_TID.X ;  /* 0x0000000000027919 */ /* 0x000e220000002100 */
[----:B------:R-:W-:Y:S01]  /*10500*/  ULDC UR4, c[0x0][0x28c] ;  /* 0x0000a30000047ab9 */ /* 0x000fe20000000800 */
[----:B------:R-:W-:Y:S01]  /*10510*/  ULDC UR6, c[0x0][0x758] ;  /* 0x0001d60000067ab9 */ /* 0x000fe20000000800 */
[----:B------:R-:W-:Y:S01]  /*10520*/  UMOV UR7, 0xffffffff ;  /* 0xffffffff00077882 */ /* 0x000fe20000000000 */
[----:B------:R-:W-:Y:S01]  /*10530*/  UIADD3 UR10, UR4, 0x3f, URZ ;  /* 0x0000003f040a7890 */ /* 0x000fe2000fffe03f */
[----:B------:R-:W-:Y:S01]  /*10540*/  BSSY B0, `(.L_x_224) ;  /* 0x00000dc000007945 */ /* 0x000fe20003800000 */
[----:B------:R-:W-:Y:S01]  /*10550*/  ULDC UR5, c[0x0][0x700] ;  /* 0x0001c00000057ab9 */ /* 0x000fe20000000800 */
[----:B------:R-:W-:Y:S01]  /*10560*/  UMOV UR9, 0x1 ;  /* 0x0000000100097882 */ /* 0x000fe20000000000 */
[----:B------:R-:W-:Y:S01]  /*10570*/  USHF.L.U32 UR7, UR7, UR6, URZ ;  /* 0x0000000607077299 */ /* 0x000fe2000800063f */
[----:B------:R-:W-:Y:S01]  /*10580*/  IMAD.MOV.U32 R9, RZ, RZ, 0x1 ;  /* 0x00000001ff097424 */ /* 0x000fe200078e00ff */
[----:B------:R-:W-:Y:S01]  /*10590*/  UIADD3 UR4, UR5, -0x1, URZ ;  /* 0xffffffff05047890 */ /* 0x000fe2000fffe03f */
[----:B------:R-:W-:Y:S01]  /*105a0*/  IMAD.MOV.U32 R0, RZ, RZ, 0x1 ;  /* 0x00000001ff007424 */ /* 0x000fe200078e00ff */
[----:B------:R-:W-:Y:S01]  /*105b0*/  ULDC UR8, c[0x0][0xc] ;  /* 0x0000030000087ab9 */ /* 0x000fe20000000800 */
[----:B------:R-:W-:Y:S01]  /*105c0*/  USHF.L.U32 UR5, UR9, UR6, URZ ;  /* 0x0000000609057299 */ /* 0x000fe2000800063f */
[----:B------:R-:W-:Y:S01]  /*105d0*/  MOV R8, RZ ;  /* 0x000000ff00087202 */ /* 0x000fe20000000f00 */
[----:B------:R-:W-:Y:S01]  /*105e0*/  USHF.R.S32.HI UR11, URZ, 0x1f, UR10 ;  /* 0x0000001f3f0b7899 */ /* 0x000fe2000801140a */
[----:B------:R-:W-:Y:S01]  /*105f0*/  ULDC UR9, c[0x0][0x10] ;  /* 0x0000040000097ab9 */ /* 0x000fe20000000800 */
[----:B------:R-:W-:-:S02]  /*10600*/  ULOP3.LUT UR6, URZ, UR7, URZ, 0x33, !UPT ;  /* 0x000000073f067292 */ /* 0x000fc4000f8e333f */
[----:B------:R-:W-:Y:S02]  /*10610*/  UIMAD.WIDE.U32 UR8, UR8, UR9, URZ ;  /* 0x00000009080872a5 */ /* 0x000fe4000f8e003f */
[----:B------:R-:W-:Y:S01]  /*10620*/  ULEA.HI UR11, UR11, UR10, URZ, 0x6 ;  /* 0x0000000a0b0b7291 */ /* 0x000fe2000f8f303f */
[----:B------:R-:W-:Y:S01]  /*10630*/  ULDC UR7, c[0x0][0x14] ;  /* 0x0000050000077ab9 */ /* 0x000fe20000000800 */
[----:B------:R-:W-:Y:S02]  /*10640*/  ULOP3.LUT UR15, UR13, 0x2, URZ, 0xfc, !UPT ;  /* 0x000000020d0f7892 */ /* 0x000fe4000f8efc3f */
[----:B------:R-:W-:Y:S02]  /*10650*/  UIMAD.WIDE.U32 UR34, UR8, UR7, URZ ;  /* 0x00000007082272a5 */ /* 0x000fe4000f8e003f */
[----:B------:R-:W-:Y:S02]  /*10660*/  UIMAD UR14, UR9, UR7, URZ ;  /* 0x00000007090e72a4 */ /* 0x000fe4000f8e023f */
[----:B------:R-:W-:Y:S01]  /*10670*/  USHF.R.S32.HI UR7, URZ, 0x6, UR11 ;  /* 0x000000063f077899 */ /* 0x000fe2000801140b */
[C---:B0-----:R-:W-:Y:S01]  /*10680*/  LOP3.LUT P2, RZ, R2.reuse, 0x7f, RZ, 0xc0, !PT ;  /* 0x0000007f02ff7812 */ /* 0x041fe2000784c0ff */
[----:B------:R-:W-:Y:S01]  /*10690*/  UIADD3 UR14, UR35, UR14, URZ ;  /* 0x0000000e230e7290 */ /* 0x000fe2000fffe03f */
[----:B------:R-:W-:Y:S01]  /*106a0*/  LOP3.LUT P0, RZ, R2, 0x1f, RZ, 0xc0, !PT ;  /* 0x0000001f02ff7812 */ /* 0x000fe2000780c0ff */
[----:B------:R-:W-:Y:S01]  /*106b0*/  UIADD3 UR21, UR7, 0x1, URZ ;  /* 0x0000000107157890 */ /* 0x000fe2000fffe03f */
[----:B------:R-:W-:-:S02]  /*106c0*/  ULDC.64 UR36, c[0x0][0x198] ;  /* 0x0000660000247ab9 */ /* 0x000fc40000000a00 */
[----:B------:R-:W-:-:S13]  /*106d0*/  PLOP3.LUT P0, PT, P0, P2, PT, 0x8a, 0x0 ;  /* 0x000000000000781c */ /* 0x000fda0000705172 */
.L_x_236:
[----:B------:R-:W-:-:S03]  /*106e0*/  UMOV UR8, 0xffffffff ;  /* 0xffffffff00087882 */ /* 0x000fc60000000000 */
[----:B------:R-:W-:Y:S05]  /*106f0*/  BRA.DIV UR8, `(.L_x_225) ;  /* 0x0000001208c07947 */ /* 0x000fea000b800000 */
[----:B------:R-:W-:-:S13]  /*10700*/  ELECT P1, URZ, PT ;  /* 0x00000000003f782f */ /* 0x000fda0003820000 */
.L_x_253:
[----:B------:R-:W0:Y:S01]  /*10710*/  LDC R2, c[0x0][0x28c] ;  /* 0x0000a300ff027b82 */ /* 0x000e220000000800 */
[----:B------:R-:W-:Y:S01]  /*10720*/  BSSY B1, `(.L_x_226) ;  /* 0x0000046000017945 */ /* 0x000fe20003800000 */
[----:B0-----:R-:W-:-:S13]  /*10730*/  ISETP.LT.OR P1, PT, R2, 0x1, !P1 ;  /* 0x000000010200780c */ /* 0x001fda0004f21670 */
[----:B------:R-:W-:Y:S05]  /*10740*/  @P1 BRA `(.L_x_227) ;  /* 0x00000004000c1947 */ /* 0x000fea0003800000 */
[----:B------:R-:W-:Y:S01]  /*10750*/  IMAD.SHL.U32 R7, R5, 0x80, RZ ;  /* 0x0000008005077824 */ /* 0x000fe200078e00ff */
[----:B------:R-:W-:Y:S01]  /*10760*/  MOV R16, RZ ;  /* 0x000000ff00107202 */ /* 0x000fe20000000f00 */
[----:B------:R-:W-:Y:S02]  /*10770*/  IMAD.SHL.U32 R6, R6, 0x100, RZ ;  /* 0x0000010006067824 */ /* 0x000fe400078e00ff */
[----:B------:R-:W-:Y:S02]  /*10780*/  IMAD.MOV.U32 R12, RZ, RZ, RZ ;  /* 0x000000ffff0c7224 */ /* 0x000fe400078e00ff */
[----:B------:R-:W-:Y:S02]  /*10790*/  IMAD.MOV.U32 R14, RZ, RZ, RZ ;  /* 0x000000ffff0e7224 */ /* 0x000fe400078e00ff */
[----:B------:R-:W-:Y:S02]  /*107a0*/  IMAD.U32 R15, RZ, RZ, UR21 ;  /* 0x00000015ff0f7e24 */ /* 0x000fe4000f8e00ff */
[----:B------:R-:W-:-:S02]  /*107b0*/  IMAD.MOV.U32 R2, RZ, RZ, R0 ;  /* 0x000000ffff027224 */ /* 0x000fc400078e0000 */
[----:B------:R-:W-:-:S07]  /*107c0*/  IMAD.MOV.U32 R3, RZ, RZ, R8 ;  /* 0x000000ffff037224 */ /* 0x000fce00078e0008 */
.L_x_231:
[----:B------:R-:W0:Y:S01]  /*107d0*/  S2R R5, SR_CgaCtaId ;  /* 0x0000000000057919 */ /* 0x000e220000008800 */
[----:B------:R-:W-:-:S04]  /*107e0*/  MOV R4, 0x400 ;  /* 0x0000040000047802 */ /* 0x000fc80000000f00 */
[----:B0-----:R-:W-:Y:S02]  /*107f0*/  LEA R10, R5, R4, 0x18 ;  /* 0x00000004050a7211 */ /* 0x001fe400078ec0ff */
[----:B------:R-:W-:Y:S01]  /*10800*/  SHF.L.U32 R4, R2, 0x1f, RZ ;  /* 0x0000001f02047819 */ /* 0x000fe200000006ff */
[----:B------:R-:W0:Y:S02]  /*10810*/  @!P2 LDC R5, c[0x0][0x640] ;  /* 0x00019000ff05ab82 */ /* 0x000e240000000800 */
[----:B------:R-:W-:-:S04]  /*10820*/  IMAD R13, R3, 0x8, R10 ;  /* 0x00000008030d7824 */ /* 0x000fc800078e020a */
[----:B------:R-:W1:Y:S02]  /*10830*/  SYNCS.PHASECHK.TRANS64.TRYWAIT P1, [R13+URZ+0x50], R4 ;  /* 0x000050040d0075a7 */ /* 0x000e64000802017f */
[----:B-1----:R-:W-:Y:S05]  /*10840*/  @!P1 BRA `(.L_x_228) ;  /* 0x00000010008c9947 */ /* 0x002fea0003800000 */
.L_x_254:
[----:B------:R-:W-:Y:S01]  /*10850*/  UPRMT UR8, UR15, 0x9910, URZ ;  /* 0x000099100f087896 */ /* 0x000fe2000800003f */
[----:B0-----:R0:W-:Y:S03]  /*10860*/  @!P2 SYNCS.ARRIVE.TRANS64 RZ, [R13+URZ], R5 ;  /* 0x000000050dffa9a7 */ /* 0x0011e6000800003f */
[----:B------:R-:W-:-:S06]  /*10870*/  UISETP.NE.AND UP0, UPT, UR8, 0x2, UPT ;  /* 0x000000020800788c */ /* 0x000fcc000bf05270 */
[----:B------:R-:W-:-:S13]  /*10880*/  PLOP3.LUT P1, PT, PT, PT, UP0, 0x80, 0x0 ;  /* 0x000000000000781c */ /* 0x000fda0003f2f008 */
[----:B0-----:R-:W-:Y:S05]  /*10890*/  @P1 BRA `(.L_x_229) ;  /* 0x0000000000041947 */ /* 0x001fea0003800000 */
[----:B------:R-:W-:Y:S01]  /*108a0*/  BPT.TRAP 0x1 ;  /* 0x000000040000795c */ /* 0x000fe20000300000 */
.L_x_229:
[----:B------:R-:W-:Y:S05]  /*108b0*/  @P0 BRA `(.L_x_230) ;  /* 0x0000000000040947 */ /* 0x000fea0003800000 */
[----:B------:R-:W-:Y:S01]  /*108c0*/  BPT.TRAP 0x1 ;  /* 0x000000040000795c */ /* 0x000fe20000300000 */
.L_x_230:
[--C-:B-1----:R-:W-:Y:S01]  /*108d0*/  IMAD R4, R3, 0x1000, R10.reuse ;  /* 0x0000100003047824 */ /* 0x102fe200078e020a */
[----:B------:R-:W-:Y:S01]  /*108e0*/  R2UR UR25, R13 ;  /* 0x000000000d1972ca */ /* 0x000fe200000e0000 */
[--C-:B------:R-:W-:Y:S01]  /*108f0*/  IMAD R5, R3, 0x400, R10.reuse ;  /* 0x0000040003057824 */ /* 0x100fe200078e020a */
[----:B------:R-:W-:Y:S01]  /*10900*/  R2UR UR28, R11 ;  /* 0x000000000b1c72ca */ /* 0x000fe200000e0000 */
[----:B------:R-:W-:Y:S01]  /*10910*/  IMAD R10, R3, 0x4000, R10 ;  /* 0x00004000030a7824 */ /* 0x000fe200078e020a */
[----:B------:R-:W-:Y:S01]  /*10920*/  R2UR UR24, R4 ;  /* 0x00000000041872ca */ /* 0x000fe200000e0000 */
[----:B------:R-:W-:Y:S01]  /*10930*/  VIADD R15, R15, 0xffffffff ;  /* 0xffffffff0f0f7836 */ /* 0x000fe20000000000 */
[----:B------:R-:W-:Y:S01]  /*10940*/  R2UR UR16, R5 ;  /* 0x00000000051072ca */ /* 0x000fe200000e0000 */
[----:B------:R-:W-:Y:S01]  /*10950*/  UIADD3 UR22, UP0, UR36, 0xf0, URZ ;  /* 0x000000f024167890 */ /* 0x000fe2000ff1e03f */
[----:B------:R-:W-:Y:S01]  /*10960*/  R2UR UR8, R10 ;  /* 0x000000000a0872ca */ /* 0x000fe200000e0000 */
[----:B------:R-:W-:Y:S01]  /*10970*/  UIADD3 UR30, UP1, UR36, 0x1f0, URZ ;  /* 0x000001f0241e7890 */ /* 0x000fe2000ff3e03f */
[----:B------:R-:W-:Y:S01]  /*10980*/  R2UR UR27, R7 ;  /* 0x00000000071b72ca */ /* 0x000fe200000e0000 */
[----:B------:R-:W-:Y:S01]  /*10990*/  UIADD3 UR38, UP2, UR36, 0x2f0, URZ ;  /* 0x000002f024267890 */ /* 0x000fe2000ff5e03f */
[----:B------:R-:W-:Y:S01]  /*109a0*/  R2UR UR26, R14 ;  /* 0x000000000e1a72ca */ /* 0x000fe200000e0000 */
[----:B------:R-:W-:Y:S01]  /*109b0*/  UIADD3.X UR23, URZ, UR37, URZ, UP0, !UPT ;  /* 0x000000253f177290 */ /* 0x000fe200087fe43f */
[----:B------:R-:W-:Y:S01]  /*109c0*/  R2UR UR19, R16 ;  /* 0x00000000101372ca */ /* 0x000fe200000e0000 */
[----:B------:R-:W-:Y:S01]  /*109d0*/  UIADD3.X UR31, URZ, UR37, URZ, UP1, !UPT ;  /* 0x000000253f1f7290 */ /* 0x000fe20008ffe43f */
[----:B------:R-:W-:Y:S01]  /*109e0*/  R2UR UR10, R12 ;  /* 0x000000000c0a72ca */ /* 0x000fe200000e0000 */
[----:B------:R-:W-:Y:S01]  /*109f0*/  UIADD3 UR24, UR24, 0x180, URZ ;  /* 0x0000018018187890 */ /* 0x000fe2000fffe03f */
[----:B------:R-:W-:Y:S01]  /*10a00*/  R2UR UR11, R6 ;  /* 0x00000000060b72ca */ /* 0x000fe200000e0000 */
[----:B------:R-:W-:Y:S01]  /*10a10*/  UIADD3 UR16, UR16, 0x32180, URZ ;  /* 0x0003218010107890 */ /* 0x000fe2000fffe03f */
[----:B------:R-:W-:Y:S01]  /*10a20*/  ISETP.GT.AND P4, PT, R15, 0x1, PT ;  /* 0x000000010f00780c */ /* 0x000fe20003f84270 */
[----:B------:R-:W-:Y:S01]  /*10a30*/  VIADD R3, R3, 0x1 ;  /* 0x0000000103037836 */ /* 0x000fe20000000000 */
[----:B------:R-:W-:Y:S01]  /*10a40*/  UIADD3.X UR39, URZ, UR37, URZ, UP2, !UPT ;  /* 0x000000253f277290 */ /* 0x000fe200097fe43f */
[----:B------:R-:W-:Y:S01]  /*10a50*/  VIADD R16, R16, 0x1 ;  /* 0x0000000110107836 */ /* 0x000fe20000000000 */
[----:B------:R-:W-:Y:S01]  /*10a60*/  UIADD3 UR8, UR8, 0xa180, URZ ;  /* 0x0000a18008087890 */ /* 0x000fe2000fffe03f */
[----:B------:R-:W-:Y:S01]  /*10a70*/  IADD3 R14, R14, 0x20, RZ ;  /* 0x000000200e0e7810 */ /* 0x000fe20007ffe0ff */
[----:B------:R-:W-:Y:S01]  /*10a80*/  UMOV UR32, 0x0 ;  /* 0x0000000000207882 */ /* 0x000fe20000000000 */
[C---:B------:R-:W-:Y:S01]  /*10a90*/  ISETP.NE.AND P1, PT, R3.reuse, 0xa, PT ;  /* 0x0000000a0300780c */ /* 0x040fe20003f25270 */
[----:B------:R-:W-:Y:S01]  /*10aa0*/  UMOV UR33, 0x10000000 ;  /* 0x1000000000217882 */ /* 0x000fe20000000000 */
[----:B------:R-:W-:Y:S01]  /*10ab0*/  UMOV UR17, UR25 ;  /* 0x0000001900117c82 */ /* 0x000fe20008000000 */
[----:B------:R-:W-:Y:S01]  /*10ac0*/  UMOV UR20, UR28 ;  /* 0x0000001c00147c82 */ /* 0x000fe20008000000 */
[----:B------:R-:W-:Y:S01]  /*10ad0*/  UMOV UR18, UR27 ;  /* 0x0000001b00127c82 */ /* 0x000fe20008000000 */
[----:B------:R0:W-:Y:S01]  /*10ae0*/  UTMALDG.3D [UR24], [UR22], desc[UR32] ;  /* 0x00002018160075b4 */ /* 0x0001e20008011000 */
[----:B------:R-:W-:Y:S01]  /*10af0*/  UMOV UR9, UR25 ;  /* 0x0000001900097c82 */ /* 0x000fe20008000000 */
[----:B------:R-:W-:Y:S01]  /*10b00*/  UMOV UR12, UR28 ;  /* 0x0000001c000c7c82 */ /* 0x000fe20008000000 */
[----:B------:R-:W-:Y:S01]  /*10b10*/  SEL R5, RZ, 0x1, P1 ;  /* 0x00000001ff057807 */ /* 0x000fe20000800000 */
[----:B------:R-:W-:Y:S01]  /*10b20*/  VIADD R12, R12, 0x40 ;  /* 0x000000400c0c7836 */ /* 0x000fe20000000000 */
[----:B------:R-:W-:-:S02]  /*10b30*/  SEL R3, R3, RZ, P1 ;  /* 0x000000ff03037207 */ /* 0x000fc40000800000 */
[----:B------:R-:W-:Y:S01]  /*10b40*/  LOP3.LUT R2, R2, R5, RZ, 0x3c, !PT ;  /* 0x0000000502027212 */ /* 0x000fe200078e3cff */
[----:B------:R0:W-:Y:S01]  /*10b50*/  UTMALDG.3D [UR16], [UR30], desc[UR32] ;  /* 0x000020101e0075b4 */ /* 0x0001e20008011000 */
[----:B------:R0:W-:Y:S02]  /*10b60*/  UTMALDG.3D [UR8], [UR38], desc[UR32] ;  /* 0x00002008260075b4 */ /* 0x0001e40008011000 */
[----:B0-----:R-:W-:Y:S05]  /*10b70*/  @P4 BRA `(.L_x_231) ;  /* 0xfffffffc00144947 */ /* 0x001fea000383ffff */
.L_x_227:
[----:B------:R-:W-:Y:S05]  /*10b80*/  BSYNC B1 ;  /* 0x0000000000017941 */ /* 0x000fea0003800000 */
.L_x_226:
[----:B------:R-:W2:Y:S01]  /*10b90*/  LDL.LU R17, [R1+0x74] ;  /* 0x0000740001117983 */ /* 0x000ea20000300800 */
[----:B------:R-:W-:Y:S01]  /*10ba0*/  LOP3.LUT P5, RZ, R9, 0xff, RZ, 0xc0, !PT ;  /* 0x000000ff09ff7812 */ /* 0x000fe200078ac0ff */
[----:B------:R-:W-:Y:S01]  /*10bb0*/  VIADD R8, R8, UR7 ;  /* 0x0000000708087c36 */ /* 0x000fe20008000000 */
[----:B------:R-:W-:Y:S01]  /*10bc0*/  ULDC.64 UR8, c[0x0][0x750] ;  /* 0x0001d40000087ab9 */ /* 0x000fe20000000a00 */
[----:B------:R-:W3:Y:S01]  /*10bd0*/  LDL.LU R13, [R1+0x78] ;  /* 0x00007800010d7983 */ /* 0x000ee20000300800 */
[----:B------:R-:W-:Y:S01]  /*10be0*/  IMAD.U32 R5, RZ, RZ, UR7 ;  /* 0x00000007ff057e24 */ /* 0x000fe2000f8e00ff */
[----:B------:R-:W-:Y:S01]  /*10bf0*/  UISETP.GE.U32.AND UP0, UPT, UR7, 0xa, UPT ;  /* 0x0000000a0700788c */ /* 0x000fe2000bf06070 */
[----:B------:R-:W-:Y:S01]  /*10c00*/  ISETP.GT.U32.AND P1, PT, R8, 0x9, PT ;  /* 0x000000090800780c */ /* 0x000fe20003f24070 */
[----:B------:R-:W-:Y:S01]  /*10c10*/  BSSY B1, `(.L_x_232) ;  /* 0x000006c000017945 */ /* 0x000fe20003800000 */
[----:B------:R-:W-:Y:S01]  /*10c20*/  IMAD.MOV.U32 R6, RZ, RZ, -0x1 ;  /* 0xffffffffff067424 */ /* 0x000fe200078e00ff */
[----:B------:R-:W-:Y:S01]  /*10c30*/  PRMT R9, RZ, 0x7610, R9 ;  /* 0x00007610ff097816 */ /* 0x000fe20000000009 */
[----:B------:R-:W-:Y:S01]  /*10c40*/  IMAD.MOV.U32 R11, RZ, RZ, -0x1 ;  /* 0xffffffffff0b7424 */ /* 0x000fe200078e00ff */
[----:B------:R-:W-:-:S02]  /*10c50*/  ISETP.LT.U32.AND P1, PT, R5, 0xa, P1 ;  /* 0x0000000a0500780c */ /* 0x000fc40000f21070 */
[----:B------:R-:W0:Y:S01]  /*10c60*/  @P5 S2R R3, SR_CgaCtaId ;  /* 0x0000000000035919 */ /* 0x000e220000008800 */
[----:B------:R-:W-:Y:S02]  /*10c70*/  @P5 MOV R2, 0x400 ;  /* 0x0000040000025802 */ /* 0x000fe40000000f00 */
[----:B------:R-:W-:Y:S02]  /*10c80*/  PLOP3.LUT P4, PT, PT, PT, UP0, 0x80, 0x0 ;  /* 0x000000000000781c */ /* 0x000fe40003f8f008 */
[----:B0-----:R-:W-:Y:S01]  /*10c90*/  @P5 LEA R4, R3, R2, 0x18 ;  /* 0x0000000203045211 */ /* 0x001fe200078ec0ff */
[----:B------:R-:W-:-:S03]  /*10ca0*/  IMAD.WIDE.U32 R2, R8, -0x33333333, RZ ;  /* 0xcccccccd08027825 */ /* 0x000fc600078e00ff */
[----:B------:R0:W-:Y:S02]  /*10cb0*/  @P5 SYNCS.ARRIVE.TRANS64.A1T0 RZ, [R4+URZ+0xb8], RZ ;  /* 0x0000b8ff04ff59a7 */ /* 0x0001e4000810003f */
[----:B------:R-:W-:Y:S02]  /*10cc0*/  SHF.R.U32.HI R5, RZ, 0x3, R3 ;  /* 0x00000003ff057819 */ /* 0x000fe40000011603 */
[----:B------:R-:W-:Y:S02]  /*10cd0*/  SEL R3, RZ, 0x1, !P1 ;  /* 0x00000001ff037807 */ /* 0x000fe40004800000 */
[----:B------:R-:W-:Y:S01]  /*10ce0*/  PRMT R2, RZ, 0x7610, R2 ;  /* 0x00007610ff027816 */ /* 0x000fe20000000002 */
[----:B------:R-:W-:Y:S01]  /*10cf0*/  IMAD R8, R5, -0xa, R8 ;  /* 0xfffffff605087824 */ /* 0x000fe200078e0208 */
[----:B------:R-:W-:-:S04]  /*10d00*/  LOP3.LUT R0, R0, R3, RZ, 0x3c, !PT ;  /* 0x0000000300007212 */ /* 0x000fc800078e3cff */
[----:B------:R-:W-:Y:S01]  /*10d10*/  @P4 LOP3.LUT R0, R0, 0x1, R5, 0x78, !PT ;  /* 0x0000000100004812 */ /* 0x000fe200078e7805 */
[----:B------:R-:W-:Y:S01]  /*10d20*/  IMAD.MOV.U32 R5, RZ, RZ, -0x1 ;  /* 0xffffffffff057424 */ /* 0x000fe200078e00ff */
[----:B---3--:R-:W-:-:S04]  /*10d30*/  IADD3 R13, P5, R13, UR34, RZ ;  /* 0x000000220d0d7c10 */ /* 0x008fc8000ffbe0ff */
[----:B--2---:R-:W-:Y:S01]  /*10d40*/  IADD3.X R17, R17, UR14, RZ, P5, !PT ;  /* 0x0000000e11117c10 */ /* 0x004fe2000affe4ff */
[----:B------:R0:W-:Y:S01]  /*10d50*/  STL [R1+0x78], R13 ;  /* 0x0000780d01007387 */ /* 0x0001e20000100800 */
[----:B------:R-:W-:-:S03]  /*10d60*/  ISETP.GE.U32.AND P1, PT, R13, UR8, PT ;  /* 0x000000080d007c0c */ /* 0x000fc6000bf26070 */
[----:B------:R0:W-:Y:S01]  /*10d70*/  STL [R1+0x74], R17 ;  /* 0x0000741101007387 */ /* 0x0001e20000100800 */
[----:B------:R-:W-:-:S13]  /*10d80*/  ISETP.GE.U32.AND.EX P1, PT, R17, UR9, PT, P1 ;  /* 0x0000000911007c0c */ /* 0x000fda000bf26110 */
[----:B0-----:R-:W-:Y:S05]  /*10d90*/  @P1 BRA `(.L_x_233) ;  /* 0x00000004004c1947 */ /* 0x001fea0003800000 */
[----:B------:R-:W-:Y:S01]  /*10da0*/  ULDC.64 UR8, c[0x0][0x728] ;  /* 0x0001ca0000087ab9 */ /* 0x000fe20000000a00 */
[----:B------:R-:W0:Y:S01]  /*10db0*/  S2R R12, SR_CTAID.X ;  /* 0x00000000000c7919 */ /* 0x000e220000002500 */
[----:B------:R-:W-:Y:S01]  /*10dc0*/  ISETP.NE.U32.AND P1, PT, RZ, UR8, PT ;  /* 0x00000008ff007c0c */ /* 0x000fe2000bf25070 */
[----:B------:R-:W-:Y:S01]  /*10dd0*/  ULDC UR11, c[0x0][0x730] ;  /* 0x0001cc00000b7ab9 */ /* 0x000fe20000000800 */
[----:B------:R-:W-:Y:S01]  /*10de0*/  IMAD.MOV.U32 R2, RZ, RZ, R13 ;  /* 0x000000ffff027224 */ /* 0x000fe200078e000d */
[----:B------:R-:W1:Y:S01]  /*10df0*/  S2R R10, SR_CTAID.Y ;  /* 0x00000000000a7919 */ /* 0x000e620000002600 */
[----:B------:R-:W-:Y:S02]  /*10e00*/  ISETP.NE.AND.EX P1, PT, RZ, UR9, PT, P1 ;  /* 0x00000009ff007c0c */ /* 0x000fe4000bf25310 */
[----:B------:R-:W-:-:S11]  /*10e10*/  MOV R3, R17 ;  /* 0x0000001100037202 */ /* 0x000fd60000000f00 */
[----:B------:R-:W-:Y:S05]  /*10e20*/  @!P1 BRA `(.L_x_234) ;  /* 0x0000000000289947 */ /* 0x000fea0003800000 */
[----:B------:R-:W-:Y:S02]  /*10e30*/  ULDC UR10, c[0x0][0x734] ;  /* 0x0001cd00000a7ab9 */ /* 0x000fe40000000800 */
[----:B------:R-:W-:-:S05]  /*10e40*/  IADD3 R7, P1, R13, UR10, RZ ;  /* 0x0000000a0d077c10 */ /* 0x000fca000ff3e0ff */
[----:B------:R-:W-:-:S04]  /*10e50*/  IMAD.X R11, RZ, RZ, R17, P1 ;  /* 0x000000ffff0b7224 */ /* 0x000fc800008e0611 */
[----:B------:R-:W-:-:S04]  /*10e60*/  IMAD.WIDE.U32 R4, R11, UR8, RZ ;  /* 0x000000080b047c25 */ /* 0x000fc8000f8e00ff */
[----:B------:R-:W-:-:S04]  /*10e70*/  IMAD.WIDE.U32 R4, P1, R7, UR9, R4 ;  /* 0x0000000907047c25 */ /* 0x000fc8000f820004 */
[----:B------:R-:W-:-:S04]  /*10e80*/  IMAD.WIDE.U32 R6, R7, UR8, RZ ;  /* 0x0000000807067c25 */ /* 0x000fc8000f8e00ff */
[----:B------:R-:W-:Y:S01]  /*10e90*/  IMAD.X R3, RZ, RZ, RZ, P1 ;  /* 0x000000ffff037224 */ /* 0x000fe200008e06ff */
[----:B------:R-:W-:Y:S01]  /*10ea0*/  IADD3 RZ, P1, R7, R4, RZ ;  /* 0x0000000407ff7210 */ /* 0x000fe20007f3e0ff */
[----:B------:R-:W-:-:S04]  /*10eb0*/  IMAD.MOV.U32 R2, RZ, RZ, R5 ;  /* 0x000000ffff027224 */ /* 0x000fc800078e0005 */
[----:B------:R-:W-:-:S08]  /*10ec0*/  IMAD.WIDE.U32.X R2, R11, UR9, R2, P1 ;  /* 0x000000090b027c25 */ /* 0x000fd000088e0402 */
.L_x_234:
[--C-:B------:R-:W-:Y:S01]  /*10ed0*/  SHF.R.U64 R11, R2, UR11, R3.reuse ;  /* 0x0000000b020b7c19 */ /* 0x100fe20008001203 */
[----:B------:R-:W-:Y:S01]  /*10ee0*/  ULDC.64 UR8, c[0x0][0x720] ;  /* 0x0001c80000087ab9 */ /* 0x000fe20000000a00 */
[----:B------:R-:W-:Y:S01]  /*10ef0*/  SHF.R.U32.HI R2, RZ, UR11, R3 ;  /* 0x0000000bff027c19 */ /* 0x000fe20008011603 */
[----:B------:R-:W-:Y:S01]  /*10f00*/  IMAD.MOV.U32 R3, RZ, RZ, R17 ;  /* 0x000000ffff037224 */ /* 0x000fe200078e0011 */
[----:B------:R-:W-:Y:S01]  /*10f10*/  IADD3 R5, P1, RZ, -R11, RZ ;  /* 0x8000000bff057210 */ /* 0x000fe20007f3e0ff */
[----:B------:R-:W2:Y:S01]  /*10f20*/  LDC R7, c[0x0][0x144] ;  /* 0x00005100ff077b82 */ /* 0x000ea20000000800 */
[----:B0-----:R-:W-:Y:S01]  /*10f30*/  I2FP.F32.U32 R6, R12 ;  /* 0x0000000c00067245 */ /* 0x001fe20000201000 */
[----:B------:R-:W-:Y:S01]  /*10f40*/  ULDC.64 UR16, c[0x0][0x740] ;  /* 0x0001d00000107ab9 */ /* 0x000fe20000000a00 */
[----:B------:R-:W-:Y:S01]  /*10f50*/  ULDC UR10, c[0x0][0x708] ;  /* 0x0001c200000a7ab9 */ /* 0x000fe20000000800 */
[----:B------:R-:W-:Y:S01]  /*10f60*/  IMAD.X R2, RZ, RZ, ~R2, P1 ;  /* 0x000000ffff027224 */ /* 0x000fe200008e0e02 */
[----:B------:R-:W-:-:S03]  /*10f70*/  ISETP.NE.U32.AND P1, PT, RZ, UR16, PT ;  /* 0x00000010ff007c0c */ /* 0x000fc6000bf25070 */
[----:B------:R-:W-:Y:S01]  /*10f80*/  IMAD R4, R2, UR8, RZ ;  /* 0x0000000802047c24 */ /* 0x000fe2000f8e02ff */
[----:B------:R-:W0:Y:S01]  /*10f90*/  LDC R15, c[0x0][0x148] ;  /* 0x00005200ff0f7b82 */ /* 0x000e220000000800 */
[----:B------:R-:W-:Y:S01]  /*10fa0*/  IMAD.MOV.U32 R2, RZ, RZ, R13 ;  /* 0x000000ffff027224 */ /* 0x000fe200078e000d */
[----:B------:R-:W-:-:S03]  /*10fb0*/  ISETP.NE.AND.EX P1, PT, RZ, UR17, PT, P1 ;  /* 0x00000011ff007c0c */ /* 0x000fc6000bf25310 */
[----:B------:R-:W-:Y:S01]  /*10fc0*/  IMAD.WIDE.U32 R2, R5, UR8, R2 ;  /* 0x0000000805027c25 */ /* 0x000fe2000f8e0002 */
[----:B------:R-:W-:-:S03]  /*10fd0*/  ULDC UR8, c[0x0][0x150] ;  /* 0x0000540000087ab9 */ /* 0x000fc60000000800 */
[----:B------:R-:W-:Y:S01]  /*10fe0*/  FMUL R6, R6, UR8 ;  /* 0x0000000806067c20 */ /* 0x000fe20008400000 */
[----:B------:R-:W-:Y:S01]  /*10ff0*/  IMAD R5, R5, UR9, R4 ;  /* 0x0000000905057c24 */ /* 0x000fe2000f8e0204 */
[----:B------:R-:W-:Y:S01]  /*11000*/  ULDC UR8, c[0x0][0x718] ;  /* 0x0001c60000087ab9 */ /* 0x000fe20000000800 */
[----:B------:R-:W-:Y:S02]  /*11010*/  ULDC UR9, c[0x0][0x154] ;  /* 0x0000550000097ab9 */ /* 0x000fe40000000800 */
[----:B------:R-:W-:Y:S01]  /*11020*/  IMAD.IADD R3, R3, 0x1, R5 ;  /* 0x0000000103037824 */ /* 0x000fe200078e0205 */
[----:B------:R-:W3:Y:S04]  /*11030*/  F2I.U32.TRUNC.NTZ R6, R6 ;  /* 0x0000000600067305 */ /* 0x000ee8000020f000 */
[----:B------:R-:W-:-:S02]  /*11040*/  SHF.R.U64 R13, R2, UR8, R3 ;  /* 0x00000008020d7c19 */ /* 0x000fc40008001203 */
[----:B-1----:R-:W-:-:S05]  /*11050*/  I2FP.F32.U32 R2, R10 ;  /* 0x0000000a00027245 */ /* 0x002fca0000201000 */
[----:B------:R-:W-:Y:S01]  /*11060*/  FMUL R4, R2, UR9 ;  /* 0x0000000902047c20 */ /* 0x000fe20008400000 */
[----:B------:R-:W-:Y:S01]  /*11070*/  SHF.R.U32.HI R2, RZ, UR8, R3 ;  /* 0x00000008ff027c19 */ /* 0x000fe20008011603 */
[----:B------:R-:W-:Y:S02]  /*11080*/  ULDC UR8, c[0x0][0x758] ;  /* 0x0001d60000087ab9 */ /* 0x000fe40000000800 */
[----:B------:R1:W4:Y:S01]  /*11090*/  F2I.U32.TRUNC.NTZ R18, R4 ;  /* 0x0000000400127305 */ /* 0x000322000020f000 */
[--C-:B------:R-:W-:Y:S02]  /*110a0*/  SHF.R.U64 R16, R13, UR10, R2.reuse ;  /* 0x0000000a0d107c19 */ /* 0x100fe40008001202 */
[----:B------:R-:W-:Y:S02]  /*110b0*/  SHF.R.U32.HI R3, RZ, UR10, R2 ;  /* 0x0000000aff037c19 */ /* 0x000fe40008011602 */
[----:B---3--:R-:W-:Y:S02]  /*110c0*/  IADD3 R6, -R6, RZ, RZ ;  /* 0x000000ff06067210 */ /* 0x008fe40007ffe1ff */
[----:B------:R-:W-:-:S02]  /*110d0*/  SHF.R.U64 R14, R16, UR8, R3 ;  /* 0x00000008100e7c19 */ /* 0x000fc40008001203 */
[----:B------:R-:W-:Y:S01]  /*110e0*/  SHF.R.U32.HI R3, RZ, UR8, R3 ;  /* 0x00000008ff037c19 */ /* 0x000fe20008011603 */
[----:B--2---:R-:W-:Y:S02]  /*110f0*/  IMAD R19, R7, R6, R12 ;  /* 0x0000000607137224 */ /* 0x004fe400078e020c */
[----:B------:R-:W-:Y:S01]  /*11100*/  IMAD.MOV.U32 R2, RZ, RZ, R14 ;  /* 0x000000ffff027224 */ /* 0x000fe200078e000e */
[----:B-1----:R-:W-:Y:S06]  /*11110*/  @!P1 BRA `(.L_x_235) ;  /* 0x0000000000289947 */ /* 0x002fec0003800000 */
        /* <DEDUP_REMOVED lines=10> */
.L_x_235:
[----:B------:R-:W-:Y:S01]  /*111c0*/  ULDC UR8, c[0x0][0x748] ;  /* 0x0001d20000087ab9 */ /* 0x000fe20000000800 */
[----:B----4-:R-:W-:Y:S01]  /*111d0*/  IMAD.MOV R18, RZ, RZ, -R18 ;  /* 0x000000ffff127224 */ /* 0x010fe200078e0a12 */
[----:B------:R-:W-:Y:S01]  /*111e0*/  SHF.R.U64 R3, R2, UR8, R3 ;  /* 0x0000000802037c19 */ /* 0x000fe20008001203 */
[----:B------:R-:W-:Y:S01]  /*111f0*/  ULDC UR8, c[0x0][0x738] ;  /* 0x0001ce0000087ab9 */ /* 0x000fe20000000800 */
[----:B------:R-:W-:Y:S01]  /*11200*/  LOP3.LUT R2, R16, UR6, RZ, 0xc0, !PT ;  /* 0x0000000610027c12 */ /* 0x000fe2000f8ec0ff */
[----:B0-----:R-:W-:Y:S01]  /*11210*/  @P3 IMAD R19, R15, R18, R10 ;  /* 0x000000120f133224 */ /* 0x001fe200078e020a */
[----:B------:R-:W-:Y:S01]  /*11220*/  LOP3.LUT R13, R13, UR4, RZ, 0xc0, !PT ;  /* 0x000000040d0d7c12 */ /* 0x000fe2000f8ec0ff */
[----:B------:R-:W-:Y:S01]  /*11230*/  IMAD.MOV R5, RZ, RZ, -R3 ;  /* 0x000000ffff057224 */ /* 0x000fe200078e0a03 */
[----:B------:R-:W-:Y:S01]  /*11240*/  ULDC UR9, c[0x0][0x710] ;  /* 0x0001c40000097ab9 */ /* 0x000fe20000000800 */
[----:B------:R-:W-:Y:S02]  /*11250*/  IMAD R2, R3, UR5, R2 ;  /* 0x0000000503027c24 */ /* 0x000fe4000f8e0202 */
[----:B------:R-:W-:Y:S01]  /*11260*/  IMAD R14, R5, UR8, R14 ;  /* 0x00000008050e7c24 */ /* 0x000fe2000f8e020e */
[----:B------:R-:W-:Y:S01]  /*11270*/  ULDC UR8, c[0x0][0x700] ;  /* 0x0001c00000087ab9 */ /* 0x000fe20000000800 */
[----:B------:R-:W-:-:S02]  /*11280*/  IMAD R5, R2, UR9, R19 ;  /* 0x0000000902057c24 */ /* 0x000fc4000f8e0213 */
[----:B------:R-:W-:Y:S02]  /*11290*/  IMAD R14, R14, UR8, R13 ;  /* 0x000000080e0e7c24 */ /* 0x000fe4000f8e020d */
[----:B------:R-:W-:-:S03]  /*112a0*/  IMAD.MOV.U32 R2, RZ, RZ, 0x1 ;  /* 0x00000001ff027424 */ /* 0x000fc600078e00ff */
[----:B------:R-:W-:Y:S02]  /*112b0*/  SEL R6, R14, R5, !P3 ;  /* 0x000000050e067207 */ /* 0x000fe40005800000 */
[----:B------:R-:W-:-:S07]  /*112c0*/  SEL R5, R5, R14, !P3 ;  /* 0x0000000e05057207 */ /* 0x000fce0005800000 */
.L_x_233:
[----:B------:R-:W-:Y:S05]  /*112d0*/  BSYNC B1 ;  /* 0x0000000000017941 */ /* 0x000fea0003800000 */
.L_x_232:
[----:B------:R-:W-:-:S13]  /*112e0*/  LOP3.LUT P1, RZ, R2, 0xff, RZ, 0xc0, !PT ;  /* 0x000000ff02ff7812 */ /* 0x000fda000782c0ff */
[----:B------:R-:W-:Y:S05]  /*112f0*/  @P1 BRA `(.L_x_236) ;  /* 0xfffffff000f81947 */ /* 0x000fea000383ffff */
[----:B------:R-:W-:Y:S05]  /*11300*/  BSYNC B0 ;  /* 0x0000000000007941 */ /* 0x000fea0003800000 */
.L_x_224:
[----:B------:R-:W-:-:S03]  /*11310*/  UMOV UR8, 0xffffffff ;  /* 0xffffffff00087882 */ /* 0x000fc60000000000 */
[----:B------:R-:W-:Y:S05]  /*11320*/  BRA.DIV UR8, `(.L_x_237) ;  /* 0x0000000608e87947 */ /* 0x000fea000b800000 */
[----:B------:R-:W-:-:S13]  /*11330*/  ELECT P0, URZ, PT ;  /* 0x00000000003f782f */ /* 0x000fda0003800000 */
.L_x_257:
[----:B------:R-:W-:Y:S04]  /*11340*/  BSSY B0, `(.L_x_238) ;  /* 0x0000062000007945 */ /* 0x000fe80003800000 */
[----:B------:R-:W-:Y:S05]  /*11350*/  @!P0 BRA `(.L_x_239) ;  /* 0x0000000400808947 */ /* 0x000fea0003800000 */
[----:B------:R-:W-:-:S04]  /*11360*/  ULOP3.LUT UR8, UR13, 0x2, URZ, 0xfc, !UPT ;  /* 0x000000020d087892 */ /* 0x000fc8000f8efc3f */
[----:B------:R-:W-:-:S06]  /*11370*/  UISETP.NE.AND UP0, UPT, UR8, 0x3, UPT ;  /* 0x000000030800788c */ /* 0x000fcc000bf05270 */
[----:B------:R-:W-:-:S13]  /*11380*/  PLOP3.LUT P0, PT, PT, PT, UP0, 0x80, 0x0 ;  /* 0x000000000000781c */ /* 0x000fda0003f0f008 */
[----:B------:R-:W-:Y:S05]  /*11390*/  @!P0 BRA `(.L_x_240) ;  /* 0x0000000000048947 */ /* 0x000fea0003800000 */
[----:B------:R-:W-:Y:S01]  /*113a0*/  BPT.TRAP 0x1 ;  /* 0x000000040000795c */ /* 0x000fe20000300000 */
.L_x_240:
[----:B------:R-:W0:Y:S01]  /*113b0*/  S2R R3, SR_CgaCtaId ;  /* 0x0000000000037919 */ /* 0x000e220000008800 */
[----:B------:R-:W-:-:S04]  /*113c0*/  MOV R2, 0x400 ;  /* 0x0000040000027802 */ /* 0x000fc80000000f00 */
[----:B0-----:R-:W-:Y:S02]  /*113d0*/  LEA R3, R3, R2, 0x18 ;  /* 0x0000000203037211 */ /* 0x001fe400078ec0ff */
[----:B------:R-:W-:Y:S02]  /*113e0*/  SHF.L.U32 R2, R0, 0x1f, RZ ;  /* 0x0000001f00027819 */ /* 0x000fe400000006ff */
[----:B------:R-:W-:-:S05]  /*113f0*/  IADD3 R3, R3, 0x50, RZ ;  /* 0x0000005003037810 */ /* 0x000fca0007ffe0ff */
[C---:B------:R-:W-:Y:S02]  /*11400*/  IMAD R7, R8.reuse, 0x8, R3 ;  /* 0x0000000808077824 */ /* 0x040fe400078e0203 */
[----:B------:R-:W-:Y:S02]  /*11410*/  VIADD R8, R8, 0x1 ;  /* 0x0000000108087836 */ /* 0x000fe40000000000 */
[----:B------:R-:W0:Y:S03]  /*11420*/  SYNCS.PHASECHK.TRANS64.TRYWAIT P0, [R7+URZ], R2 ;  /* 0x00000002070075a7 */ /* 0x000e26000800017f */
[----:B------:R-:W-:-:S04]  /*11430*/  ISETP.NE.AND P1, PT, R8, 0xa, PT ;  /* 0x0000000a0800780c */ /* 0x000fc80003f25270 */
[----:B------:R-:W-:Y:S02]  /*11440*/  SEL R5, RZ, 0x1, P1 ;  /* 0x00000001ff057807 */ /* 0x000fe40000800000 */
[----:B------:R-:W-:Y:S02]  /*11450*/  SEL R8, R8, RZ, P1 ;  /* 0x000000ff08087207 */ /* 0x000fe40000800000 */
[----:B------:R-:W-:-:S03]  /*11460*/  LOP3.LUT R5, R0, R5, RZ, 0x3c, !PT ;  /* 0x0000000500057212 */ /* 0x000fc600078e3cff */
[----:B------:R-:W-:Y:S01]  /*11470*/  IMAD R9, R8, 0x8, R3 ;  /* 0x0000000808097824 */ /* 0x000fe200078e0203 */
[----:B------:R-:W-:Y:S01]  /*11480*/  SHF.L.U32 R4, R5, 0x1f, RZ ;  /* 0x0000001f05047819 */ /* 0x000fe200000006ff */
[----:B0-----:R-:W-:Y:S06]  /*11490*/  @!P0 BRA `(.L_x_241) ;  /* 0x0000000400b08947 */ /* 0x001fec0003800000 */
.L_x_258:
[----:B------:R-:W1:Y:S01]  /*114a0*/  SYNCS.PHASECHK.TRANS64.TRYWAIT P0, [R9+URZ], R4 ;  /* 0x00000004090075a7 */ /* 0x000e62000800017f */
[----:B------:R-:W-:-:S05]  /*114b0*/  VIADD R0, R8, 0x1 ;  /* 0x0000000108007836 */ /* 0x000fca0000000000 */
[----:B------:R-:W-:-:S04]  /*114c0*/  ISETP.NE.AND P1, PT, R0, 0xa, PT ;  /* 0x0000000a0000780c */ /* 0x000fc80003f25270 */
[----:B0-----:R-:W-:Y:S02]  /*114d0*/  SEL R2, RZ, 0x1, P1 ;  /* 0x00000001ff027807 */ /* 0x001fe40000800000 */
[----:B------:R-:W-:Y:S02]  /*114e0*/  SEL R0, R0, RZ, P1 ;  /* 0x000000ff00007207 */ /* 0x000fe40000800000 */
[----:B------:R-:W-:-:S03]  /*114f0*/  LOP3.LUT R7, R5, R2, RZ, 0x3c, !PT ;  /* 0x0000000205077212 */ /* 0x000fc600078e3cff */
[----:B------:R-:W-:Y:S01]  /*11500*/  IMAD R6, R0, 0x8, R3 ;  /* 0x0000000800067824 */ /* 0x000fe200078e0203 */
[----:B------:R-:W-:Y:S01]  /*11510*/  SHF.L.U32 R5, R7, 0x1f, RZ ;  /* 0x0000001f07057819 */ /* 0x000fe200000006ff */
[----:B-1----:R-:W-:Y:S06]  /*11520*/  @!P0 BRA `(.L_x_242) ;  /* 0x0000000400a08947 */ /* 0x002fec0003800000 */
.L_x_259:
[----:B------:R-:W1:Y:S01]  /*11530*/  SYNCS.PHASECHK.TRANS64.TRYWAIT P0, [R6+URZ], R5 ;  /* 0x00000005060075a7 */ /* 0x000e62000800017f */
[----:B------:R-:W-:-:S05]  /*11540*/  VIADD R0, R0, 0x1 ;  /* 0x0000000100007836 */ /* 0x000fca0000000000 */
[----:B------:R-:W-:-:S04]  /*11550*/  ISETP.NE.AND P1, PT, R0, 0xa, PT ;  /* 0x0000000a0000780c */ /* 0x000fc80003f25270 */
[----:B------:R-:W-:Y:S02]  /*11560*/  SEL R2, RZ, 0x1, P1 ;  /* 0x00000001ff027807 */ /* 0x000fe40000800000 */
[----:B------:R-:W-:Y:S02]  /*11570*/  SEL R0, R0, RZ, P1 ;  /* 0x000000ff00007207 */ /* 0x000fe40000800000 */
[----:B------:R-:W-:-:S03]  /*11580*/  LOP3.LUT R7, R7, R2, RZ, 0x3c, !PT ;  /* 0x0000000207077212 */ /* 0x000fc600078e3cff */
[----:B0-----:R-:W-:Y:S01]  /*11590*/  IMAD R9, R0, 0x8, R3 ;  /* 0x0000000800097824 */ /* 0x001fe200078e0203 */
[----:B------:R-:W-:Y:S01]  /*115a0*/  SHF.L.U32 R4, R7, 0x1f, RZ ;  /* 0x0000001f07047819 */ /* 0x000fe200000006ff */
[----:B-1----:R-:W-:Y:S06]  /*115b0*/  @!P0 BRA `(.L_x_243) ;  /* 0x0000000400908947 */ /* 0x002fec0003800000 */
.L_x_260:
[----:B------:R-:W1:Y:S01]  /*115c0*/  SYNCS.PHASECHK.TRANS64.TRYWAIT P0, [R9+URZ], R4 ;  /* 0x00000004090075a7 */ /* 0x000e62000800017f */
[----:B------:R-:W-:-:S04]  /*115d0*/  IADD3 R0, R0, 0x1, RZ ;  /* 0x0000000100007810 */ /* 0x000fc80007ffe0ff */
[----:B------:R-:W-:-:S04]  /*115e0*/  ISETP.NE.AND P1, PT, R0, 0xa, PT ;  /* 0x0000000a0000780c */ /* 0x000fc80003f25270 */
[----:B------:R-:W-:Y:S02]  /*115f0*/  SEL R2, RZ, 0x1, P1 ;  /* 0x00000001ff027807 */ /* 0x000fe40000800000 */
[----:B------:R-:W-:Y:S02]  /*11600*/  SEL R0, R0, RZ, P1 ;  /* 0x000000ff00007207 */ /* 0x000fe40000800000 */
[----:B------:R-:W-:-:S03]  /*11610*/  LOP3.LUT R7, R7, R2, RZ, 0x3c, !PT ;  /* 0x0000000207077212 */ /* 0x000fc600078e3cff */
[----:B0-----:R-:W-:Y:S01]  /*11620*/  IMAD R6, R0, 0x8, R3 ;  /* 0x0000000800067824 */ /* 0x001fe200078e0203 */
[----:B------:R-:W-:Y:S01]  /*11630*/  SHF.L.U32 R5, R7, 0x1f, RZ ;  /* 0x0000001f07057819 */ /* 0x000fe200000006ff */
[----:B-1----:R-:W-:Y:S06]  /*11640*/  @!P0 BRA `(.L_x_244) ;  /* 0x0000000400808947 */ /* 0x002fec0003800000 */
.L_x_261:
        /* <DEDUP_REMOVED lines=9> */
.L_x_262:
        /* <DEDUP_REMOVED lines=9> */
.L_x_263:
        /* <DEDUP_REMOVED lines=9> */
.L_x_264:
        /* <DEDUP_REMOVED lines=9> */
.L_x_265:
[----:B------:R-:W1:Y:S01]  /*11890*/  SYNCS.PHASECHK.TRANS64.TRYWAIT P0, [R6+URZ], R5 ;  /* 0x00000005060075a7 */ /* 0x000e62000800017f */
[----:B------:R-:W-:-:S05]  /*118a0*/  VIADD R0, R0, 0x1 ;  /* 0x0000000100007836 */ /* 0x000fca0000000000 */
[----:B------:R-:W-:-:S04]  /*118b0*/  ISETP.NE.AND P1, PT, R0, 0xa, PT ;  /* 0x0000000a0000780c */ /* 0x000fc80003f25270 */
[----:B------:R-:W-:Y:S02]  /*118c0*/  SEL R2, RZ, 0x1, P1 ;  /* 0x00000001ff027807 */ /* 0x000fe40000800000 */
[----:B------:R-:W-:Y:S02]  /*118d0*/  SEL R0, R0, RZ, P1 ;  /* 0x000000ff00007207 */ /* 0x000fe40000800000 */
[----:B------:R-:W-:Y:S01]  /*118e0*/  LOP3.LUT R2, R7, R2, RZ, 0x3c, !PT ;  /* 0x0000000207027212 */ /* 0x000fe200078e3cff */
[----:B-1----:R-:W-:Y:S06]  /*118f0*/  @!P0 BRA `(.L_x_249) ;  /* 0x0000000400388947 */ /* 0x002fec0003800000 */
.L_x_266:
[----:B------:R-:W-:Y:S01]  /*11900*/  IMAD R3, R0, 0x8, R3 ;  /* 0x0000000800037824 */ /* 0x000fe200078e0203 */
[----:B------:R-:W-:-:S07]  /*11910*/  SHF.L.U32 R0, R2, 0x1f, RZ ;  /* 0x0000001f02007819 */ /* 0x000fce00000006ff */
.L_x_250:
[----:B--2---:R2:W3:Y:S02]  /*11920*/  SYNCS.PHASECHK.TRANS64.TRYWAIT P0, [R3+URZ], R0 ;  /* 0x00000000030075a7 */ /* 0x0044e4000800017f */
[----:B---3--:R-:W-:Y:S05]  /*11930*/  @!P0 NANOSLEEP.SYNCS 0x989680 ;  /* 0x009896800000895d */ /* 0x008fea0003900000 */
[----:B------:R-:W3:Y:S02]  /*11940*/  @!P0 SYNCS.PHASECHK.TRANS64 P0, [R3+URZ], R0 ;  /* 0x00000000030085a7 */ /* 0x000ee4000800007f */
[----:B---3--:R-:W-:Y:S05]  /*11950*/  @!P0 BRA `(.L_x_250) ;  /* 0xfffffffc00f08947 */ /* 0x008fea000383ffff */
.L_x_239:
[----:B------:R-:W-:Y:S05]  /*11960*/  BSYNC B0 ;  /* 0x0000000000007941 */ /* 0x000fea0003800000 */
.L_x_238:
[----:B------:R-:W-:Y:S05]  /*11970*/  EXIT ;  /* 0x000000000000794d */ /* 0x000fea0003800000 */
.L_x_18:
[----:B-----5:R1:W-:Y:S02]  /*11980*/  STL [R1+0x88], R0 ;  /* 0x0000880001007387 */ /* 0x0203e40000100800 */
[----:B-1----:R-:W-:-:S04]  /*11990*/  IMAD.U32 R0, RZ, RZ, UR8 ;  /* 0x00000008ff007e24 */ /* 0x002fc8000f8e00ff */
[----:B------:R1:W2:Y:S03]  /*119a0*/  SYNCS.PHASECHK.TRANS64.TRYWAIT P0, [R0+URZ], R152 ;  /* 0x00000098000075a7 */ /* 0x0002a6000800017f */
[----:B--2---:R-:W-:Y:S05]  /*119b0*/  @!P0 NANOSLEEP.SYNCS 0x989680 ;  /* 0x009896800000895d */ /* 0x004fea0003900000 */
[----:B------:R1:W2:Y:S02]  /*119c0*/  @!P0 SYNCS.PHASECHK.TRANS64 P0, [R0+URZ], R152 ;  /* 0x00000098000085a7 */ /* 0x0002a4000800007f */
[----:B-1----:R1:W5:Y:S02]  /*119d0*/  LDL.LU R0, [R1+0x88] ;  /* 0x0000880001007983 */ /* 0x0023640000300800 */
[----:B-12---:R-:W-:Y:S05]  /*119e0*/  @!P0 BRA `(.L_x_18) ;  /* 0xfffffffc00e48947 */ /* 0x006fea000383ffff */
[----:B------:R-:W-:Y:S05]  /*119f0*/  BRA `(.L_x_17) ;  /* 0xffffff0000c47947 */ /* 0x000fea000383ffff */
.L_x_225:
[----:B------:R-:W-:Y:S01]  /*11a00*/  BSSY B1, `(.L_x_251) ;  /* 0x0000006000017945 */ /* 0x000fe20003800000 */
[----:B------:R-:W-:-:S07]  /*11a10*/  IMAD.MOV.U32 R2, RZ, RZ, -0x1 ;  /* 0xffffffffff027424 */ /* 0x000fce00078e00ff */
[----:B------:R-:W-:Y:S05]  /*11a20*/  WARPSYNC.COLLECTIVE R2, `(.L_x_252) ;  /* 0x00000000020c7348 */ /* 0x000fea0003c00000 */
[----:B------:R-:W-:Y:S02]  /*11a30*/  ELECT P1, UR62, PT ;  /* 0x00000000003e782f */ /* 0x000fe40003820000 */
[----:B------:R-:W-:Y:S01]  /*11a40*/  MOV R2, UR62 ;  /* 0x0000003e00027c02 */ /* 0x000fe20008000f00 */
[----:B------:R-:W-:Y:S10]  /*11a50*/  ENDCOLLECTIVE ;  /* 0x000000000000791b */ /* 0x000ff40003800000 */
.L_x_252:
[----:B------:R-:W-:Y:S05]  /*11a60*/  BSYNC B1 ;  /* 0x0000000000017941 */ /* 0x000fea0003800000 */
.L_x_251:
[----:B------:R-:W-:Y:S05]  /*11a70*/  BRA `(.L_x_253) ;  /* 0xffffffec00247947 */ /* 0x000fea000383ffff */
.L_x_228:
[----:B-1----:R1:W2:Y:S02]  /*11a80*/  SYNCS.PHASECHK.TRANS64.TRYWAIT P1, [R13+URZ+0x50], R4 ;  /* 0x000050040d0075a7 */ /* 0x0022a4000802017f */
[----:B--2---:R-:W-:Y:S05]  /*11a90*/  @!P1 NANOSLEEP.SYNCS 0x989680 ;  /* 0x009896800000995d */ /* 0x004fea0003900000 */
[----:B------:R-:W2:Y:S02]  /*11aa0*/  @!P1 SYNCS.PHASECHK.TRANS64 P1, [R13+URZ+0x50], R4 ;  /* 0x000050040d0095a7 */ /* 0x000ea4000802007f */
[----:B--2---:R-:W-:Y:S05]  /*11ab0*/  @!P1 BRA `(.L_x_228) ;  /* 0xfffffffc00f09947 */ /* 0x004fea000383ffff */
[----:B------:R-:W-:Y:S05]  /*11ac0*/  BRA `(.L_x_254) ;  /* 0xffffffec00607947 */ /* 0x000fea000383ffff */
.L_x_237:
[----:B------:R-:W-:Y:S01]  /*11ad0*/  BSSY B0, `(.L_x_255) ;  /* 0x0000006000007945 */ /* 0x000fe20003800000 */
[----:B------:R-:W-:-:S07]  /*11ae0*/  IMAD.MOV.U32 R2, RZ, RZ, -0x1 ;  /* 0xffffffffff027424 */ /* 0x000fce00078e00ff */
[----:B------:R-:W-:Y:S05]  /*11af0*/  WARPSYNC.COLLECTIVE R2, `(.L_x_256) ;  /* 0x00000000020c7348 */ /* 0x000fea0003c00000 */
[----:B------:R-:W-:Y:S02]  /*11b00*/  ELECT P1, UR62, PT ;  /* 0x00000000003e782f */ /* 0x000fe40003820000 */
[----:B------:R-:W-:Y:S01]  /*11b10*/  MOV R2, UR62 ;  /* 0x0000003e00027c02 */ /* 0x000fe20008000f00 */
[----:B------:R-:W-:Y:S10]  /*11b20*/  ENDCOLLECTIVE ;  /* 0x000000000000791b */ /* 0x000ff40003800000 */
.L_x_256:
[----:B------:R-:W-:Y:S05]  /*11b30*/  BSYNC B0 ;  /* 0x0000000000007941 */ /* 0x000fea0003800000 */
.L_x_255:
[----:B------:R-:W-:Y:S01]  /*11b40*/  PLOP3.LUT P0, PT, P1, PT, PT, 0x80, 0x0 ;  /* 0x000000000000781c */ /* 0x000fe20000f0f070 */
[----:B------:R-:W-:-:S12]  /*11b50*/  BRA `(.L_x_257) ;  /* 0xfffffff400f87947 */ /* 0x000fd8000383ffff */
.L_x_241:
[----:B0-----:R0:W1:Y:S02]  /*11b60*/  SYNCS.PHASECHK.TRANS64.TRYWAIT P0, [R7+URZ], R2 ;  /* 0x00000002070075a7 */ /* 0x001064000800017f */
[----:B-1----:R-:W-:Y:S05]  /*11b70*/  @!P0 NANOSLEEP.SYNCS 0x989680 ;  /* 0x009896800000895d */ /* 0x002fea0003900000 */
[----:B------:R-:W1:Y:S02]  /*11b80*/  @!P0 SYNCS.PHASECHK.TRANS64 P0, [R7+URZ], R2 ;  /* 0x00000002070085a7 */ /* 0x000e64000800007f */
[----:B-1----:R-:W-:Y:S05]  /*11b90*/  @!P0 BRA `(.L_x_241) ;  /* 0xfffffffc00f08947 */ /* 0x002fea000383ffff */
[----:B------:R-:W-:Y:S05]  /*11ba0*/  BRA `(.L_x_258) ;  /* 0xfffffff8003c7947 */ /* 0x000fea000383ffff */
.L_x_242:
[----:B0-----:R0:W1:Y:S02]  /*11bb0*/  SYNCS.PHASECHK.TRANS64.TRYWAIT P0, [R9+URZ], R4 ;  /* 0x00000004090075a7 */ /* 0x001064000800017f */
[----:B-1----:R-:W-:Y:S05]  /*11bc0*/  @!P0 NANOSLEEP.SYNCS 0x989680 ;  /* 0x009896800000895d */ /* 0x002fea0003900000 */
[----:B------:R-:W1:Y:S02]  /*11bd0*/  @!P0 SYNCS.PHASECHK.TRANS64 P0, [R9+URZ], R4 ;  /* 0x00000004090085a7 */ /* 0x000e64000800007f */
[----:B-1----:R-:W-:Y:S05]  /*11be0*/  @!P0 BRA `(.L_x_242) ;  /* 0xfffffffc00f08947 */ /* 0x002fea000383ffff */
[----:B------:R-:W-:Y:S05]  /*11bf0*/  BRA `(.L_x_259) ;  /* 0xfffffff8004c7947 */ /* 0x000fea000383ffff */
.L_x_243:
[----:B0-----:R0:W1:Y:S02]  /*11c00*/  SYNCS.PHASECHK.TRANS64.TRYWAIT P0, [R6+URZ], R5 ;  /* 0x00000005060075a7 */ /* 0x001064000800017f */
[----:B-1----:R-:W-:Y:S05]  /*11c10*/  @!P0 NANOSLEEP.SYNCS 0x989680 ;  /* 0x009896800000895d */ /* 0x002fea0003900000 */
[----:B------:R-:W1:Y:S02]  /*11c20*/  @!P0 SYNCS.PHASECHK.TRANS64 P0, [R6+URZ], R5 ;  /* 0x00000005060085a7 */ /* 0x000e64000800007f */
[----:B-1----:R-:W-:Y:S05]  /*11c30*/  @!P0 BRA `(.L_x_243) ;  /* 0xfffffffc00f08947 */ /* 0x002fea000383ffff */
[----:B------:R-:W-:Y:S05]  /*11c40*/  BRA `(.L_x_260) ;  /* 0xfffffff8005c7947 */ /* 0x000fea000383ffff */
.L_x_244:
[----:B0-----:R0:W1:Y:S02]  /*11c50*/  SYNCS.PHASECHK.TRANS64.TRYWAIT P0, [R9+URZ], R4 ;  /* 0x00000004090075a7 */ /* 0x001064000800017f */
[----:B-1----:R-:W-:Y:S05]  /*11c60*/  @!P0 NANOSLEEP.SYNCS 0x989680 ;  /* 0x009896800000895d */ /* 0x002fea0003900000 */
[----:B------:R-:W1:Y:S02]  /*11c70*/  @!P0 SYNCS.PHASECHK.TRANS64 P0, [R9+URZ], R4 ;  /* 0x00000004090085a7 */ /* 0x000e64000800007f */
[----:B-1----:R-:W-:Y:S05]  /*11c80*/  @!P0 BRA `(.L_x_244) ;  /* 0xfffffffc00f08947 */ /* 0x002fea000383ffff */
[----:B------:R-:W-:Y:S05]  /*11c90*/  BRA `(.L_x_261) ;  /* 0xfffffff8006c7947 */ /* 0x000fea000383ffff */
.L_x_245:
[----:B0-----:R0:W1:Y:S02]  /*11ca0*/  SYNCS.PHASECHK.TRANS64.TRYWAIT P0, [R6+URZ], R5 ;  /* 0x00000005060075a7 */ /* 0x001064000800017f */
[----:B-1----:R-:W-:Y:S05]  /*11cb0*/  @!P0 NANOSLEEP.SYNCS 0x989680 ;  /* 0x009896800000895d */ /* 0x002fea0003900000 */
[----:B------:R-:W1:Y:S02]  /*11cc0*/  @!P0 SYNCS.PHASECHK.TRANS64 P0, [R6+URZ], R5 ;  /* 0x00000005060085a7 */ /* 0x000e64000800007f */
[----:B-1----:R-:W-:Y:S05]  /*11cd0*/  @!P0 BRA `(.L_x_245) ;  /* 0xfffffffc00f08947 */ /* 0x002fea000383ffff */
[----:B------:R-:W-:Y:S05]  /*11ce0*/  BRA `(.L_x_262) ;  /* 0xfffffff8007c7947 */ /* 0x000fea000383ffff */
.L_x_246:
[----:B0-----:R0:W1:Y:S02]  /*11cf0*/  SYNCS.PHASECHK.TRANS64.TRYWAIT P0, [R9+URZ], R4 ;  /* 0x00000004090075a7 */ /* 0x001064000800017f */
[----:B-1----:R-:W-:Y:S05]  /*11d00*/  @!P0 NANOSLEEP.SYNCS 0x989680 ;  /* 0x009896800000895d */ /* 0x002fea0003900000 */
[----:B------:R-:W1:Y:S02]  /*11d10*/  @!P0 SYNCS.PHASECHK.TRANS64 P0, [R9+URZ], R4 ;  /* 0x00000004090085a7 */ /* 0x000e64000800007f */
[----:B-1----:R-:W-:Y:S05]  /*11d20*/  @!P0 BRA `(.L_x_246) ;  /* 0xfffffffc00f08947 */ /* 0x002fea000383ffff */
[----:B------:R-:W-:Y:S05]  /*11d30*/  BRA `(.L_x_263) ;  /* 0xfffffff8008c7947 */ /* 0x000fea000383ffff */
.L_x_247:
[----:B0-----:R0:W1:Y:S02]  /*11d40*/  SYNCS.PHASECHK.TRANS64.TRYWAIT P0, [R6+URZ], R5 ;  /* 0x00000005060075a7 */ /* 0x001064000800017f */
[----:B-1----:R-:W-:Y:S05]  /*11d50*/  @!P0 NANOSLEEP.SYNCS 0x989680 ;  /* 0x009896800000895d */ /* 0x002fea0003900000 */
[----:B------:R-:W1:Y:S02]  /*11d60*/  @!P0 SYNCS.PHASECHK.TRANS64 P0, [R6+URZ], R5 ;  /* 0x00000005060085a7 */ /* 0x000e64000800007f */
[----:B-1----:R-:W-:Y:S05]  /*11d70*/  @!P0 BRA `(.L_x_247) ;  /* 0xfffffffc00f08947 */ /* 0x002fea000383ffff */
[----:B------:R-:W-:Y:S05]  /*11d80*/  BRA `(.L_x_264) ;  /* 0xfffffff8009c7947 */ /* 0x000fea000383ffff */
.L_x_248:
[----:B0-----:R0:W1:Y:S02]  /*11d90*/  SYNCS.PHASECHK.TRANS64.TRYWAIT P0, [R9+URZ], R4 ;  /* 0x00000004090075a7 */ /* 0x001064000800017f */
[----:B-1----:R-:W-:Y:S05]  /*11da0*/  @!P0 NANOSLEEP.SYNCS 0x989680 ;  /* 0x009896800000895d */ /* 0x002fea0003900000 */
[----:B------:R-:W1:Y:S02]  /*11db0*/  @!P0 SYNCS.PHASECHK.TRANS64 P0, [R9+URZ], R4 ;  /* 0x00000004090085a7 */ /* 0x000e64000800007f */
[----:B-1----:R-:W-:Y:S05]  /*11dc0*/  @!P0 BRA `(.L_x_248) ;  /* 0xfffffffc00f08947 */ /* 0x002fea000383ffff */
[----:B------:R-:W-:Y:S05]  /*11dd0*/  BRA `(.L_x_265) ;  /* 0xfffffff800ac7947 */ /* 0x000fea000383ffff */
.L_x_249:
[----:B-1----:R1:W2:Y:S02]  /*11de0*/  SYNCS.PHASECHK.TRANS64.TRYWAIT P0, [R6+URZ], R5 ;  /* 0x00000005060075a7 */ /* 0x0022a4000800017f */
[----:B--2---:R-:W-:Y:S05]  /*11df0*/  @!P0 NANOSLEEP.SYNCS 0x989680 ;  /* 0x009896800000895d */ /* 0x004fea0003900000 */
[----:B------:R-:W2:Y:S02]  /*11e00*/  @!P0 SYNCS.PHASECHK.TRANS64 P0, [R6+URZ], R5 ;  /* 0x00000005060085a7 */ /* 0x000ea4000800007f */
[----:B--2---:R-:W-:Y:S05]  /*11e10*/  @!P0 BRA `(.L_x_249) ;  /* 0xfffffffc00f08947 */ /* 0x004fea000383ffff */
[----:B------:R-:W-:Y:S05]  /*11e20*/  BRA `(.L_x_266) ;  /* 0xfffffff800b47947 */ /* 0x000fea000383ffff */
.L_x_267:
[----:B------:R-:W-:-:S00]  /*11e30*/  BRA `(.L_x_267) ;  /* 0xfffffffc00fc7947 */ /* 0x000fc0000383ffff */
[----:B------:R-:W-:-:S00]  /*11e40*/  NOP ;  /* 0x0000000000007918 */ /* 0x000fc00000000000 */
        /* <DEDUP_REMOVED lines=11> */
.L_x_268:


//--------------------- .nv.shared._ZN7cutlass13device_kernelINS_4gemm6kernel13GemmUniversalIN4cute5tupleIJiiiiEEENS1_10collective13CollectiveMmaINS1_43MainloopSm90TmaGmmaWarpSpecializedSparseFP8ILi10ENS5_IJNS4_1CILi1EEESB_SB_EEENS1_35KernelTmaWarpSpecializedCooperativeEEENS5_IJNSA_ILi128EEENSA_ILi256EEENSA_ILi64EEEEEENS_12float_e4m3_tENS5_IJNS4_6LayoutINS5_IJiNS5_IJNSA_ILi2EEEiEEEiEEENS5_IJlNS5_IJSB_SL_EEElEEEEENSK_INS5_IJNS5_IJSH_iEEESR_iEEENS5_IJNS5_IJSH_NSA_ILi4096EEEEEENS5_IJSB_lEEElEEEEEEEESJ_NS5_IJlSB_lEEENS4_8TiledMMAINS4_8MMA_AtomIJNS4_4SM904GMMA6SPARSE32GMMA_64x256x64_F32E4M3E4M3_SS_TNILNS13_7ScaleInE1ELS16_1ELNS13_9SparseSelE0EEEEEENSK_INS5_IJSL_SB_SB_EEENS5_IJSB_NSA_ILi0EEES1B_EEEEENS5_IJNS4_10UnderscoreES1E_S1E_EEEEENS4_13SM90_TMA_LOADENS4_14ComposedLayoutINS4_7SwizzleILi1ELi4ELi3EEENS4_25smem_sparse_ptr_flag_bitsILi2ELi8EEENSK_INS5_IJNS5_IJSB_NSA_ILi8EEEEEENS5_IJSL_NSA_ILi32EEEEEEEEENS5_IJNS5_IJS1B_SH_EEESO_EEEEEEEvNS4_8identityES1H_NS1I_INS1J_ILi2ELi4ELi3EEENS4_18smem_ptr_flag_bitsILi8EEENSK_INS5_IJS1N_SH_EEENS5_IJSH_SB_EEEEEEEvS1W_EENS_8epilogue10collective6detail29Sm90TmaWarpSpecializedAdapterINS26_15DefaultEpilogueIfNS5_IJSB_llEEES2A_NS25_6thread17LinearCombinationIfLi1EffLNS2B_9ScaleType4KindE0ELNS_15FloatRoundStyleE2EfEENS1_15EpilogueDefaultEEEEEvvEEEEvNT_6ParamsE --------------------------
	.section	.nv.shared._ZN7cutlass13device_kernelINS_4gemm6kernel13GemmUniversalIN4cute5tupleIJiiiiEEENS1_10collective13CollectiveMmaINS1_43MainloopSm90TmaGmmaWarpSpecializedSparseFP8ILi10ENS5_IJNS4_1CILi1EEESB_SB_EEENS1_35KernelTmaWarpSpecializedCooperativeEEENS5_IJNSA_ILi128EEENSA_ILi256EEENSA_ILi64EEEEEENS_12float_e4m3_tENS5_IJNS4_6LayoutINS5_IJiNS5_IJNSA_ILi2EEEiEEEiEEENS5_IJlNS5_IJSB_SL_EEElEEEEENSK_INS5_IJNS5_IJSH_iEEESR_iEEENS5_IJNS5_IJSH_NSA_ILi4096EEEEEENS5_IJSB_lEEElEEEEEEEESJ_NS5_IJlSB_lEEENS4_8TiledMMAINS4_8MMA_AtomIJNS4_4SM904GMMA6SPARSE32GMMA_64x256x64_F32E4M3E4M3_SS_TNILNS13_7ScaleInE1ELS16_1ELNS13_9SparseSelE0EEEEEENSK_INS5_IJSL_SB_SB_EEENS5_IJSB_NSA_ILi0EEES1B_EEEEENS5_IJNS4_10UnderscoreES1E_S1E_EEEEENS4_13SM90_TMA_LOADENS4_14ComposedLayoutINS4_7SwizzleILi1ELi4ELi3EEENS4_25smem_sparse_ptr_flag_bitsILi2ELi8EEENSK_INS5_IJNS5_IJSB_NSA_ILi8EEEEEENS5_IJSL_NSA_ILi32EEEEEEEEENS5_IJNS5_IJS1B_SH_EEESO_EEEEEEEvNS4_8identityES1H_NS1I_INS1J_ILi2ELi4ELi3EEENS4_18smem_ptr_flag_bitsILi8EEENSK_INS5_IJS1N_SH_EEENS5_IJSH_SB_EEEEEEEvS1W_EENS_8epilogue10collective6detail29Sm90TmaWarpSpecializedAdapterINS26_15DefaultEpilogueIfNS5_IJSB_llEEES2A_NS25_6thread17LinearCombinationIfLi1EffLNS2B_9ScaleType4KindE0ELNS_15FloatRoundStyleE2EfEENS1_15EpilogueDefaultEEEEEvvEEEEvNT_6ParamsE,"aw",@nobits
	.sectionflags	@""
	.align	16
	.zero		1024


//--------------------- .nv.shared.reserved.0     --------------------------
	.section	.nv.shared.reserved.0,"aw",@nobits
	.weak		__nv_reservedSMEM_offset_0_alias
	.size		__nv_reservedSMEM_offset_0_alias, 0, 0
	.other		__nv_reservedSMEM_offset_0_alias,@"STO_CUDA_RESERVED_SHARED STV_DEFAULT"
__nv_reservedSMEM_offset_0_alias:
	.zero		0


//--------------------- .nv.global                --------------------------
	.section	.nv.global,"aw",@nobits
.nv.global:
	.type		_ZN39_INTERNAL_69cfe755_4_k_cu_165aebeb_27834cute1_E,@object
	.size		_ZN39_INTERNAL_69cfe755_4_k_cu_165aebeb_27834cute1_E,(_ZN39_INTERNAL_69cfe755_4_k_cu_165aebeb_27834cuda3std3__45__cpo6cbeginE - _ZN39_INTERNAL_69cfe755_4_k_cu_165aebeb_27834cute1_E)
_ZN39_INTERNAL_69cfe755_4_k_cu_165aebeb_27834cute1_E:
	.zero		1
	.type		_ZN39_INTERNAL_69cfe755_4_k_cu_165aebeb_27834cuda3std3__45__cpo6cbeginE,@object
	.size		_ZN39_INTERNAL_69cfe755_4_k_cu_165aebeb_27834cuda3std3__45__cpo6cbeginE,(_ZN39_INTERNAL_69cfe755_4_k_cu_165aebeb_27834cuda3std3__48in_placeE - _ZN39_INTERNAL_69cfe755_4_k_cu_165aebeb_27834cuda3std3__45__cpo6cbeginE)
_ZN39_INTERNAL_69cfe755_4_k_cu_165aebeb_27834cuda3std3__45__cpo6cbeginE:
	.zero		1
	.type		_ZN39_INTERNAL_69cfe755_4_k_cu_165aebeb_27834cuda3std3__48in_placeE,@object
	.size		_ZN39_INTERNAL_69cfe755_4_k_cu_165aebeb_27834cuda3std3__48in_placeE,(_ZN39_INTERNAL_69cfe755_4_k_cu_165aebeb_27834cuda3std6ranges3__45__cpo9iter_moveE - _ZN39_INTERNAL_69cfe755_4_k_cu_165aebeb_27834cuda3std3__48in_placeE)
_ZN39_INTERNAL_69cfe755_4_k_cu_165aebeb_27834cuda3std3__48in_placeE:
	.zero		1
	.type		_ZN39_INTERNAL_69cfe755_4_k_cu_165aebeb_27834cuda3std6ranges3__45__cpo9iter_moveE,@object
	.size		_ZN39_INTERNAL_69cfe755_4_k_cu_165aebeb_27834cuda3std6ranges3__45__cpo9iter_moveE,(_ZN39_INTERNAL_69cfe755_4_k_cu_165aebeb_27834cuda3std3__45__cpo5beginE - _ZN39_INTERNAL_69cfe755_4_k_cu_165aebeb_27834cuda3std6ranges3__45__cpo9iter_moveE)
_ZN39_INTERNAL_69cfe755_4_k_cu_165aebeb_27834cuda3std6ranges3__45__cpo9iter_moveE:
	.zero		1
	.type		_ZN39_INTERNAL_69cfe755_4_k_cu_165aebeb_27834cuda3std3__45__cpo5beginE,@object
	.size		_ZN39_INTERNAL_69cfe755_4_k_cu_165aebeb_27834cuda3std3__45__cpo5beginE,(_ZN39_INTERNAL_69cfe755_4_k_cu_165aebeb_27834cuda3std3__441_GLOBAL__N__69cfe755_4_k_cu_165aebeb_27836ignoreE - _ZN39_INTERNAL_69cfe755_4_k_cu_165aebeb_27834cuda3std3__45__cpo5beginE)
_ZN39_INTERNAL_69cfe755_4_k_cu_165aebeb_27834cuda3std3__45__cpo5beginE:
	.zero		1
	.type		_ZN39_INTERNAL_69cfe755_4_k_cu_165aebeb_27834cuda3std3__441_GLOBAL__N__69cfe755_4_k_cu_165aebeb_27836ignoreE,@object
	.size		_ZN39_INTERNAL_69cfe755_4_k_cu_165aebeb_27834cuda3std3__441_GLOBAL__N__69cfe755_4_k_cu_165aebeb_27836ignoreE,(_ZN39_INTERNAL_69cfe755_4_k_cu_165aebeb_27834cute7productE - _ZN39_INTERNAL_69cfe755_4_k_cu_165aebeb_27834cuda3std3__441_GLOBAL__N__69cfe755_4_k_cu_165aebeb_27836ignoreE)
_ZN39_INTERNAL_69cfe755_4_k_cu_165aebeb_27834cuda3std3__441_GLOBAL__N__69cfe755_4_k_cu_165aebeb_27836ignoreE:
	.zero		1
	.type		_ZN39_INTERNAL_69cfe755_4_k_cu_165aebeb_27834cute7productE,@object
	.size		_ZN39_INTERNAL_69cfe755_4_k_cu_165aebeb_27834cute7productE,(_ZN39_INTERNAL_69cfe755_4_k_cu_165aebeb_27834cuda3std3__45__cpo3endE - _ZN39_INTERNAL_69cfe755_4_k_cu_165aebeb_27834cute7productE)
_ZN39_INTERNAL_69cfe755_4_k_cu_165aebeb_27834cute7productE:
	.zero		1
	.type		_ZN39_INTERNAL_69cfe755_4_k_cu_165aebeb_27834cuda3std3__45__cpo3endE,@object
	.size		_ZN39_INTERNAL_69cfe755_4_k_cu_165aebeb_27834cuda3std3__45__cpo3endE,(_ZN39_INTERNAL_69cfe755_4_k_cu_165aebeb_27834cuda3std3__419piecewise_constructE - _ZN39_INTERNAL_69cfe755_4_k_cu_165aebeb_27834cuda3std3__45__cpo3endE)
_ZN39_INTERNAL_69cfe755_4_k_cu_165aebeb_27834cuda3std3__45__cpo3endE:
	.zero		1
	.type		_ZN39_INTERNAL_69cfe755_4_k_cu_165aebeb_27834cuda3std3__419piecewise_constructE,@object
	.size		_ZN39_INTERNAL_69cfe755_4_k_cu_165aebeb_27834cuda3std3__419piecewise_constructE,(_ZN39_INTERNAL_69cfe755_4_k_cu_165aebeb_27834cuda3std3__45__cpo4cendE - _ZN39_INTERNAL_69cfe755_4_k_cu_165aebeb_27834cuda3std3__419piecewise_constructE)
_ZN39_INTERNAL_69cfe755_4_k_cu_165aebeb_27834cuda3std3__419piecewise_constructE:
	.zero		1
	.type		_ZN39_INTERNAL_69cfe755_4_k_cu_165aebeb_27834cuda3std3__45__cpo4cendE,@object
	.size		_ZN39_INTERNAL_69cfe755_4_k_cu_165aebeb_27834cuda3std3__45__cpo4cendE,(_ZN39_INTERNAL_69cfe755_4_k_cu_165aebeb_27834cuda3std6ranges3__45__cpo4swapE - _ZN39_INTERNAL_69cfe755_4_k_cu_165aebeb_27834cuda3std3__45__cpo4cendE)
_ZN39_INTERNAL_69cfe755_4_k_cu_165aebeb_27834cuda3std3__45__cpo4cendE:
	.zero		1
	.type		_ZN39_INTERNAL_69cfe755_4_k_cu_165aebeb_27834cuda3std6ranges3__45__cpo4swapE,@object
	.size		_ZN39_INTERNAL_69cfe755_4_k_cu_165aebeb_27834cuda3std6ranges3__45__cpo4swapE,(.L_7 - _ZN39_INTERNAL_69cfe755_4_k_cu_165aebeb_27834cuda3std6ranges3__45__cpo4swapE)
_ZN39_INTERNAL_69cfe755_4_k_cu_165aebeb_27834cuda3std6ranges3__45__cpo4swapE:
	.zero		1
.L_7:


//--------------------- .nv.constant0._ZN7cutlass13device_kernelINS_4gemm6kernel13GemmUniversalIN4cute5tupleIJiiiiEEENS1_10collective13CollectiveMmaINS1_43MainloopSm90TmaGmmaWarpSpecializedSparseFP8ILi10ENS5_IJNS4_1CILi1EEESB_SB_EEENS1_35KernelTmaWarpSpecializedCooperativeEEENS5_IJNSA_ILi128EEENSA_ILi256EEENSA_ILi64EEEEEENS_12float_e4m3_tENS5_IJNS4_6LayoutINS5_IJiNS5_IJNSA_ILi2EEEiEEEiEEENS5_IJlNS5_IJSB_SL_EEElEEEEENSK_INS5_IJNS5_IJSH_iEEESR_iEEENS5_IJNS5_IJSH_NSA_ILi4096EEEEEENS5_IJSB_lEEElEEEEEEEESJ_NS5_IJlSB_lEEENS4_8TiledMMAINS4_8MMA_AtomIJNS4_4SM904GMMA6SPARSE32GMMA_64x256x64_F32E4M3E4M3_SS_TNILNS13_7ScaleInE1ELS16_1ELNS13_9SparseSelE0EEEEEENSK_INS5_IJSL_SB_SB_EEENS5_IJSB_NSA_ILi0EEES1B_EEEEENS5_IJNS4_10UnderscoreES1E_S1E_EEEEENS4_13SM90_TMA_LOADENS4_14ComposedLayoutINS4_7SwizzleILi1ELi4ELi3EEENS4_25smem_sparse_ptr_flag_bitsILi2ELi8EEENSK_INS5_IJNS5_IJSB_NSA_ILi8EEEEEENS5_IJSL_NSA_ILi32EEEEEEEEENS5_IJNS5_IJS1B_SH_EEESO_EEEEEEEvNS4_8identityES1H_NS1I_INS1J_ILi2ELi4ELi3EEENS4_18smem_ptr_flag_bitsILi8EEENSK_INS5_IJS1N_SH_EEENS5_IJSH_SB_EEEEEEEvS1W_EENS_8epilogue10collective6detail29Sm90TmaWarpSpecializedAdapterINS26_15DefaultEpilogueIfNS5_IJSB_llEEES2A_NS25_6thread17LinearCombinationIfLi1EffLNS2B_9ScaleType4KindE0ELNS_15FloatRoundStyleE2EfEENS1_15EpilogueDefaultEEEEEvvEEEEvNT_6ParamsE --------------------------
	.section	.nv.constant0._ZN7cutlass13device_kernelINS_4gemm6kernel13GemmUniversalIN4cute5tupleIJiiiiEEENS1_10collective13CollectiveMmaINS1_43MainloopSm90TmaGmmaWarpSpecializedSparseFP8ILi10ENS5_IJNS4_1CILi1EEESB_SB_EEENS1_35KernelTmaWarpSpecializedCooperativeEEENS5_IJNSA_ILi128EEENSA_ILi256EEENSA_ILi64EEEEEENS_12float_e4m3_tENS5_IJNS4_6LayoutINS5_IJiNS5_IJNSA_ILi2EEEiEEEiEEENS5_IJlNS5_IJSB_SL_EEElEEEEENSK_INS5_IJNS5_IJSH_iEEESR_iEEENS5_IJNS5_IJSH_NSA_ILi4096EEEEEENS5_IJSB_lEEElEEEEEEEESJ_NS5_IJlSB_lEEENS4_8TiledMMAINS4_8MMA_AtomIJNS4_4SM904GMMA6SPARSE32GMMA_64x256x64_F32E4M3E4M3_SS_TNILNS13_7ScaleInE1ELS16_1ELNS13_9SparseSelE0EEEEEENSK_INS5_IJSL_SB_SB_EEENS5_IJSB_NSA_ILi0EEES1B_EEEEENS5_IJNS4_10UnderscoreES1E_S1E_EEEEENS4_13SM90_TMA_LOADENS4_14ComposedLayoutINS4_7SwizzleILi1ELi4ELi3EEENS4_25smem_sparse_ptr_flag_bitsILi2ELi8EEENSK_INS5_IJNS5_IJSB_NSA_ILi8EEEEEENS5_IJSL_NSA_ILi32EEEEEEEEENS5_IJNS5_IJS1B_SH_EEESO_EEEEEEEvNS4_8identityES1H_NS1I_INS1J_ILi2ELi4ELi3EEENS4_18smem_ptr_flag_bitsILi8EEENSK_INS5_IJS1N_SH_EEENS5_IJSH_SB_EEEEEEEvS1W_EENS_8epilogue10collective6detail29Sm90TmaWarpSpecializedAdapterINS26_15DefaultEpilogueIfNS5_IJSB_llEEES2A_NS25_6thread17LinearCombinationIfLi1EffLNS2B_9ScaleType4KindE0ELNS_15FloatRoundStyleE2EfEENS1_15EpilogueDefaultEEEEEvvEEEEvNT_6ParamsE,"a",@progbits
	.sectionflags	@""
	.align	4
.nv.constant0._ZN7cutlass13device_kernelINS_4gemm6kernel13GemmUniversalIN4cute5tupleIJiiiiEEENS1_10collective13CollectiveMmaINS1_43MainloopSm90TmaGmmaWarpSpecializedSparseFP8ILi10ENS5_IJNS4_1CILi1EEESB_SB_EEENS1_35KernelTmaWarpSpecializedCooperativeEEENS5_IJNSA_ILi128EEENSA_ILi256EEENSA_ILi64EEEEEENS_12float_e4m3_tENS5_IJNS4_6LayoutINS5_IJiNS5_IJNSA_ILi2EEEiEEEiEEENS5_IJlNS5_IJSB_SL_EEElEEEEENSK_INS5_IJNS5_IJSH_iEEESR_iEEENS5_IJNS5_IJSH_NSA_ILi4096EEEEEENS5_IJSB_lEEElEEEEEEEESJ_NS5_IJlSB_lEEENS4_8TiledMMAINS4_8MMA_AtomIJNS4_4SM904GMMA6SPARSE32GMMA_64x256x64_F32E4M3E4M3_SS_TNILNS13_7ScaleInE1ELS16_1ELNS13_9SparseSelE0EEEEEENSK_INS5_IJSL_SB_SB_EEENS5_IJSB_NSA_ILi0EEES1B_EEEEENS5_IJNS4_10UnderscoreES1E_S1E_EEEEENS4_13SM90_TMA_LOADENS4_14ComposedLayoutINS4_7SwizzleILi1ELi4ELi3EEENS4_25smem_sparse_ptr_flag_bitsILi2ELi8EEENSK_INS5_IJNS5_IJSB_NSA_ILi8EEEEEENS5_IJSL_NSA_ILi32EEEEEEEEENS5_IJNS5_IJS1B_SH_EEESO_EEEEEEEvNS4_8identityES1H_NS1I_INS1J_ILi2ELi4ELi3EEENS4_18smem_ptr_flag_bitsILi8EEENSK_INS5_IJS1N_SH_EEENS5_IJSH_SB_EEEEEEEvS1W_EENS_8epilogue10collective6detail29Sm90TmaWarpSpecializedAdapterINS26_15DefaultEpilogueIfNS5_IJSB_llEEES2A_NS25_6thread17LinearCombinationIfLi1EffLNS2B_9ScaleType4KindE0ELNS_15FloatRoundStyleE2EfEENS1_15EpilogueDefaultEEEEEvvEEEEvNT_6ParamsE:
	.zero		1920


//--------------------- SYMBOLS --------------------------

	.type		.nv.reservedSmem.offset0,@object
	.size		.nv.reservedSmem.offset0,0x4
